// auto-generated by cutlass_sweep.fmha — config: {"arch": "sm_90", "direction": "fwd", "dtype": "bf16", "head_dim": 160, "mask": "causal", "schedule": "cooperative", "tile_kv": 256, "tile_q": 128}
#include "cutlass/cutlass.h"
#include "cute/tensor.hpp"
#include "cutlass/device_kernel.h"
#include "cutlass/kernel_hardware_info.h"
#include "88_hopper_fmha/collective/fmha_fusion.hpp"
#include "88_hopper_fmha/kernel/fmha_kernel_builder.hpp"

using namespace cute;
using Element = cutlass::bfloat16_t;
using TileShape = Shape<_128, _256, _160>;
using StrideQ = cute::tuple<int, _1, cute::tuple<int, int>>;
using StrideK = cute::tuple<int, _1, cute::tuple<int, int>>;
using StrideV = cute::tuple<int, cute::_1, cute::tuple<int, int>>;

using Kernel = typename cutlass::fmha::kernel::FmhaBuilder<
    Element, float, float,
    TileShape, StrideQ, StrideK, StrideV,
    cutlass::fmha::collective::CausalFusion,
    cutlass::gemm::KernelTmaWarpSpecializedCooperative
  >::Kernel;

auto* _anchor = &cutlass::device_kernel<Kernel>;


// ===== COMPILED SASS (sm_90a) =====

	.target	sm_90a

	.elftype	@"ET_EXEC"


//--------------------- .note.nv.tkinfo           --------------------------
	.section	.note.nv.tkinfo,"",@"SHT_NOTE"
	.sectionflags	@"SHF_NOTE_NV_TKINFO"
	.tkinfo
        /*0018*/ 	.word	0x00000002
        /*0030*/ 	.string	""
        /*0030*/ 	.string	"ptxas"
        /*0030*/ 	.string	"Cuda compilation tools, release 13.0, V13.0.88"
        /*0030*/ 	.string	"Build cuda_13.0.r13.0/compiler.36424714_0"
        /*0030*/ 	.string	"-arch sm_90a -m 64 "



//--------------------- .note.nv.cuinfo           --------------------------
	.section	.note.nv.cuinfo,"",@"SHT_NOTE"
	.sectionflags	@"SHF_NOTE_NV_CUINFO"
        /*0018*/ 	.short	0x0002
        /*001a*/ 	.short	0x005a
        /*001c*/ 	.short	0x0082
	.zero		2


//--------------------- .nv.info                  --------------------------
	.section	.nv.info,"",@"SHT_CUDA_INFO"
	.align	4


	//----- nvinfo : EIATTR_REGCOUNT
	.align		4
        /*0000*/ 	.byte	0x04, 0x2f
        /*0002*/ 	.short	(.L_16 - .L_15)
	.align		4
.L_15:
        /*0004*/ 	.word	index@(_ZN7cutlass13device_kernelINS_4fmha6kernel28FmhaKernelTmaWarpSpecializedINS1_10collective30FmhaMainloopTmaWarpSpecializedINS_10bfloat16_tEffN4cute5tupleIJNS7_1CILi128EEENS9_ILi256EEENS9_ILi160EEEEEENS8_IJiNS9_ILi1EEENS8_IJiiEEEEEESG_SG_NS4_12CausalFusionEJEEENS4_15FmhaFwdEpilogueIS6_fNS8_IJNS9_ILi64EEESC_SB_EEEEENS2_23IndividualTileSchedulerEJEEEEEvNT_6ParamsE)
        /*0008*/ 	.word	0x000000a8


	//----- nvinfo : EIATTR_FRAME_SIZE
	.align		4
.L_16:
        /*000c*/ 	.byte	0x04, 0x11
        /*000e*/ 	.short	(.L_18 - .L_17)
	.align		4
.L_17:
        /*0010*/ 	.word	index@($__internal_0_$__cuda_sm20_rcp_rn_f32_slowpath)
        /*0014*/ 	.word	0x00000000


	//----- nvinfo : EIATTR_FRAME_SIZE
	.align		4
.L_18:
        /*0018*/ 	.byte	0x04, 0x11
        /*001a*/ 	.short	(.L_20 - .L_19)
	.align		4
.L_19:
        /*001c*/ 	.word	index@(_ZN7cutlass13device_kernelINS_4fmha6kernel28FmhaKernelTmaWarpSpecializedINS1_10collective30FmhaMainloopTmaWarpSpecializedINS_10bfloat16_tEffN4cute5tupleIJNS7_1CILi128EEENS9_ILi256EEENS9_ILi160EEEEEENS8_IJiNS9_ILi1EEENS8_IJiiEEEEEESG_SG_NS4_12CausalFusionEJEEENS4_15FmhaFwdEpilogueIS6_fNS8_IJNS9_ILi64EEESC_SB_EEEEENS2_23IndividualTileSchedulerEJEEEEEvNT_6ParamsE)
        /*0020*/ 	.word	0x00000000


	//----- nvinfo : EIATTR_MIN_STACK_SIZE
	.align		4
.L_20:
        /*0024*/ 	.byte	0x04, 0x12
        /*0026*/ 	.short	(.L_22 - .L_21)
	.align		4
.L_21:
        /*0028*/ 	.word	index@(_ZN7cutlass13device_kernelINS_4fmha6kernel28FmhaKernelTmaWarpSpecializedINS1_10collective30FmhaMainloopTmaWarpSpecializedINS_10bfloat16_tEffN4cute5tupleIJNS7_1CILi128EEENS9_ILi256EEENS9_ILi160EEEEEENS8_IJiNS9_ILi1EEENS8_IJiiEEEEEESG_SG_NS4_12CausalFusionEJEEENS4_15FmhaFwdEpilogueIS6_fNS8_IJNS9_ILi64EEESC_SB_EEEEENS2_23IndividualTileSchedulerEJEEEEEvNT_6ParamsE)
        /*002c*/ 	.word	0x00000000
.L_22:


//--------------------- .nv.compat                --------------------------
	.section	.nv.compat,"",@"SHT_CUDA_COMPAT_INFO"
	.align	4
        /*0000*/ 	.byte	0x02, 0x09, 0x01, 0x00, 0x02, 0x02, 0x04, 0x00, 0x02, 0x05, 0x05, 0x00, 0x03, 0x07, 0x01, 0x01
        /*0010*/ 	.byte	0x02, 0x03, 0x01, 0x00, 0x02, 0x06, 0x01, 0x00, 0x04, 0x0b, 0x08, 0x00, 0x00, 0x00, 0x00, 0x00
        /*0020*/ 	.byte	0x00, 0x00, 0x00, 0x00


//--------------------- .nv.info._ZN7cutlass13device_kernelINS_4fmha6kernel28FmhaKernelTmaWarpSpecializedINS1_10collective30FmhaMainloopTmaWarpSpecializedINS_10bfloat16_tEffN4cute5tupleIJNS7_1CILi128EEENS9_ILi256EEENS9_ILi160EEEEEENS8_IJiNS9_ILi1EEENS8_IJiiEEEEEESG_SG_NS4_12CausalFusionEJEEENS4_15FmhaFwdEpilogueIS6_fNS8_IJNS9_ILi64EEESC_SB_EEEEENS2_23IndividualTileSchedulerEJEEEEEvNT_6ParamsE --------------------------
	.section	.nv.info._ZN7cutlass13device_kernelINS_4fmha6kernel28FmhaKernelTmaWarpSpecializedINS1_10collective30FmhaMainloopTmaWarpSpecializedINS_10bfloat16_tEffN4cute5tupleIJNS7_1CILi128EEENS9_ILi256EEENS9_ILi160EEEEEENS8_IJiNS9_ILi1EEENS8_IJiiEEEEEESG_SG_NS4_12CausalFusionEJEEENS4_15FmhaFwdEpilogueIS6_fNS8_IJNS9_ILi64EEESC_SB_EEEEENS2_23IndividualTileSchedulerEJEEEEEvNT_6ParamsE,"",@"SHT_CUDA_INFO"
	.sectionflags	@""
	.align	4


	//----- nvinfo : EIATTR_CUDA_API_VERSION
	.align		4
        /*0000*/ 	.byte	0x04, 0x37
        /*0002*/ 	.short	(.L_24 - .L_23)
.L_23:
        /*0004*/ 	.word	0x00000082


	//----- nvinfo : EIATTR_KPARAM_INFO
	.align		4
.L_24:
        /*0008*/ 	.byte	0x04, 0x17
        /*000a*/ 	.short	(.L_26 - .L_25)
.L_25:
        /*000c*/ 	.word	0x00000000
        /*0010*/ 	.short	0x0000
        /*0012*/ 	.short	0x0070
        /*0014*/ 	.byte	0x00, 0xf0, 0x01, 0x20


	//----- nvinfo : EIATTR_SPARSE_MMA_MASK
	.align		4
.L_26:
        /*0018*/ 	.byte	0x03, 0x50
        /*001a*/ 	.short	0x0000


	//----- nvinfo : EIATTR_MAXREG_COUNT
	.align		4
        /*001c*/ 	.byte	0x03, 0x1b
        /*001e*/ 	.short	0x00a8


	//----- nvinfo : EIATTR_NUM_BARRIERS
	.align		4
        /*0020*/ 	.byte	0x02, 0x4c
        /*0022*/ 	.byte	0x02
	.zero		1


	//----- nvinfo : EIATTR_EXTERNS
	.align		4
        /*0024*/ 	.byte	0x04, 0x0f
        /*0026*/ 	.short	(.L_28 - .L_27)


	//   ....[0]....
	.align		4
.L_27:
        /*0028*/ 	.word	index@(__assertfail)


	//----- nvinfo : EIATTR_MERCURY_ISA_VERSION
	.align		4
.L_28:
        /*002c*/ 	.byte	0x03, 0x5f
        /*002e*/ 	.short	0x0101


	//----- nvinfo : EIATTR_INT_WARP_WIDE_INSTR_OFFSETS
	.align		4
        /*0030*/ 	.byte	0x04, 0x31
        /*0032*/ 	.short	(.L_30 - .L_29)


	//   ....[0]....
.L_29:
        /*0034*/ 	.word	0x000006f0


	//   ....[1]....
        /*0038*/ 	.word	0x00000700


	//   ....[2]....
        /*003c*/ 	.word	0x00000710


	//   ....[3]....
        /*0040*/ 	.word	0x00000720


	//   ....[4]....
        /*0044*/ 	.word	0x00000790


	//----- nvinfo : EIATTR_COOP_GROUP_MASK_REGIDS
	.align		4
.L_30:
        /*0048*/ 	.byte	0x04, 0x29
        /*004a*/ 	.short	(.L_32 - .L_31)


	//   ....[0]....
.L_31:
        /*004c*/ 	.word	0xffffffff


	//   ....[1]....
        /*0050*/ 	.word	0xffffffff


	//   ....[2]....
        /*0054*/ 	.word	0xffffffff


	//   ....[3]....
        /*0058*/ 	.word	0xffffffff


	//   ....[4]....
        /*005c*/ 	.word	0xffffffff


	//   ....[5]....
        /*0060*/ 	.word	0xffffffff


	//   ....[6]....
        /*0064*/ 	.word	0xffffffff


	//   ....[7]....
        /*0068*/ 	.word	0xffffffff


	//   ....[8]....
        /*006c*/ 	.word	0xffffffff


	//   ....[9]....
        /*0070*/ 	.word	0xffffffff


	//   ....[10]....
        /*0074*/ 	.word	0xffffffff


	//   ....[11]....
        /*0078*/ 	.word	0xffffffff


	//   ....[12]....
        /*007c*/ 	.word	0xffffffff


	//   ....[13]....
        /*0080*/ 	.word	0xffffffff


	//   ....[14]....
        /*0084*/ 	.word	0xffffffff


	//   ....[15]....
        /*0088*/ 	.word	0xffffffff


	//   ....[16]....
        /*008c*/ 	.word	0xffffffff


	//   ....[17]....
        /*0090*/ 	.word	0xffffffff


	//   ....[18]....
        /*0094*/ 	.word	0xffffffff


	//   ....[19]....
        /*0098*/ 	.word	0xffffffff


	//   ....[20]....
        /*009c*/ 	.word	0xffffffff


	//   ....[21]....
        /*00a0*/ 	.word	0xffffffff


	//----- nvinfo : EIATTR_COOP_GROUP_INSTR_OFFSETS
	.align		4
.L_32:
        /*00a4*/ 	.byte	0x04, 0x28
        /*00a6*/ 	.short	(.L_34 - .L_33)


	//   ....[0]....
.L_33:
        /*00a8*/ 	.word	0x00000050


	//   ....[1]....
        /*00ac*/ 	.word	0x00000080


	//   ....[2]....
        /*00b0*/ 	.word	0x000001b0


	//   ....[3]....
        /*00b4*/ 	.word	0x00000370


	//   ....[4]....
        /*00b8*/ 	.word	0x00000530


	//   ....[5]....
        /*00bc*/ 	.word	0x00000690


	//   ....[6]....
        /*00c0*/ 	.word	0x00002ca0


	//   ....[7]....
        /*00c4*/ 	.word	0x00002d80


	//   ....[8]....
        /*00c8*/ 	.word	0x00002e70


	//   ....[9]....
        /*00cc*/ 	.word	0x00002fd0


	//   ....[10]....
        /*00d0*/ 	.word	0x00008dc0


	//   ....[11]....
        /*00d4*/ 	.word	0x00008de0


	//   ....[12]....
        /*00d8*/ 	.word	0x0000a1d0


	//   ....[13]....
        /*00dc*/ 	.word	0x0000a2f0


	//   ....[14]....
        /*00e0*/ 	.word	0x00010470


	//   ....[15]....
        /*00e4*/ 	.word	0x00010490


	//   ....[16]....
        /*00e8*/ 	.word	0x00011880


	//   ....[17]....
        /*00ec*/ 	.word	0x00011990


	//   ....[18]....
        /*00f0*/ 	.word	0x00015ed0


	//   ....[19]....
        /*00f4*/ 	.word	0x00015f00


	//   ....[20]....
        /*00f8*/ 	.word	0x00015f50


	//   ....[21]....
        /*00fc*/ 	.word	0x00015f70


	//----- nvinfo : EIATTR_REG_RECONFIG
	.align		4
.L_34:
        /*0100*/ 	.byte	0x01, 0x54
	.zero		2


	//----- nvinfo : EIATTR_SYSCALL_OFFSETS
	.align		4
        /*0104*/ 	.byte	0x04, 0x46
        /*0106*/ 	.short	(.L_36 - .L_35)


	//   ....[0]....
.L_35:
        /*0108*/ 	.word	0x00016c50


	//   ....[1]....
        /*010c*/ 	.word	0x00016db0


	//----- nvinfo : EIATTR_MBARRIER_INSTR_OFFSETS
	.align		4
.L_36:
        /*0110*/ 	.byte	0x04, 0x39
        /*0112*/ 	.short	(.L_38 - .L_37)


	//   ....[0]....
.L_37:
        /*0114*/ 	.word	0x00000320
        /*0118*/ 	.word	0x000000ff
        /*011c*/ 	.word	0x0006e050
        /*0120*/ 	.short	0x0100
        /*0122*/ 	.byte	0x0a
	.zero		1


	//   ....[1]....
        /*0124*/ 	.word	0x00000330
        /*0128*/ 	.word	0x000000ff
        /*012c*/ 	.word	0x0006e060
        /*0130*/ 	.short	0x0100
        /*0132*/ 	.byte	0x0a
	.zero		1


	//   ....[2]....
        /*0134*/ 	.word	0x00000340
        /*0138*/ 	.word	0x000000ff
        /*013c*/ 	.word	0x0006e058
        /*0140*/ 	.short	0x0100
        /*0142*/ 	.byte	0x0a
	.zero		1


	//   ....[3]....
        /*0144*/ 	.word	0x00000350
        /*0148*/ 	.word	0x000000ff
        /*014c*/ 	.word	0x0006e068
        /*0150*/ 	.short	0x0100
        /*0152*/ 	.byte	0x0a
	.zero		1


	//   ....[4]....
        /*0154*/ 	.word	0x00000480
        /*0158*/ 	.word	0x000000ff
        /*015c*/ 	.word	0x0006e000
        /*0160*/ 	.short	0x0100
        /*0162*/ 	.byte	0x0a
	.zero		1


	//   ....[5]....
        /*0164*/ 	.word	0x00000490
        /*0168*/ 	.word	0x000000ff
        /*016c*/ 	.word	0x0006e028
        /*0170*/ 	.short	0x0100
        /*0172*/ 	.byte	0x0a
	.zero		1


	//   ....[6]....
        /*0174*/ 	.word	0x000004a0
        /*0178*/ 	.word	0x000000ff
        /*017c*/ 	.word	0x0006e008
        /*0180*/ 	.short	0x0100
        /*0182*/ 	.byte	0x0a
	.zero		1


	//   ....[7]....
        /*0184*/ 	.word	0x000004b0
        /*0188*/ 	.word	0x000000ff
        /*018c*/ 	.word	0x0006e030
        /*0190*/ 	.short	0x0100
        /*0192*/ 	.byte	0x0a
	.zero		1


	//   ....[8]....
        /*0194*/ 	.word	0x000004c0
        /*0198*/ 	.word	0x000000ff
        /*019c*/ 	.word	0x0006e010
        /*01a0*/ 	.short	0x0100
        /*01a2*/ 	.byte	0x0a
	.zero		1


	//   ....[9]....
        /*01a4*/ 	.word	0x000004d0
        /*01a8*/ 	.word	0x000000ff
        /*01ac*/ 	.word	0x0006e038
        /*01b0*/ 	.short	0x0100
        /*01b2*/ 	.byte	0x0a
	.zero		1


	//   ....[10]....
        /*01b4*/ 	.word	0x000004e0
        /*01b8*/ 	.word	0x000000ff
        /*01bc*/ 	.word	0x0006e018
        /*01c0*/ 	.short	0x0100
        /*01c2*/ 	.byte	0x0a
	.zero		1


	//   ....[11]....
        /*01c4*/ 	.word	0x000004f0
        /*01c8*/ 	.word	0x000000ff
        /*01cc*/ 	.word	0x0006e040
        /*01d0*/ 	.short	0x0100
        /*01d2*/ 	.byte	0x0a
	.zero		1


	//   ....[12]....
        /*01d4*/ 	.word	0x00000500
        /*01d8*/ 	.word	0x000000ff
        /*01dc*/ 	.word	0x0006e020
        /*01e0*/ 	.short	0x0100
        /*01e2*/ 	.byte	0x0a
	.zero		1


	//   ....[13]....
        /*01e4*/ 	.word	0x00000510
        /*01e8*/ 	.word	0x000000ff
        /*01ec*/ 	.word	0x0006e048
        /*01f0*/ 	.short	0x0100
        /*01f2*/ 	.byte	0x0a
	.zero		1


	//   ....[14]....
        /*01f4*/ 	.word	0x00000640
        /*01f8*/ 	.word	0x000000ff
        /*01fc*/ 	.word	0x0006e070
        /*0200*/ 	.short	0x0100
        /*0202*/ 	.byte	0x0a
	.zero		1


	//   ....[15]....
        /*0204*/ 	.word	0x00000650
        /*0208*/ 	.word	0x000000ff
        /*020c*/ 	.word	0x0006e080
        /*0210*/ 	.short	0x0100
        /*0212*/ 	.byte	0x0a
	.zero		1


	//   ....[16]....
        /*0214*/ 	.word	0x00000660
        /*0218*/ 	.word	0x000000ff
        /*021c*/ 	.word	0x0006e078
        /*0220*/ 	.short	0x0100
        /*0222*/ 	.byte	0x0a
	.zero		1


	//   ....[17]....
        /*0224*/ 	.word	0x00000670
        /*0228*/ 	.word	0x000000ff
        /*022c*/ 	.word	0x0006e088
        /*0230*/ 	.short	0x0100
        /*0232*/ 	.byte	0x0a
	.zero		1


	//   ....[18]....
        /*0234*/ 	.word	0x000007b0
        /*0238*/ 	.word	0x000000ff
        /*023c*/ 	.word	0x0006e090
        /*0240*/ 	.short	0x0100
        /*0242*/ 	.byte	0x08
	.zero		1


	//   ....[19]....
        /*0244*/ 	.word	0x000007c0
        /*0248*/ 	.word	0x000000ff
        /*024c*/ 	.word	0x0006e098
        /*0250*/ 	.short	0x0100
        /*0252*/ 	.byte	0x08
	.zero		1


	//   ....[20]....
        /*0254*/ 	.word	0x000007d0
        /*0258*/ 	.word	0x000000ff
        /*025c*/ 	.word	0x0006e0a0
        /*0260*/ 	.short	0x0100
        /*0262*/ 	.byte	0x08
	.zero		1


	//   ....[21]....
        /*0264*/ 	.word	0x000007e0
        /*0268*/ 	.word	0x000000ff
        /*026c*/ 	.word	0x0006e0a8
        /*0270*/ 	.short	0x0100
        /*0272*/ 	.byte	0x08
	.zero		1


	//   ....[22]....
        /*0274*/ 	.word	0x000008e0
        /*0278*/ 	.word	0x000000ff
        /*027c*/ 	.word	0x0006e0c0
        /*0280*/ 	.short	0x0100
        /*0282*/ 	.byte	0x0a
	.zero		1


	//   ....[23]....
        /*0284*/ 	.word	0x000008f0
        /*0288*/ 	.word	0x000000ff
        /*028c*/ 	.word	0x0006e0e0
        /*0290*/ 	.short	0x0100
        /*0292*/ 	.byte	0x0a
	.zero		1


	//   ....[24]....
        /*0294*/ 	.word	0x00000900
        /*0298*/ 	.word	0x000000ff
        /*029c*/ 	.word	0x0006e0c8
        /*02a0*/ 	.short	0x0100
        /*02a2*/ 	.byte	0x0a
	.zero		1


	//   ....[25]....
        /*02a4*/ 	.word	0x00000910
        /*02a8*/ 	.word	0x000000ff
        /*02ac*/ 	.word	0x0006e0e8
        /*02b0*/ 	.short	0x0100
        /*02b2*/ 	.byte	0x0a
	.zero		1


	//   ....[26]....
        /*02b4*/ 	.word	0x00000920
        /*02b8*/ 	.word	0x000000ff
        /*02bc*/ 	.word	0x0006e0d0
        /*02c0*/ 	.short	0x0100
        /*02c2*/ 	.byte	0x0a
	.zero		1


	//   ....[27]....
        /*02c4*/ 	.word	0x00000930
        /*02c8*/ 	.word	0x000000ff
        /*02cc*/ 	.word	0x0006e0f0
        /*02d0*/ 	.short	0x0100
        /*02d2*/ 	.byte	0x0a
	.zero		1


	//   ....[28]....
        /*02d4*/ 	.word	0x00000940
        /*02d8*/ 	.word	0x000000ff
        /*02dc*/ 	.word	0x0006e0d8
        /*02e0*/ 	.short	0x0100
        /*02e2*/ 	.byte	0x0a
	.zero		1


	//   ....[29]....
        /*02e4*/ 	.word	0x00000950
        /*02e8*/ 	.word	0x000000ff
        /*02ec*/ 	.word	0x0006e0f8
        /*02f0*/ 	.short	0x0100
        /*02f2*/ 	.byte	0x0a
	.zero		1


	//   ....[30]....
        /*02f4*/ 	.word	0x00000ef0
        /*02f8*/ 	.word	0x000000ff
        /*02fc*/ 	.word	0x0006e050
        /*0300*/ 	.short	0x010a
        /*0302*/ 	.byte	0x06
	.zero		1


	//   ....[31]....
        /*0304*/ 	.word	0x00000f80
        /*0308*/ 	.word	0x000000ff
        /*030c*/ 	.word	0x0006e000
        /*0310*/ 	.short	0x010a
        /*0312*/ 	.byte	0x24
	.zero		1


	//   ....[32]....
        /*0314*/ 	.word	0x00000fd0
        /*0318*/ 	.word	0x000000ff
        /*031c*/ 	.word	0xfffffff8
        /*0320*/ 	.short	0x010a
        /*0322*/ 	.byte	0x04
	.zero		1


	//   ....[33]....
        /*0324*/ 	.word	0x00006690
        /*0328*/ 	.word	0x00000019
        /*032c*/ 	.word	0x00000000
        /*0330*/ 	.short	0x0101
        /*0332*/ 	.byte	0x17
	.zero		1


	//   ....[34]....
        /*0334*/ 	.word	0x00006aa0
        /*0338*/ 	.word	0x000000ff
        /*033c*/ 	.word	0x0006e008
        /*0340*/ 	.short	0x010a
        /*0342*/ 	.byte	0x24
	.zero		1


	//   ....[35]....
        /*0344*/ 	.word	0x00008440
        /*0348*/ 	.word	0x000000ff
        /*034c*/ 	.word	0x00000000
        /*0350*/ 	.short	0x0101
        /*0352*/ 	.byte	0x07
	.zero		1


	//   ....[36]....
        /*0354*/ 	.word	0x00008580
        /*0358*/ 	.word	0x000000ff
        /*035c*/ 	.word	0x0006e000
        /*0360*/ 	.short	0x010a
        /*0362*/ 	.byte	0x0a
	.zero		1


	//   ....[37]....
        /*0364*/ 	.word	0x0000c6c0
        /*0368*/ 	.word	0x000000ff
        /*036c*/ 	.word	0x0006e000
        /*0370*/ 	.short	0x010a
        /*0372*/ 	.byte	0x0a
	.zero		1


	//   ....[38]....
        /*0374*/ 	.word	0x0000ccb0
        /*0378*/ 	.word	0x000000ff
        /*037c*/ 	.word	0x0006e000
        /*0380*/ 	.short	0x010a
        /*0382*/ 	.byte	0x0a
	.zero		1


	//   ....[39]....
        /*0384*/ 	.word	0x0000e630
        /*0388*/ 	.word	0x000000ff
        /*038c*/ 	.word	0x00000000
        /*0390*/ 	.short	0x0101
        /*0392*/ 	.byte	0x0a
	.zero		1


	//   ....[40]....
        /*0394*/ 	.word	0x0000e6e0
        /*0398*/ 	.word	0x000000ff
        /*039c*/ 	.word	0x00000000
        /*03a0*/ 	.short	0x0101
        /*03a2*/ 	.byte	0x07
	.zero		1


	//   ....[41]....
        /*03a4*/ 	.word	0x0000e880
        /*03a8*/ 	.word	0x000000ff
        /*03ac*/ 	.word	0x0006e000
        /*03b0*/ 	.short	0x010a
        /*03b2*/ 	.byte	0x0a
	.zero		1


	//   ....[42]....
        /*03b4*/ 	.word	0x00013fd0
        /*03b8*/ 	.word	0x000000ff
        /*03bc*/ 	.word	0x0006e000
        /*03c0*/ 	.short	0x010a
        /*03c2*/ 	.byte	0x0a
	.zero		1


	//   ....[43]....
        /*03c4*/ 	.word	0x00014390
        /*03c8*/ 	.word	0x000000ff
        /*03cc*/ 	.word	0x0006e000
        /*03d0*/ 	.short	0x010a
        /*03d2*/ 	.byte	0x0a
	.zero		1


	//   ....[44]....
        /*03d4*/ 	.word	0x00015d10
        /*03d8*/ 	.word	0x000000ff
        /*03dc*/ 	.word	0x00000000
        /*03e0*/ 	.short	0x0101
        /*03e2*/ 	.byte	0x0a
	.zero		1


	//   ....[45]....
        /*03e4*/ 	.word	0x00015dc0
        /*03e8*/ 	.word	0x000000ff
        /*03ec*/ 	.word	0x00000000
        /*03f0*/ 	.short	0x0101
        /*03f2*/ 	.byte	0x07
	.zero		1


	//   ....[46]....
        /*03f4*/ 	.word	0x00016600
        /*03f8*/ 	.word	0x000000ff
        /*03fc*/ 	.word	0x00000008
        /*0400*/ 	.short	0x010a
        /*0402*/ 	.byte	0x04
	.zero		1


	//   ....[47]....
        /*0404*/ 	.word	0x00017f20
        /*0408*/ 	.word	0x00000000
        /*040c*/ 	.word	0x0006e090
        /*0410*/ 	.short	0x0101
        /*0412*/ 	.byte	0x24
	.zero		1


	//   ....[48]....
        /*0414*/ 	.word	0x000180f0
        /*0418*/ 	.word	0x00000004
        /*041c*/ 	.word	0x0006e060
        /*0420*/ 	.short	0x010a
        /*0422*/ 	.byte	0x3f
	.zero		1


	//   ....[49]....
        /*0424*/ 	.word	0x000184e0
        /*0428*/ 	.word	0x00000005
        /*042c*/ 	.word	0x0006e028
        /*0430*/ 	.short	0x010a
        /*0432*/ 	.byte	0x3f
	.zero		1


	//   ....[50]....
        /*0434*/ 	.word	0x000188e0
        /*0438*/ 	.word	0x00000004
        /*043c*/ 	.word	0x0006e060
        /*0440*/ 	.short	0x010a
        /*0442*/ 	.byte	0x3f
	.zero		1


	//   ....[51]....
        /*0444*/ 	.word	0x00018d10
        /*0448*/ 	.word	0x00000003
        /*044c*/ 	.word	0x0006e028
        /*0450*/ 	.short	0x010a
        /*0452*/ 	.byte	0x3f
	.zero		1


	//   ....[52]....
        /*0454*/ 	.word	0x000191e0
        /*0458*/ 	.word	0x00000007
        /*045c*/ 	.word	0x0006e028
        /*0460*/ 	.short	0x010a
        /*0462*/ 	.byte	0x3f
	.zero		1


	//   ....[53]....
        /*0464*/ 	.word	0x00019610
        /*0468*/ 	.word	0x00000004
        /*046c*/ 	.word	0x0006e028
        /*0470*/ 	.short	0x010a
        /*0472*/ 	.byte	0x3f
	.zero		1


	//   ....[54]....
        /*0474*/ 	.word	0x00019a30
        /*0478*/ 	.word	0x00000005
        /*047c*/ 	.word	0x0006e050
        /*0480*/ 	.short	0x010a
        /*0482*/ 	.byte	0x3f
	.zero		1


	//   ....[55]....
        /*0484*/ 	.word	0x00019a90
        /*0488*/ 	.word	0x00000005
        /*048c*/ 	.word	0x0006e000
        /*0490*/ 	.short	0x010a
        /*0492*/ 	.byte	0x3f
	.zero		1


	//   ....[56]....
        /*0494*/ 	.word	0x00019af0
        /*0498*/ 	.word	0x00000005
        /*049c*/ 	.word	0xfffffff8
        /*04a0*/ 	.short	0x010a
        /*04a2*/ 	.byte	0x3f
	.zero		1


	//   ....[57]....
        /*04a4*/ 	.word	0x00019b50
        /*04a8*/ 	.word	0x0000000d
        /*04ac*/ 	.word	0x0006e008
        /*04b0*/ 	.short	0x010a
        /*04b2*/ 	.byte	0x3f
	.zero		1


	//   ....[58]....
        /*04b4*/ 	.word	0x00019bb0
        /*04b8*/ 	.word	0x0000000c
        /*04bc*/ 	.word	0x0006e000
        /*04c0*/ 	.short	0x010a
        /*04c2*/ 	.byte	0x3f
	.zero		1


	//   ....[59]....
        /*04c4*/ 	.word	0x00019c10
        /*04c8*/ 	.word	0x0000000a
        /*04cc*/ 	.word	0x0006e000
        /*04d0*/ 	.short	0x010a
        /*04d2*/ 	.byte	0x3f
	.zero		1


	//   ....[60]....
        /*04d4*/ 	.word	0x00019c70
        /*04d8*/ 	.word	0x0000000c
        /*04dc*/ 	.word	0x0006e000
        /*04e0*/ 	.short	0x010a
        /*04e2*/ 	.byte	0x3f
	.zero		1


	//   ....[61]....
        /*04e4*/ 	.word	0x00019cd0
        /*04e8*/ 	.word	0x0000000a
        /*04ec*/ 	.word	0x0006e000
        /*04f0*/ 	.short	0x010a
        /*04f2*/ 	.byte	0x3f
	.zero		1


	//   ....[62]....
        /*04f4*/ 	.word	0x00019d30
        /*04f8*/ 	.word	0x00000003
        /*04fc*/ 	.word	0x00000008
        /*0500*/ 	.short	0x010a
        /*0502*/ 	.byte	0x3f
	.zero		1


	//   ....[63]....
        /*0504*/ 	.word	0x00019d80
        /*0508*/ 	.word	0x00000004
        /*050c*/ 	.word	0x0006e060
        /*0510*/ 	.short	0x010a
        /*0512*/ 	.byte	0x3f
	.zero		1


	//   ....[64]....
        /*0514*/ 	.word	0x00019dd0
        /*0518*/ 	.word	0x00000005
        /*051c*/ 	.word	0x0006e028
        /*0520*/ 	.short	0x010a
        /*0522*/ 	.byte	0x3f
	.zero		1


	//   ....[65]....
        /*0524*/ 	.word	0x00019e20
        /*0528*/ 	.word	0x00000004
        /*052c*/ 	.word	0x0006e060
        /*0530*/ 	.short	0x010a
        /*0532*/ 	.byte	0x3f
	.zero		1


	//   ....[66]....
        /*0534*/ 	.word	0x00019e70
        /*0538*/ 	.word	0x00000003
        /*053c*/ 	.word	0x0006e028
        /*0540*/ 	.short	0x010a
        /*0542*/ 	.byte	0x3f
	.zero		1


	//   ....[67]....
        /*0544*/ 	.word	0x00019ec0
        /*0548*/ 	.word	0x00000007
        /*054c*/ 	.word	0x0006e028
        /*0550*/ 	.short	0x010a
        /*0552*/ 	.byte	0x3f
	.zero		1


	//   ....[68]....
        /*0554*/ 	.word	0x00019f10
        /*0558*/ 	.word	0x00000004
        /*055c*/ 	.word	0x0006e028
        /*0560*/ 	.short	0x010a
        /*0562*/ 	.byte	0x3f
	.zero		1


	//----- nvinfo : EIATTR_NUM_MBARRIERS
	.align		4
.L_38:
        /*0564*/ 	.byte	0x03, 0x38
        /*0566*/ 	.short	0x001e


	//----- nvinfo : EIATTR_EXIT_INSTR_OFFSETS
	.align		4
        /*0568*/ 	.byte	0x04, 0x1c
        /*056a*/ 	.short	(.L_40 - .L_39)


	//   ....[0]....
.L_39:
        /*056c*/ 	.word	0x000009f0


	//   ....[1]....
        /*0570*/ 	.word	0x00017f30


	//   ....[2]....
        /*0574*/ 	.word	0x00017f70


	//   ....[3]....
        /*0578*/ 	.word	0x000190e0


	//   ....[4]....
        /*057c*/ 	.word	0x00019a10


	//----- nvinfo : EIATTR_MAX_THREADS
	.align		4
.L_40:
        /*0580*/ 	.byte	0x04, 0x05
        /*0582*/ 	.short	(.L_42 - .L_41)
.L_41:
        /*0584*/ 	.word	0x00000180
        /*0588*/ 	.word	0x00000001
        /*058c*/ 	.word	0x00000001


	//----- nvinfo : EIATTR_CRS_STACK_SIZE
	.align		4
.L_42:
        /*0590*/ 	.byte	0x04, 0x1e
        /*0592*/ 	.short	(.L_44 - .L_43)
.L_43:
        /*0594*/ 	.word	0x00000000


	//----- nvinfo : EIATTR_CBANK_PARAM_SIZE
	.align		4
.L_44:
        /*0598*/ 	.byte	0x03, 0x19
        /*059a*/ 	.short	0x0870


	//----- nvinfo : EIATTR_PARAM_CBANK
	.align		4
        /*059c*/ 	.byte	0x04, 0x0a
        /*059e*/ 	.short	(.L_46 - .L_45)
	.align		4
.L_45:
        /*05a0*/ 	.word	index@(.nv.constant0._ZN7cutlass13device_kernelINS_4fmha6kernel28FmhaKernelTmaWarpSpecializedINS1_10collective30FmhaMainloopTmaWarpSpecializedINS_10bfloat16_tEffN4cute5tupleIJNS7_1CILi128EEENS9_ILi256EEENS9_ILi160EEEEEENS8_IJiNS9_ILi1EEENS8_IJiiEEEEEESG_SG_NS4_12CausalFusionEJEEENS4_15FmhaFwdEpilogueIS6_fNS8_IJNS9_ILi64EEESC_SB_EEEEENS2_23IndividualTileSchedulerEJEEEEEvNT_6ParamsE)
        /*05a4*/ 	.short	0x0210
        /*05a6*/ 	.short	0x0870


	//----- nvinfo : EIATTR_SW_WAR
	.align		4
.L_46:
        /*05a8*/ 	.byte	0x04, 0x36
        /*05aa*/ 	.short	(.L_48 - .L_47)
.L_47:
        /*05ac*/ 	.word	0x00000008
.L_48:


//--------------------- .nv.callgraph             --------------------------
	.section	.nv.callgraph,"",@"SHT_CUDA_CALLGRAPH"
	.align	4
	.sectionentsize	8
	.align		4
        /*0000*/ 	.word	0x00000000
	.align		4
        /*0004*/ 	.word	0xffffffff
	.align		4
        /*0008*/ 	.word	index@(_ZN7cutlass13device_kernelINS_4fmha6kernel28FmhaKernelTmaWarpSpecializedINS1_10collective30FmhaMainloopTmaWarpSpecializedINS_10bfloat16_tEffN4cute5tupleIJNS7_1CILi128EEENS9_ILi256EEENS9_ILi160EEEEEENS8_IJiNS9_ILi1EEENS8_IJiiEEEEEESG_SG_NS4_12CausalFusionEJEEENS4_15FmhaFwdEpilogueIS6_fNS8_IJNS9_ILi64EEESC_SB_EEEEENS2_23IndividualTileSchedulerEJEEEEEvNT_6ParamsE)
	.align		4
        /*000c*/ 	.word	index@(__assertfail)
	.align		4
        /*0010*/ 	.word	0x00000000
	.align		4
        /*0014*/ 	.word	0xfffffffe
	.align		4
        /*0018*/ 	.word	0x00000000
	.align		4
        /*001c*/ 	.word	0xfffffffd
	.align		4
        /*0020*/ 	.word	0x00000000
	.align		4
        /*0024*/ 	.word	0xfffffffc


//--------------------- .nv.constant4             --------------------------
	.section	.nv.constant4,"a",@progbits
	.align	8
	.align		8
.nv.constant4:
        /*0000*/ 	.dword	__assertfail
	.align		8
        /*0008*/ 	.dword	__unnamed_1
	.align		8
        /*0010*/ 	.dword	__unnamed_2
	.align		8
        /*0018*/ 	.dword	_ZN39_INTERNAL_ecf5da33_4_k_cu_ad36d5ac_29664cuda3std3__45__cpo5beginE
	.align		8
        /*0020*/ 	.dword	_ZN39_INTERNAL_ecf5da33_4_k_cu_ad36d5ac_29664cuda3std3__45__cpo3endE
	.align		8
        /*0028*/ 	.dword	_ZN39_INTERNAL_ecf5da33_4_k_cu_ad36d5ac_29664cuda3std3__45__cpo6cbeginE
	.align		8
        /*0030*/ 	.dword	_ZN39_INTERNAL_ecf5da33_4_k_cu_ad36d5ac_29664cuda3std3__45__cpo4cendE
	.align		8
        /*0038*/ 	.dword	_ZN39_INTERNAL_ecf5da33_4_k_cu_ad36d5ac_29664cuda3std3__441_GLOBAL__N__ecf5da33_4_k_cu_ad36d5ac_29666ignoreE
	.align		8
        /*0040*/ 	.dword	_ZN39_INTERNAL_ecf5da33_4_k_cu_ad36d5ac_29664cuda3std3__419piecewise_constructE
	.align		8
        /*0048*/ 	.dword	_ZN39_INTERNAL_ecf5da33_4_k_cu_ad36d5ac_29664cuda3std3__48in_placeE
	.align		8
        /*0050*/ 	.dword	_ZN39_INTERNAL_ecf5da33_4_k_cu_ad36d5ac_29664cuda3std6ranges3__45__cpo4swapE
	.align		8
        /*0058*/ 	.dword	_ZN39_INTERNAL_ecf5da33_4_k_cu_ad36d5ac_29664cuda3std6ranges3__45__cpo9iter_moveE
	.align		8
        /*0060*/ 	.dword	_ZN39_INTERNAL_ecf5da33_4_k_cu_ad36d5ac_29664cute7productE
	.align		8
        /*0068*/ 	.dword	_ZN39_INTERNAL_ecf5da33_4_k_cu_ad36d5ac_29664cute1_E
	.align		8
        /*0070*/ 	.dword	$str$24
	.align		8
        /*0078*/ 	.dword	$str$25


//--------------------- .text._ZN7cutlass13device_kernelINS_4fmha6kernel28FmhaKernelTmaWarpSpecializedINS1_10collective30FmhaMainloopTmaWarpSpecializedINS_10bfloat16_tEffN4cute5tupleIJNS7_1CILi128EEENS9_ILi256EEENS9_ILi160EEEEEENS8_IJiNS9_ILi1EEENS8_IJiiEEEEEESG_SG_NS4_12CausalFusionEJEEENS4_15FmhaFwdEpilogueIS6_fNS8_IJNS9_ILi64EEESC_SB_EEEEENS2_23IndividualTileSchedulerEJEEEEEvNT_6ParamsE --------------------------
	.section	.text._ZN7cutlass13device_kernelINS_4fmha6kernel28FmhaKernelTmaWarpSpecializedINS1_10collective30FmhaMainloopTmaWarpSpecializedINS_10bfloat16_tEffN4cute5tupleIJNS7_1CILi128EEENS9_ILi256EEENS9_ILi160EEEEEENS8_IJiNS9_ILi1EEENS8_IJiiEEEEEESG_SG_NS4_12CausalFusionEJEEENS4_15FmhaFwdEpilogueIS6_fNS8_IJNS9_ILi64EEESC_SB_EEEEENS2_23IndividualTileSchedulerEJEEEEEvNT_6ParamsE,"ax",@progbits
	.align	128
.text._ZN7cutlass13device_kernelINS_4fmha6kernel28FmhaKernelTmaWarpSpecializedINS1_10collective30FmhaMainloopTmaWarpSpecializedINS_10bfloat16_tEffN4cute5tupleIJNS7_1CILi128EEENS9_ILi256EEENS9_ILi160EEEEEENS8_IJiNS9_ILi1EEENS8_IJiiEEEEEESG_SG_NS4_12CausalFusionEJEEENS4_15FmhaFwdEpilogueIS6_fNS8_IJNS9_ILi64EEESC_SB_EEEEENS2_23IndividualTileSchedulerEJEEEEEvNT_6ParamsE:
        .type           _ZN7cutlass13device_kernelINS_4fmha6kernel28FmhaKernelTmaWarpSpecializedINS1_10collective30FmhaMainloopTmaWarpSpecializedINS_10bfloat16_tEffN4cute5tupleIJNS7_1CILi128EEENS9_ILi256EEENS9_ILi160EEEEEENS8_IJiNS9_ILi1EEENS8_IJiiEEEEEESG_SG_NS4_12CausalFusionEJEEENS4_15FmhaFwdEpilogueIS6_fNS8_IJNS9_ILi64EEESC_SB_EEEEENS2_23IndividualTileSchedulerEJEEEEEvNT_6ParamsE,@function
        .size           _ZN7cutlass13device_kernelINS_4fmha6kernel28FmhaKernelTmaWarpSpecializedINS1_10collective30FmhaMainloopTmaWarpSpecializedINS_10bfloat16_tEffN4cute5tupleIJNS7_1CILi128EEENS9_ILi256EEENS9_ILi160EEEEEENS8_IJiNS9_ILi1EEENS8_IJiiEEEEEESG_SG_NS4_12CausalFusionEJEEENS4_15FmhaFwdEpilogueIS6_fNS8_IJNS9_ILi64EEESC_SB_EEEEENS2_23IndividualTileSchedulerEJEEEEEvNT_6ParamsE,(.L_x_125 - _ZN7cutlass13device_kernelINS_4fmha6kernel28FmhaKernelTmaWarpSpecializedINS1_10collective30FmhaMainloopTmaWarpSpecializedINS_10bfloat16_tEffN4cute5tupleIJNS7_1CILi128EEENS9_ILi256EEENS9_ILi160EEEEEENS8_IJiNS9_ILi1EEENS8_IJiiEEEEEESG_SG_NS4_12CausalFusionEJEEENS4_15FmhaFwdEpilogueIS6_fNS8_IJNS9_ILi64EEESC_SB_EEEEENS2_23IndividualTileSchedulerEJEEEEEvNT_6ParamsE)
        .other          _ZN7cutlass13device_kernelINS_4fmha6kernel28FmhaKernelTmaWarpSpecializedINS1_10collective30FmhaMainloopTmaWarpSpecializedINS_10bfloat16_tEffN4cute5tupleIJNS7_1CILi128EEENS9_ILi256EEENS9_ILi160EEEEEENS8_IJiNS9_ILi1EEENS8_IJiiEEEEEESG_SG_NS4_12CausalFusionEJEEENS4_15FmhaFwdEpilogueIS6_fNS8_IJNS9_ILi64EEESC_SB_EEEEENS2_23IndividualTileSchedulerEJEEEEEvNT_6ParamsE,@"STO_CUDA_ENTRY STV_DEFAULT"
_ZN7cutlass13device_kernelINS_4fmha6kernel28FmhaKernelTmaWarpSpecializedINS1_10collective30FmhaMainloopTmaWarpSpecializedINS_10bfloat16_tEffN4cute5tupleIJNS7_1CILi128EEENS9_ILi256EEENS9_ILi160EEEEEENS8_IJiNS9_ILi1EEENS8_IJiiEEEEEESG_SG_NS4_12CausalFusionEJEEENS4_15FmhaFwdEpilogueIS6_fNS8_IJNS9_ILi64EEESC_SB_EEEEENS2_23IndividualTileSchedulerEJEEEEEvNT_6ParamsE:
[----:B------:R-:W1:Y:S01]  /*0000*/  LDC R1, c[0x0][0x28] ;  /* 0x00000a00ff017b82 */ /* 0x000e620000000800 */
[----:B------:R-:W2:Y:S01]  /*0010*/  S2R R0, SR_TID.X ;  /* 0x0000000000007919 */ /* 0x000ea20000002100 */
[----:B------:R-:W-:Y:S01]  /*0020*/  ELECT P1, URZ, PT ;  /* 0x00000000003f782f */ /* 0x000fe20003820000 */
[----:B------:R-:W-:Y:S01]  /*0030*/  BSSY B0, `(.L_x_0) ;  /* 0x0000017000007945 */ /* 0x000fe20003800000 */
[----:B--2---:R-:W-:-:S05]  /*0040*/  SHF.R.U32.HI R2, RZ, 0x5, R0 ;  /* 0x00000005ff027819 */ /* 0x004fca0000011600 */
[----:B------:R-:W2:Y:S02]  /*0050*/  SHFL.IDX PT, R3, R2, RZ, 0x1f ;  /* 0x00001fff02037589 */ /* 0x000ea400000e0000 */
[----:B--2---:R-:W-:Y:S02]  /*0060*/  R2UR UR4, R3 ;  /* 0x00000000030472ca */ /* 0x004fe400000e0000 */
[----:B------:R-:W-:-:S06]  /*0070*/  SHF.R.U32.HI R3, RZ, 0x7, R0 ;  /* 0x00000007ff037819 */ /* 0x000fcc0000011600 */
[----:B------:R-:W2:Y:S05]  /*0080*/  SHFL.IDX PT, R3, R3, RZ, 0x1f ;  /* 0x00001fff03037589 */ /* 0x000eaa00000e0000 */
[----:B------:R-:W-:Y:S02]  /*0090*/  USHF.R.S32.HI UR5, URZ, 0x1f, UR4 ;  /* 0x0000001f3f057899 */ /* 0x000fe40008011404 */
[----:B------:R-:W-:Y:S02]  /*00a0*/  ISETP.NE.OR P0, PT, RZ, UR4, !P1 ;  /* 0x00000004ff007c0c */ /* 0x000fe4000cf05670 */
[----:B------:R-:W-:-:S04]  /*00b0*/  ULEA.HI UR5, UR5, UR4, URZ, 0x2 ;  /* 0x0000000405057291 */ /* 0x000fc8000f8f103f */
[----:B------:R-:W-:-:S04]  /*00c0*/  ULOP3.LUT UR5, UR5, 0xfffffffc, URZ, 0xc0, !UPT ;  /* 0xfffffffc05057892 */ /* 0x000fc8000f8ec03f */
[----:B------:R-:W-:-:S03]  /*00d0*/  UIADD3 UR4, UR4, -UR5, URZ ;  /* 0x8000000504047290 */ /* 0x000fc6000fffe03f */
[----:B-1----:R-:W-:Y:S09]  /*00e0*/  @P0 BRA `(.L_x_1) ;  /* 0x00000000002c0947 */ /* 0x002ff20003800000 */
[----:B------:R-:W-:Y:S02]  /*00f0*/  ULDC.64 UR6, c[0x0][0x198] ;  /* 0x0000660000067ab9 */ /* 0x000fe40000000a00 */
[----:B------:R-:W-:Y:S02]  /*0100*/  UIADD3 UR8, UP0, UR6, 0xf0, URZ ;  /* 0x000000f006087890 */ /* 0x000fe4000ff1e03f */
[----:B------:R-:W-:Y:S02]  /*0110*/  UIADD3 UR10, UP1, UR6, 0x1f0, URZ ;  /* 0x000001f0060a7890 */ /* 0x000fe4000ff3e03f */
[----:B------:R-:W-:Y:S02]  /*0120*/  UIADD3 UR6, UP2, UR6, 0x2f0, URZ ;  /* 0x000002f006067890 */ /* 0x000fe4000ff5e03f */
[----:B------:R-:W-:Y:S02]  /*0130*/  UIADD3.X UR9, URZ, UR7, URZ, UP0, !UPT ;  /* 0x000000073f097290 */ /* 0x000fe400087fe43f */
[----:B------:R-:W-:-:S02]  /*0140*/  UIADD3.X UR11, URZ, UR7, URZ, UP1, !UPT ;  /* 0x000000073f0b7290 */ /* 0x000fc40008ffe43f */
[----:B------:R-:W-:-:S05]  /*0150*/  UIADD3.X UR7, URZ, UR7, URZ, UP2, !UPT ;  /* 0x000000073f077290 */ /* 0x000fca00097fe43f */
[----:B------:R1:W-:Y:S02]  /*0160*/  UTMACCTL.PF [UR8] ;  /* 0x00000000080079b9 */ /* 0x0003e40008040000 */
[----:B------:R1:W-:Y:S02]  /*0170*/  UTMACCTL.PF [UR10] ;  /* 0x000000000a0079b9 */ /* 0x0003e40008040000 */
[----:B------:R1:W-:Y:S02]  /*0180*/  UTMACCTL.PF [UR6] ;  /* 0x00000000060079b9 */ /* 0x0003e40008040000 */
[----:B-1----:R-:W-:Y:S01]  /*0190*/  NOP ;  /* 0x0000000000007918 */ /* 0x002fe20000000000 */
.L_x_1:
[----:B------:R-:W-:Y:S05]  /*01a0*/  BSYNC B0 ;  /* 0x0000000000007941 */ /* 0x000fea0003800000 */
.L_x_0:
[----:B------:R-:W1:Y:S01]  /*01b0*/  SHFL.IDX PT, R4, R2, RZ, 0x1f ;  /* 0x00001fff02047589 */ /* 0x000e6200000e0000 */
[----:B--2---:R-:W-:Y:S01]  /*01c0*/  R2UR UR38, R3 ;  /* 0x00000000032672ca */ /* 0x004fe200000e0000 */
[----:B------:R-:W-:-:S12]  /*01d0*/  UISETP.NE.AND UP0, UPT, UR4, 0x1, UPT ;  /* 0x000000010400788c */ /* 0x000fd8000bf05270 */
[----:B------:R-:W-:Y:S02]  /*01e0*/  UIADD3 UR22, UR38, -0x1, URZ ;  /* 0xffffffff26167890 */ /* 0x000fe4000fffe03f */
[----:B------:R-:W-:Y:S02]  /*01f0*/  UISETP.EQ.AND UP0, UPT, UR38, URZ, !UP0 ;  /* 0x0000003f2600728c */ /* 0x000fe4000c702270 */
[----:B------:R-:W-:Y:S02]  /*0200*/  UISETP.GE.U32.AND UP1, UPT, UR22, 0x4, UPT ;  /* 0x000000041600788c */ /* 0x000fe4000bf26070 */
[----:B------:R-:W-:Y:S01]  /*0210*/  USEL UR5, URZ, 0x1, !UP0 ;  /* 0x000000013f057887 */ /* 0x000fe2000c000000 */
[----:B-1----:R-:W-:-:S03]  /*0220*/  ISETP.NE.AND P0, PT, R4, RZ, PT ;  /* 0x000000ff0400720c */ /* 0x002fc60003f05270 */
[----:B------:R-:W-:-:S10]  /*0230*/  USEL UR5, UR5, 0x2, UP1 ;  /* 0x0000000205057887 */ /* 0x000fd40008800000 */
[----:B------:R-:W-:Y:S05]  /*0240*/  @P0 BRA `(.L_x_2) ;  /* 0x0000000000480947 */ /* 0x000fea0003800000 */
[----:B------:R-:W1:Y:S01]  /*0250*/  S2UR UR10, SR_CgaCtaId ;  /* 0x00000000000a79c3 */ /* 0x000e620000008800 */
[----:B------:R-:W-:Y:S01]  /*0260*/  UMOV UR6, 0x400 ;  /* 0x0000040000067882 */ /* 0x000fe20000000000 */
[----:B------:R-:W-:Y:S01]  /*0270*/  UMOV UR7, 0x1 ;  /* 0x0000000100077882 */ /* 0x000fe20000000000 */
[----:B------:R-:W-:Y:S01]  /*0280*/  UMOV UR8, 0x80 ;  /* 0x0000008000087882 */ /* 0x000fe20000000000 */
[----:B------:R-:W-:Y:S01]  /*0290*/  ELECT P0, URZ, PT ;  /* 0x00000000003f782f */ /* 0x000fe20003800000 */
[----:B------:R-:W-:-:S04]  /*02a0*/  UIADD3 UR8, -UR8, 0x100000, URZ ;  /* 0x0010000008087890 */ /* 0x000fc8000fffe13f */
[----:B------:R-:W-:Y:S02]  /*02b0*/  USHF.L.U32 UR9, UR8, 0xb, URZ ;  /* 0x0000000b08097899 */ /* 0x000fe4000800063f */
[----:B------:R-:W-:Y:S02]  /*02c0*/  USHF.L.U32 UR8, UR8, 0x1, URZ ;  /* 0x0000000108087899 */ /* 0x000fe4000800063f */
[----:B-1----:R-:W-:Y:S02]  /*02d0*/  ULEA UR10, UR10, UR6, 0x18 ;  /* 0x000000060a0a7291 */ /* 0x002fe4000f8ec03f */
[----:B------:R-:W-:-:S04]  /*02e0*/  UIADD3 UR6, -UR7, 0x100000, URZ ;  /* 0x0010000007067890 */ /* 0x000fc8000fffe13f */
[----:B------:R-:W-:Y:S02]  /*02f0*/  USHF.L.U32 UR7, UR6, 0xb, URZ ;  /* 0x0000000b06077899 */ /* 0x000fe4000800063f */
[----:B------:R-:W-:Y:S01]  /*0300*/  USHF.L.U32 UR6, UR6, 0x1, URZ ;  /* 0x0000000106067899 */ /* 0x000fe2000800063f */
[----:B------:R-:W1:Y:S11]  /*0310*/  FENCE.VIEW.ASYNC.S ;  /* 0x00000000000073c6 */ /* 0x000e760000000000 */
[----:B-1----:R1:W2:Y:S01]  /*0320*/  SYNCS.EXCH.64 URZ, [UR10+0x6e050], UR6 ;  /* 0x06e050060a3f75b2 */ /* 0x0022a20008000100 */
[----:B------:R1:W3:Y:S01]  /*0330*/  SYNCS.EXCH.64 URZ, [UR10+0x6e060], UR8 ;  /* 0x06e060080a3f75b2 */ /* 0x0002e20008000100 */
[----:B------:R1:W4:Y:S01]  /*0340*/  SYNCS.EXCH.64 URZ, [UR10+0x6e058], UR6 ;  /* 0x06e058060a3f75b2 */ /* 0x0003220008000100 */
[----:B------:R1:W1:Y:S01]  /*0350*/  SYNCS.EXCH.64 URZ, [UR10+0x6e068], UR8 ;  /* 0x06e068080a3f75b2 */ /* 0x0002620008000100 */
[----:B------:R-:W-:Y:S01]  /*0360*/  NOP ;  /* 0x0000000000007918 */ /* 0x000fe20000000000 */
.L_x_2:
[----:B------:R-:W5:Y:S01]  /*0370*/  SHFL.IDX PT, R3, R2, RZ, 0x1f ;  /* 0x00001fff02037589 */ /* 0x000f6200000e0000 */
[----:B------:R-:W-:Y:S01]  /*0380*/  NOP ;  /* 0x0000000000007918 */ /* 0x000fe20000000000 */
[----:B-----5:R-:W-:-:S13]  /*0390*/  ISETP.NE.AND P0, PT, R3, RZ, PT ;  /* 0x000000ff0300720c */ /* 0x020fda0003f05270 */
[----:B------:R-:W-:Y:S05]  /*03a0*/  @P0 BRA `(.L_x_3) ;  /* 0x0000000000600947 */ /* 0x000fea0003800000 */
[----:B-1----:R-:W1:Y:S01]  /*03b0*/  S2UR UR7, SR_CgaCtaId ;  /* 0x00000000000779c3 */ /* 0x002e620000008800 */
[----:B------:R-:W-:Y:S01]  /*03c0*/  UMOV UR6, 0x400 ;  /* 0x0000040000067882 */ /* 0x000fe20000000000 */
[----:B------:R-:W-:Y:S01]  /*03d0*/  UMOV UR8, 0x1 ;  /* 0x0000000100087882 */ /* 0x000fe20000000000 */
[----:B------:R-:W-:Y:S01]  /*03e0*/  UMOV UR11, 0x100 ;  /* 0x00000100000b7882 */ /* 0x000fe20000000000 */
[----:B------:R-:W-:-:S04]  /*03f0*/  UIADD3 UR8, -UR8, 0x100000, URZ ;  /* 0x0010000008087890 */ /* 0x000fc8000fffe13f */
[----:B------:R-:W-:Y:S02]  /*0400*/  USHF.L.U32 UR9, UR8, 0xb, URZ ;  /* 0x0000000b08097899 */ /* 0x000fe4000800063f */
[----:B------:R-:W-:Y:S01]  /*0410*/  USHF.L.U32 UR8, UR8, 0x1, URZ ;  /* 0x0000000108087899 */ /* 0x000fe2000800063f */
[----:B------:R-:W-:Y:S01]  /*0420*/  ELECT P0, URZ, PT ;  /* 0x00000000003f782f */ /* 0x000fe20003800000 */
[----:B-1----:R-:W-:Y:S02]  /*0430*/  ULEA UR10, UR7, UR6, 0x18 ;  /* 0x00000006070a7291 */ /* 0x002fe4000f8ec03f */
[----:B------:R-:W-:-:S04]  /*0440*/  UIADD3 UR6, -UR11, 0x100000, URZ ;  /* 0x001000000b067890 */ /* 0x000fc8000fffe13f */
[----:B------:R-:W-:Y:S02]  /*0450*/  USHF.L.U32 UR7, UR6, 0xb, URZ ;  /* 0x0000000b06077899 */ /* 0x000fe4000800063f */
[----:B------:R-:W-:Y:S01]  /*0460*/  USHF.L.U32 UR6, UR6, 0x1, URZ ;  /* 0x0000000106067899 */ /* 0x000fe2000800063f */
[----:B------:R-:W1:Y:S03]  /*0470*/  FENCE.VIEW.ASYNC.S ;  /* 0x00000000000073c6 */ /* 0x000e660000000000 */
[----:B-1----:R1:W1:Y:S08]  /*0480*/  SYNCS.EXCH.64 URZ, [UR10+0x6e000], UR8 ;  /* 0x06e000080a3f75b2 */ /* 0x0022700008000100 */
[----:B------:R1:W1:Y:S01]  /*0490*/  SYNCS.EXCH.64 URZ, [UR10+0x6e028], UR6 ;  /* 0x06e028060a3f75b2 */ /* 0x0002620008000100 */
        /* <DEDUP_REMOVED lines=8> */
[----:B------:R-:W-:Y:S01]  /*0520*/  NOP ;  /* 0x0000000000007918 */ /* 0x000fe20000000000 */
.L_x_3:
        /* <DEDUP_REMOVED lines=21> */
[----:B------:R-:W-:Y:S01]  /*0680*/  NOP ;  /* 0x0000000000007918 */ /* 0x000fe20000000000 */
.L_x_4:
[----:B------:R-:W5:Y:S01]  /*0690*/  SHFL.IDX PT, R3, R2, RZ, 0x1f ;  /* 0x00001fff02037589 */ /* 0x000f6200000e0000 */
[----:B------:R-:W-:Y:S01]  /*06a0*/  ELECT P0, URZ, PT ;  /* 0x00000000003f782f */ /* 0x000fe20003800000 */
[----:B------:R-:W-:Y:S01]  /*06b0*/  NOP ;  /* 0x0000000000007918 */ /* 0x000fe20000000000 */
[----:B-1----:R-:W-:Y:S02]  /*06c0*/  UMOV UR6, 0x80 ;  /* 0x0000008000067882 */ /* 0x002fe40000000000 */
[C---:B-----5:R-:W-:Y:S02]  /*06d0*/  ISETP.NE.OR P0, PT, R3.reuse, RZ, !P0 ;  /* 0x000000ff0300720c */ /* 0x060fe40004705670 */
[----:B------:R-:W-:-:S11]  /*06e0*/  ISETP.NE.AND P2, PT, R3, RZ, PT ;  /* 0x000000ff0300720c */ /* 0x000fd60003f45270 */
[----:B------:R-:W-:Y:S01]  /*06f0*/  VOTEU.ALL UP0, P0 ;  /* 0x00000000003f7886 */ /* 0x000fe20000000000 */
[----:B------:R-:W-:Y:S01]  /*0700*/  VOTEU.ALL UP2, P0 ;  /* 0x00000000003f7886 */ /* 0x000fe20000040000 */
[----:B------:R-:W-:Y:S01]  /*0710*/  VOTEU.ALL UP3, P0 ;  /* 0x00000000003f7886 */ /* 0x000fe20000060000 */
[----:B------:R-:W-:Y:S02]  /*0720*/  VOTEU.ALL UP4, P0 ;  /* 0x00000000003f7886 */ /* 0x000fe40000080000 */
[----:B------:R-:W1:Y:S01]  /*0730*/  @!UP0 S2UR UR9, SR_CgaCtaId ;  /* 0x00000000000989c3 */ /* 0x000e620000008800 */
[----:B------:R-:W-:Y:S01]  /*0740*/  @!UP0 UMOV UR8, 0x400 ;  /* 0x0000040000088882 */ /* 0x000fe20000000000 */
[----:B------:R-:W-:-:S04]  /*0750*/  @!UP0 UIADD3 UR6, -UR6, 0x100000, URZ ;  /* 0x0010000006068890 */ /* 0x000fc8000fffe13f */
[----:B------:R-:W-:Y:S02]  /*0760*/  @!UP0 USHF.L.U32 UR7, UR6, 0xb, URZ ;  /* 0x0000000b06078899 */ /* 0x000fe4000800063f */
[----:B------:R-:W-:Y:S02]  /*0770*/  @!UP0 USHF.L.U32 UR6, UR6, 0x1, URZ ;  /* 0x0000000106068899 */ /* 0x000fe4000800063f */
[----:B-1----:R-:W-:Y:S01]  /*0780*/  @!UP0 ULEA UR8, UR9, UR8, 0x18 ;  /* 0x0000000809088291 */ /* 0x002fe2000f8ec03f */
[----:B------:R-:W-:Y:S01]  /*0790*/  VOTEU.ALL UP0, P0 ;  /* 0x00000000003f7886 */ /* 0x000fe20000000000 */
[----:B------:R-:W1:Y:S10]  /*07a0*/  FENCE.VIEW.ASYNC.S ;  /* 0x00000000000073c6 */ /* 0x000e740000000000 */
[----:B-1----:R1:W1:Y:S01]  /*07b0*/  @!UP0 SYNCS.EXCH.64 URZ, [UR8+0x6e090], UR6 ;  /* 0x06e09006083f85b2 */ /* 0x0022620008000100 */
[----:B------:R1:W1:Y:S01]  /*07c0*/  @!UP2 SYNCS.EXCH.64 URZ, [UR8+0x6e098], UR6 ;  /* 0x06e09806083fa5b2 */ /* 0x0002620008000100 */
[----:B------:R1:W1:Y:S01]  /*07d0*/  @!UP3 SYNCS.EXCH.64 URZ, [UR8+0x6e0a0], UR6 ;  /* 0x06e0a006083fb5b2 */ /* 0x0002620008000100 */
[----:B------:R1:W1:Y:S01]  /*07e0*/  @!UP4 SYNCS.EXCH.64 URZ, [UR8+0x6e0a8], UR6 ;  /* 0x06e0a806083fc5b2 */ /* 0x0002620008000100 */
[----:B------:R-:W-:Y:S01]  /*07f0*/  NOP ;  /* 0x0000000000007918 */ /* 0x000fe20000000000 */
[----:B------:R-:W-:Y:S05]  /*0800*/  @P2 BRA `(.L_x_5) ;  /* 0x0000000000582947 */ /* 0x000fea0003800000 */
[----:B-1----:R-:W1:Y:S01]  /*0810*/  S2UR UR7, SR_CgaCtaId ;  /* 0x00000000000779c3 */ /* 0x002e620000008800 */
[----:B------:R-:W-:Y:S01]  /*0820*/  UMOV UR6, 0x400 ;  /* 0x0000040000067882 */ /* 0x000fe20000000000 */
[----:B------:R-:W-:Y:S01]  /*0830*/  UMOV UR8, 0x20 ;  /* 0x0000002000087882 */ /* 0x000fe20000000000 */
[----:B------:R-:W-:Y:S01]  /*0840*/  UMOV UR9, 0x80 ;  /* 0x0000008000097882 */ /* 0x000fe20000000000 */
[----:B------:R-:W-:Y:S01]  /*0850*/  ELECT P0, URZ, PT ;  /* 0x00000000003f782f */ /* 0x000fe20003800000 */
[----:B-1----:R-:W-:Y:S02]  /*0860*/  ULEA UR10, UR7, UR6, 0x18 ;  /* 0x00000006070a7291 */ /* 0x002fe4000f8ec03f */
[----:B------:R-:W-:-:S04]  /*0870*/  UIADD3 UR6, -UR8, 0x100000, URZ ;  /* 0x0010000008067890 */ /* 0x000fc8000fffe13f */
[----:B------:R-:W-:Y:S02]  /*0880*/  USHF.L.U32 UR7, UR6, 0xb, URZ ;  /* 0x0000000b06077899 */ /* 0x000fe4000800063f */
[----:B------:R-:W-:Y:S02]  /*0890*/  USHF.L.U32 UR6, UR6, 0x1, URZ ;  /* 0x0000000106067899 */ /* 0x000fe4000800063f */
        /* <DEDUP_REMOVED lines=13> */
.L_x_5:
[----:B------:R-:W-:Y:S01]  /*0970*/  ISETP.NE.AND P0, PT, RZ, UR38, PT ;  /* 0x00000026ff007c0c */ /* 0x000fe2000bf05270 */
[----:B------:R-:W-:Y:S01]  /*0980*/  NOP ;  /* 0x0000000000007918 */ /* 0x000fe20000000000 */
[----:B------:R-:W-:Y:S01]  /*0990*/  MOV R2, UR4 ;  /* 0x0000000400027c02 */ /* 0x000fe20008000f00 */
[----:B-1234-:R-:W-:Y:S03]  /*09a0*/  BAR.SYNC.DEFER_BLOCKING 0x0 ;  /* 0x0000000000007b1d */ /* 0x01efe60000010000 */
[----:B------:R-:W-:-:S07]  /*09b0*/  ISETP.EQ.AND P2, PT, R2, 0x1, P1 ;  /* 0x000000010200780c */ /* 0x000fce0000f42270 */
[----:B------:R-:W-:Y:S06]  /*09c0*/  @!P0 BRA `(.L_x_6) ;  /* 0x00000174005c8947 */ /* 0x000fec0003800000 */
[----:B------:R-:W-:-:S06]  /*09d0*/  UISETP.GT.U32.AND UP0, UPT, UR22, 0x3, UPT ;  /* 0x000000031600788c */ /* 0x000fcc000bf04070 */
[----:B------:R-:W-:-:S13]  /*09e0*/  PLOP3.LUT P0, PT, PT, PT, UP0, 0x80, 0x0 ;  /* 0x000000000000781c */ /* 0x000fda0003f0f008 */
[----:B------:R-:W-:Y:S05]  /*09f0*/  @P0 EXIT ;  /* 0x000000000000094d */ /* 0x000fea0003800000 */
.L_x_7:
[----:B------:R-:W-:-:S08]  /*0a00*/  NOP ;  /* 0x0000000000007918 */ /* 0x000fd00000000000 */
[----:B------:R-:W1:Y:S02]  /*0a10*/  USETMAXREG.TRY_ALLOC.CTAPOOL UP0, 0xf0 ;  /* 0x000000f0000079c8 */ /* 0x000e640008000600 */
[----:B-1----:R-:W-:-:S13]  /*0a20*/  PLOP3.LUT P0, PT, PT, PT, UP0, 0x80, 0x0 ;  /* 0x000000000000781c */ /* 0x002fda0003f0f008 */
[----:B------:R-:W-:Y:S05]  /*0a30*/  @!P0 BRA `(.L_x_7) ;  /* 0xfffffffc00f08947 */ /* 0x000fea000383ffff */
[----:B------:R-:W-:Y:S01]  /*0a40*/  UISETP.NE.AND UP0, UPT, UR38, 0x1, UPT ;  /* 0x000000012600788c */ /* 0x000fe2000bf05270 */
[----:B------:R-:W1:Y:S01]  /*0a50*/  S2UR UR6, SR_CTAID.X ;  /* 0x00000000000679c3 */ /* 0x000e620000002500 */
[----:B------:R-:W-:Y:S01]  /*0a60*/  UMOV UR4, URZ ;  /* 0x0000003f00047c82 */ /* 0x000fe20008000000 */
[----:B------:R-:W-:-:S03]  /*0a70*/  UMOV UR7, URZ ;  /* 0x0000003f00077c82 */ /* 0x000fc60008000000 */
[----:B------:R-:W-:-:S13]  /*0a80*/  PLOP3.LUT P0, PT, PT, PT, UP0, 0x80, 0x0 ;  /* 0x000000000000781c */ /* 0x000fda0003f0f008 */
[----:B------:R-:W-:Y:S05]  /*0a90*/  @!P0 BRA `(.L_x_8) ;  /* 0x00000000003c8947 */ /* 0x000fea0003800000 */
[----:B------:R-:W-:Y:S01]  /*0aa0*/  UISETP.NE.AND UP0, UPT, UR38, 0x2, UPT ;  /* 0x000000022600788c */ /* 0x000fe2000bf05270 */
[----:B------:R-:W-:-:S05]  /*0ab0*/  UMOV UR7, 0x1 ;  /* 0x0000000100077882 */ /* 0x000fca0000000000 */
[----:B------:R-:W-:-:S13]  /*0ac0*/  PLOP3.LUT P1, PT, PT, PT, UP0, 0x80, 0x0 ;  /* 0x000000000000781c */ /* 0x000fda0003f2f008 */
[----:B------:R-:W-:Y:S05]  /*0ad0*/  @!P1 BRA `(.L_x_8) ;  /* 0x00000000002c9947 */ /* 0x000fea0003800000 */
[----:B------:R-:W-:-:S06]  /*0ae0*/  UISETP.NE.AND UP0, UPT, UR38, 0x3, UPT ;  /* 0x000000032600788c */ /* 0x000fcc000bf05270 */
[----:B------:R-:W-:-:S13]  /*0af0*/  PLOP3.LUT P1, PT, PT, PT, UP0, 0x80, 0x0 ;  /* 0x000000000000781c */ /* 0x000fda0003f2f008 */
[----:B------:R-:W-:Y:S05]  /*0b00*/  @!P1 BRA `(.L_x_9) ;  /* 0x0000000000189947 */ /* 0x000fea0003800000 */
[----:B------:R-:W-:-:S11]  /*0b10*/  UISETP.NE.AND UP0, UPT, UR38, 0x4, UPT ;  /* 0x000000042600788c */ /* 0x000fd6000bf05270 */
[----:B------:R-:W-:Y:S01]  /*0b20*/  @!UP0 UMOV UR4, 0x1 ;  /* 0x0000000100048882 */ /* 0x000fe20000000000 */
[----:B------:R-:W-:Y:S01]  /*0b30*/  @!UP0 UMOV UR7, 0x1 ;  /* 0x0000000100078882 */ /* 0x000fe20000000000 */
[----:B------:R-:W-:Y:S01]  /*0b40*/  @UP0 UMOV UR4, URZ ;  /* 0x0000003f00040c82 */ /* 0x000fe20008000000 */
[----:B------:R-:W-:Y:S01]  /*0b50*/  @UP0 UMOV UR7, URZ ;  /* 0x0000003f00070c82 */ /* 0x000fe20008000000 */
[----:B------:R-:W-:Y:S05]  /*0b60*/  BRA `(.L_x_8) ;  /* 0x0000000000087947 */ /* 0x000fea0003800000 */
.L_x_9:
[----:B------:R-:W-:Y:S01]  /*0b70*/  UMOV UR4, 0x1 ;  /* 0x0000000100047882 */ /* 0x000fe20000000000 */
[----:B------:R-:W-:-:S05]  /*0b80*/  UMOV UR7, URZ ;  /* 0x0000003f00077c82 */ /* 0x000fca0008000000 */
.L_x_8:
[----:B------:R-:W-:Y:S05]  /*0b90*/  @!P0 BRA `(.L_x_10) ;  /* 0x0000000000408947 */ /* 0x000fea0003800000 */
[----:B------:R-:W-:-:S06]  /*0ba0*/  UISETP.NE.AND UP0, UPT, UR38, 0x2, UPT ;  /* 0x000000022600788c */ /* 0x000fcc000bf05270 */
[----:B------:R-:W-:-:S13]  /*0bb0*/  PLOP3.LUT P0, PT, PT, PT, UP0, 0x80, 0x0 ;  /* 0x000000000000781c */ /* 0x000fda0003f0f008 */
[----:B------:R-:W-:Y:S05]  /*0bc0*/  @!P0 BRA `(.L_x_11) ;  /* 0x00000000002c8947 */ /* 0x000fea0003800000 */
[----:B------:R-:W-:-:S06]  /*0bd0*/  UISETP.NE.AND UP0, UPT, UR38, 0x3, UPT ;  /* 0x000000032600788c */ /* 0x000fcc000bf05270 */
[----:B------:R-:W-:-:S13]  /*0be0*/  PLOP3.LUT P0, PT, PT, PT, UP0, 0x80, 0x0 ;  /* 0x000000000000781c */ /* 0x000fda0003f0f008 */
[----:B------:R-:W-:Y:S05]  /*0bf0*/  @!P0 BRA `(.L_x_12) ;  /* 0x0000000000188947 */ /* 0x000fea0003800000 */
[----:B------:R-:W-:Y:S01]  /*0c00*/  UISETP.NE.AND UP0, UPT, UR38, 0x4, UPT ;  /* 0x000000042600788c */ /* 0x000fe2000bf05270 */
[----:B-1----:R-:W-:-:S05]  /*0c10*/  UMOV UR37, UR6 ;  /* 0x0000000600257c82 */ /* 0x002fca0008000000 */
[----:B------:R-:W-:-:S13]  /*0c20*/  PLOP3.LUT P0, PT, PT, PT, UP0, 0x80, 0x0 ;  /* 0x000000000000781c */ /* 0x000fda0003f0f008 */
[----:B------:R-:W-:Y:S05]  /*0c30*/  @P0 BRA `(.L_x_13) ;  /* 0x00000000001c0947 */ /* 0x000fea0003800000 */
[----:B------:R-:W-:Y:S01]  /*0c40*/  ULEA UR37, UR6, 0x3, 0x1 ;  /* 0x0000000306257891 */ /* 0x000fe2000f8e083f */
[----:B------:R-:W-:Y:S11]  /*0c50*/  BRA `(.L_x_13) ;  /* 0x0000000000147947 */ /* 0x000ff60003800000 */
.L_x_12:
[----:B-1----:R-:W-:Y:S01]  /*0c60*/  ULEA UR37, UR6, 0x2, 0x1 ;  /* 0x0000000206257891 */ /* 0x002fe2000f8e083f */
[----:B------:R-:W-:Y:S11]  /*0c70*/  BRA `(.L_x_13) ;  /* 0x00000000000c7947 */ /* 0x000ff60003800000 */
.L_x_11:
[----:B-1----:R-:W-:Y:S01]  /*0c80*/  ULEA UR37, UR6, 0x1, 0x1 ;  /* 0x0000000106257891 */ /* 0x002fe2000f8e083f */
[----:B------:R-:W-:Y:S11]  /*0c90*/  BRA `(.L_x_13) ;  /* 0x0000000000047947 */ /* 0x000ff60003800000 */
.L_x_10:
[----:B-1----:R-:W-:-:S12]  /*0ca0*/  USHF.L.U32 UR37, UR6, 0x1, URZ ;  /* 0x0000000106257899 */ /* 0x002fd8000800063f */
.L_x_13:
[----:B------:R-:W1:Y:S01]  /*0cb0*/  LDC R2, c[0x0][0x28c] ;  /* 0x0000a300ff027b82 */ /* 0x000e620000000800 */
[----:B------:R-:W-:Y:S01]  /*0cc0*/  ULOP3.LUT UR8, UR5, 0x1, URZ, 0xfc, !UPT ;  /* 0x0000000105087892 */ /* 0x000fe2000f8efc3f */
[----:B------:R-:W-:Y:S01]  /*0cd0*/  SHF.R.S32.HI R3, RZ, 0x1f, R0 ;  /* 0x0000001fff037819 */ /* 0x000fe20000011400 */
[----:B------:R-:W-:Y:S02]  /*0ce0*/  ULEA UR6, UR6, 0x17f, 0x7 ;  /* 0x0000017f06067891 */ /* 0x000fe4000f8e383f */
[----:B------:R-:W-:Y:S01]  /*0cf0*/  UISETP.NE.AND UP0, UPT, UR8, 0x3, UPT ;  /* 0x000000030800788c */ /* 0x000fe2000bf05270 */
[----:B------:R-:W-:Y:S01]  /*0d00*/  LEA.HI R3, R3, R0, RZ, 0x7 ;  /* 0x0000000003037211 */ /* 0x000fe200078f38ff */
[----:B------:R-:W-:-:S03]  /*0d10*/  USHF.R.U32.HI UR6, URZ, 0x8, UR6 ;  /* 0x000000083f067899 */ /* 0x000fc60008011606 */
[----:B------:R-:W-:Y:S02]  /*0d20*/  LOP3.LUT R3, R3, 0xffffff80, RZ, 0xc0, !PT ;  /* 0xffffff8003037812 */ /* 0x000fe400078ec0ff */
[----:B------:R-:W-:Y:S02]  /*0d30*/  PLOP3.LUT P0, PT, PT, PT, UP0, 0x80, 0x0 ;  /* 0x000000000000781c */ /* 0x000fe40003f0f008 */
[----:B------:R-:W-:Y:S02]  /*0d40*/  IADD3 R3, -R3, R0, RZ ;  /* 0x0000000003037210 */ /* 0x000fe40007ffe1ff */
[----:B-1----:R-:W-:-:S04]  /*0d50*/  IADD3 R2, R2, 0xff, RZ ;  /* 0x000000ff02027810 */ /* 0x002fc80007ffe0ff */
[----:B------:R-:W-:-:S04]  /*0d60*/  SHF.R.S32.HI R5, RZ, 0x1f, R2 ;  /* 0x0000001fff057819 */ /* 0x000fc80000011402 */
[----:B------:R-:W-:-:S04]  /*0d70*/  LEA.HI R5, R5, R2, RZ, 0x8 ;  /* 0x0000000205057211 */ /* 0x000fc800078f40ff */
[----:B------:R-:W-:-:S04]  /*0d80*/  SHF.R.S32.HI R5, RZ, 0x8, R5 ;  /* 0x00000008ff057819 */ /* 0x000fc80000011405 */
[----:B------:R-:W-:Y:S01]  /*0d90*/  VIMNMX R8, R5, UR6, PT ;  /* 0x0000000605087c48 */ /* 0x000fe2000bfe0100 */
[----:B------:R-:W-:Y:S06]  /*0da0*/  @!P0 BRA `(.L_x_14) ;  /* 0x0000000000048947 */ /* 0x000fec0003800000 */
[----:B------:R-:W-:Y:S01]  /*0db0*/  BPT.TRAP 0x1 ;  /* 0x000000040000795c */ /* 0x000fe20000300000 */
.L_x_14:
[----:B------:R-:W1:Y:S01]  /*0dc0*/  S2UR UR6, SR_CgaCtaId ;  /* 0x00000000000679c3 */ /* 0x000e620000008800 */
[----:B------:R-:W-:Y:S01]  /*0dd0*/  UMOV UR36, 0x400 ;  /* 0x0000040000247882 */ /* 0x000fe20000000000 */
[----:B------:R-:W-:Y:S02]  /*0de0*/  MOV R6, UR4 ;  /* 0x0000000400067c02 */ /* 0x000fe40008000f00 */
[----:B------:R-:W-:Y:S02]  /*0df0*/  SHF.R.S32.HI R0, RZ, 0x1f, R3 ;  /* 0x0000001fff007819 */ /* 0x000fe40000011403 */
[----:B------:R-:W-:Y:S02]  /*0e00*/  SHF.L.U32 R6, R6, 0x1f, RZ ;  /* 0x0000001f06067819 */ /* 0x000fe400000006ff */
[CC--:B------:R-:W-:Y:S02]  /*0e10*/  LEA.HI R2, R0.reuse, R3.reuse, RZ, 0x2 ;  /* 0x0000000300027211 */ /* 0x0c0fe400078f10ff */
[----:B------:R-:W-:-:S02]  /*0e20*/  LEA.HI R0, R0, R3, RZ, 0x5 ;  /* 0x0000000300007211 */ /* 0x000fc400078f28ff */
[--C-:B------:R-:W-:Y:S02]  /*0e30*/  SHF.R.S32.HI R4, RZ, 0x2, R2.reuse ;  /* 0x00000002ff047819 */ /* 0x100fe40000011402 */
[----:B------:R-:W-:Y:S02]  /*0e40*/  SHF.R.S32.HI R5, RZ, 0x1f, R2 ;  /* 0x0000001fff057819 */ /* 0x000fe40000011402 */
[----:B------:R-:W-:Y:S02]  /*0e50*/  LOP3.LUT R2, R2, 0x7ffffffc, RZ, 0xc0, !PT ;  /* 0x7ffffffc02027812 */ /* 0x000fe400078ec0ff */
[----:B------:R-:W-:Y:S02]  /*0e60*/  LEA.HI R5, R5, R4, RZ, 0x3 ;  /* 0x0000000405057211 */ /* 0x000fe400078f18ff */
[----:B------:R-:W-:Y:S02]  /*0e70*/  SHF.R.S32.HI R0, RZ, 0x5, R0 ;  /* 0x00000005ff007819 */ /* 0x000fe40000011400 */
[----:B------:R-:W-:Y:S01]  /*0e80*/  LOP3.LUT R5, R5, 0xfffffff8, RZ, 0xc0, !PT ;  /* 0xfffffff805057812 */ /* 0x000fe200078ec0ff */
[----:B-1----:R-:W-:Y:S01]  /*0e90*/  ULEA UR36, UR6, UR36, 0x18 ;  /* 0x0000002406247291 */ /* 0x002fe2000f8ec03f */
[----:B------:R-:W-:-:S02]  /*0ea0*/  IADD3 R3, R3, -R2, RZ ;  /* 0x8000000203037210 */ /* 0x000fc40007ffe0ff */
[----:B------:R-:W-:Y:S01]  /*0eb0*/  IADD3 R5, R4, -R5, RZ ;  /* 0x8000000504057210 */ /* 0x000fe20007ffe0ff */
[----:B------:R-:W-:Y:S01]  /*0ec0*/  ULEA UR6, UR7, UR36, 0x3 ;  /* 0x0000002407067291 */ /* 0x000fe2000f8e183f */
[----:B------:R-:W-:Y:S02]  /*0ed0*/  MOV R7, UR37 ;  /* 0x0000002500077c02 */ /* 0x000fe40008000f00 */
[----:B------:R-:W-:-:S06]  /*0ee0*/  LEA R0, R0, R5, 0x4 ;  /* 0x0000000500007211 */ /* 0x000fcc00078e20ff */
[----:B------:R-:W1:Y:S02]  /*0ef0*/  SYNCS.PHASECHK.TRANS64.TRYWAIT P1, [UR6+0x6e050], R6 ;  /* 0x06e05006ff0075a7 */ /* 0x000e640008020146 */
[----:B-1----:R-:W-:Y:S05]  /*0f00*/  @!P1 BRA `(.L_x_15) ;  /* 0x0000018800c49947 */ /* 0x002fea0003800000 */
.L_x_107:
[----:B------:R-:W-:Y:S02]  /*0f10*/  SHF.L.U32 R3, R3, 0x1, RZ ;  /* 0x0000000103037819 */ /* 0x000fe400000006ff */
[----:B------:R-:W-:Y:S01]  /*0f20*/  LEA R0, R7, R0, 0x6 ;  /* 0x0000000007007211 */ /* 0x000fe200078e30ff */
[----:B------:R-:W-:Y:S06]  /*0f30*/  @!P0 BRA `(.L_x_16) ;  /* 0x0000000000048947 */ /* 0x000fec0003800000 */
[----:B------:R-:W-:Y:S01]  /*0f40*/  BPT.TRAP 0x1 ;  /* 0x000000040000795c */ /* 0x000fe20000300000 */
.L_x_16:
[----:B------:R-:W-:Y:S01]  /*0f50*/  SHF.L.U32 R4, RZ, 0x1f, RZ ;  /* 0x0000001fff047819 */ /* 0x000fe200000006ff */
[----:B------:R-:W-:Y:S01]  /*0f60*/  UIADD3 UR23, UR36, 0x6e090, URZ ;  /* 0x0006e09024177890 */ /* 0x000fe2000fffe03f */
[----:B------:R-:W-:Y:S02]  /*0f70*/  ISETP.NE.AND P2, PT, RZ, UR22, PT ;  /* 0x00000016ff007c0c */ /* 0x000fe4000bf45270 */
[----:B------:R-:W2:Y:S02]  /*0f80*/  SYNCS.PHASECHK.TRANS64.TRYWAIT P1, [UR36+0x6e000], R4 ;  /* 0x06e00004ff0075a7 */ /* 0x000ea40008020164 */
[----:B--2---:R-:W-:Y:S09]  /*0f90*/  @!P1 BRA `(.L_x_17) ;  /* 0x0000018800b89947 */ /* 0x004ff20003800000 */
.L_x_108:
[----:B------:R-:W-:Y:S01]  /*0fa0*/  ULEA UR4, UR38, UR23, 0x3 ;  /* 0x0000001726047291 */ /* 0x000fe2000f8e183f */
[----:B------:R-:W-:-:S04]  /*0fb0*/  SEL R2, RZ, 0x1, P2 ;  /* 0x00000001ff027807 */ /* 0x000fc80001000000 */
[----:B------:R-:W-:-:S04]  /*0fc0*/  SHF.L.U32 R2, R2, 0x1f, RZ ;  /* 0x0000001f02027819 */ /* 0x000fc800000006ff */
[----:B------:R-:W2:Y:S02]  /*0fd0*/  SYNCS.PHASECHK.TRANS64.TRYWAIT P1, [UR4+-0x8], R2 ;  /* 0xfffff802ff0075a7 */ /* 0x000ea40008020144 */
[----:B--2---:R-:W-:Y:S05]  /*0fe0*/  @!P1 BRA `(.L_x_18) ;  /* 0x0000018800bc9947 */ /* 0x004fea0003800000 */
.L_x_109:
[----:B------:R-:W-:Y:S01]  /*0ff0*/  USHF.R.U32.HI UR4, URZ, 0x4, UR36 ;  /* 0x000000043f047899 */ /* 0x000fe20008011624 */
[----:B------:R-:W-:Y:S01]  /*1000*/  WARPGROUP.ARRIVE ;  /* 0x00000000000079c5 */ /* 0x000fe20000000000 */
[----:B------:R-:W-:Y:S01]  /*1010*/  UIADD3 UR6, UR36, 0xa000, URZ ;  /* 0x0000a00024067890 */ /* 0x000fe2000fffe03f */
[C---:B------:R-:W-:Y:S01]  /*1020*/  IADD3 R7, R3.reuse, 0x9, RZ ;  /* 0x0000000903077810 */ /* 0x040fe20007ffe0ff */
[----:B------:R-:W-:Y:S01]  /*1030*/  ULOP3.LUT UR4, UR4, 0x3fff, URZ, 0xc0, !UPT ;  /* 0x00003fff04047892 */ /* 0x000fe2000f8ec03f */
[C---:B-1----:R-:W-:Y:S01]  /*1040*/  IADD3 R5, R3.reuse, 0x8, RZ ;  /* 0x0000000803057810 */ /* 0x042fe20007ffe0ff */
[----:B------:R-:W-:Y:S01]  /*1050*/  USHF.R.U32.HI UR6, URZ, 0x4, UR6 ;  /* 0x000000043f067899 */ /* 0x000fe20008011606 */
[C---:B------:R-:W-:Y:S01]  /*1060*/  ISETP.GE.AND P6, PT, R0.reuse, R7, PT ;  /* 0x000000070000720c */ /* 0x040fe20003fc6270 */
[----:B------:R-:W-:Y:S01]  /*1070*/  ULOP3.LUT UR4, UR4, 0x10000, URZ, 0xfc, !UPT ;  /* 0x0001000004047892 */ /* 0x000fe2000f8efc3f */
[C---:B------:R-:W-:Y:S01]  /*1080*/  ISETP.GT.AND P1, PT, R0.reuse, R3, PT ;  /* 0x000000030000720c */ /* 0x040fe20003f24270 */
[----:B------:R-:W-:Y:S01]  /*1090*/  ULOP3.LUT UR6, UR6, 0x3fff, URZ, 0xc0, !UPT ;  /* 0x00003fff06067892 */ /* 0x000fe2000f8ec03f */
[C---:B------:R-:W-:Y:S01]  /*10a0*/  IADD3 R7, R3.reuse, 0x19, RZ ;  /* 0x0000001903077810 */ /* 0x040fe20007ffe0ff */
[----:B------:R-:W-:Y:S01]  /*10b0*/  UIMAD UR44, UR7, 0x500, UR4 ;  /* 0x00000500072c78a4 */ /* 0x000fe2000f8e0204 */
[C---:B------:R-:W-:Y:S01]  /*10c0*/  ISETP.GE.AND P4, PT, R0.reuse, R5, PT ;  /* 0x000000050000720c */ /* 0x040fe20003f86270 */
[----:B------:R-:W-:Y:S01]  /*10d0*/  ULOP3.LUT UR4, UR6, 0x10000, URZ, 0xfc, !UPT ;  /* 0x0001000006047892 */ /* 0x000fe2000f8efc3f */
[C---:B------:R-:W-:Y:S01]  /*10e0*/  ISETP.GE.AND P2, PT, R0.reuse, R3, PT ;  /* 0x000000030000720c */ /* 0x040fe20003f46270 */
[----:B------:R-:W-:Y:S01]  /*10f0*/  UMOV UR45, 0x80000020 ;  /* 0x80000020002d7882 */ /* 0x000fe20000000000 */
[----:B------:R-:W-:Y:S01]  /*1100*/  UMOV UR11, 0x80000020 ;  /* 0x80000020000b7882 */ /* 0x000fe20000000000 */
[----:B------:R-:W-:Y:S01]  /*1110*/  UMOV UR9, UR45 ;  /* 0x0000002d00097c82 */ /* 0x000fe20008000000 */
[----:B------:R-:W-:Y:S01]  /*1120*/  UMOV UR8, UR44 ;  /* 0x0000002c00087c82 */ /* 0x000fe20008000000 */
[----:B------:R-:W-:Y:S01]  /*1130*/  UIADD3 UR40, UR44, 0x2, URZ ;  /* 0x000000022c287890 */ /* 0x000fe2000fffe03f */
[C---:B------:R-:W-:Y:S01]  /*1140*/  IADD3 R5, R3.reuse, 0x18, RZ ;  /* 0x0000001803057810 */ /* 0x040fe20007ffe0ff */
[----:B------:R-:W-:Y:S01]  /*1150*/  UMOV UR10, UR4 ;  /* 0x00000004000a7c82 */ /* 0x000fe20008000000 */
[----:B------:R-:W-:Y:S01]  /*1160*/  UIADD3 UR42, UR4, 0x2, URZ ;  /* 0x00000002042a7890 */ /* 0x000fe2000fffe03f */
[----:B------:R-:W-:Y:S01]  /*1170*/  HGMMA.64x256x16.F32.BF16 R24, gdesc[UR8], RZ, !UPT, gsb0 ;  /* 0x03e00000081879f0 */ /* 0x000fe2000c0018ff */
[----:B------:R-:W-:Y:S01]  /*1180*/  UMOV UR41, 0x80000020 ;  /* 0x8000002000297882 */ /* 0x000fe20000000000 */
[----:B------:R-:W-:Y:S01]  /*1190*/  UMOV UR43, 0x80000020 ;  /* 0x80000020002b7882 */ /* 0x000fe20000000000 */
[----:B------:R-:W-:Y:S01]  /*11a0*/  UIADD3 UR32, UR44, 0x100, URZ ;  /* 0x000001002c207890 */ /* 0x000fe2000fffe03f */
[C---:B------:R-:W-:Y:S01]  /*11b0*/  IADD3 R11, R3.reuse, 0x11, RZ ;  /* 0x00000011030b7810 */ /* 0x040fe20007ffe0ff */
[----:B------:R-:W-:Y:S01]  /*11c0*/  UIADD3 UR34, UR4, 0x400, URZ ;  /* 0x0000040004227890 */ /* 0x000fe2000fffe03f */
[----:B------:R-:W-:Y:S01]  /*11d0*/  IADD3 R9, R3, 0x10, RZ ;  /* 0x0000001003097810 */ /* 0x000fe20007ffe0ff */
[----:B------:R-:W-:Y:S01]  /*11e0*/  UMOV UR33, 0x80000020 ;  /* 0x8000002000217882 */ /* 0x000fe20000000000 */
[----:B------:R-:W-:Y:S01]  /*11f0*/  UMOV UR35, 0x80000020 ;  /* 0x8000002000237882 */ /* 0x000fe20000000000 */
[----:B------:R-:W-:Y:S01]  /*1200*/  UIADD3 UR28, UR44, 0x102, URZ ;  /* 0x000001022c1c7890 */ /* 0x000fe2000fffe03f */
[C---:B------:R-:W-:Y:S01]  /*1210*/  ISETP.GE.AND P3, PT, R0.reuse, R11, PT ;  /* 0x0000000b0000720c */ /* 0x040fe20003f66270 */
[----:B------:R-:W-:Y:S01]  /*1220*/  UIADD3 UR30, UR4, 0x402, URZ ;  /* 0x00000402041e7890 */ /* 0x000fe2000fffe03f */
[C---:B------:R-:W-:Y:S01]  /*1230*/  ISETP.GE.AND P5, PT, R0.reuse, R9, PT ;  /* 0x000000090000720c */ /* 0x040fe20003fa6270 */
[----:B------:R-:W-:Y:S01]  /*1240*/  UMOV UR29, 0x80000020 ;  /* 0x80000020001d7882 */ /* 0x000fe20000000000 */
[----:B------:R-:W-:Y:S01]  /*1250*/  UMOV UR31, 0x80000020 ;  /* 0x80000020001f7882 */ /* 0x000fe20000000000 */
[----:B------:R-:W-:Y:S01]  /*1260*/  UIADD3 UR24, UR44, 0x200, URZ ;  /* 0x000002002c187890 */ /* 0x000fe2000fffe03f */
[----:B------:R-:W-:Y:S01]  /*1270*/  IADD3 R2, R0, 0x8, RZ ;  /* 0x0000000800027810 */ /* 0x000fe20007ffe0ff */
[----:B------:R-:W-:Y:S01]  /*1280*/  UIADD3 UR26, UR4, 0x800, URZ ;  /* 0x00000800041a7890 */ /* 0x000fe2000fffe03f */
[----:B------:R-:W-:Y:S01]  /*1290*/  UMOV UR25, 0x80000020 ;  /* 0x8000002000197882 */ /* 0x000fe20000000000 */
[----:B------:R-:W-:Y:S01]  /*12a0*/  UMOV UR27, 0x80000020 ;  /* 0x80000020001b7882 */ /* 0x000fe20000000000 */
[----:B------:R-:W-:-:S02]  /*12b0*/  UIADD3 UR20, UR44, 0x202, URZ ;  /* 0x000002022c147890 */ /* 0x000fc4000fffe03f */
[----:B------:R-:W-:Y:S01]  /*12c0*/  UIADD3 UR10, UR4, 0x802, URZ ;  /* 0x00000802040a7890 */ /* 0x000fe2000fffe03f */
[----:B------:R-:W-:Y:S01]  /*12d0*/  UMOV UR21, 0x80000020 ;  /* 0x8000002000157882 */ /* 0x000fe20000000000 */
[----:B------:R-:W-:Y:S01]  /*12e0*/  UMOV UR11, 0x80000020 ;  /* 0x80000020000b7882 */ /* 0x000fe20000000000 */
[----:B------:R-:W-:Y:S02]  /*12f0*/  UMOV UR9, UR21 ;  /* 0x0000001500097c82 */ /* 0x000fe40008000000 */
[----:B------:R-:W-:Y:S01]  /*1300*/  UMOV UR8, UR20 ;  /* 0x0000001400087c82 */ /* 0x000fe20008000000 */
[----:B------:R-:W-:Y:S02]  /*1310*/  UIADD3 UR16, UR44, 0x300, URZ ;  /* 0x000003002c107890 */ /* 0x000fe4000fffe03f */
[----:B------:R-:W-:Y:S01]  /*1320*/  UIADD3 UR18, UR4, 0xc00, URZ ;  /* 0x00000c0004127890 */ /* 0x000fe2000fffe03f */
[----:B------:R-:W-:Y:S01]  /*1330*/  UMOV UR17, 0x80000020 ;  /* 0x8000002000117882 */ /* 0x000fe20000000000 */
[----:B------:R-:W-:Y:S01]  /*1340*/  UMOV UR19, 0x80000020 ;  /* 0x8000002000137882 */ /* 0x000fe20000000000 */
[----:B------:R-:W-:-:S02]  /*1350*/  UIADD3 UR12, UR44, 0x302, URZ ;  /* 0x000003022c0c7890 */ /* 0x000fc4000fffe03f */
[----:B------:R-:W-:Y:S01]  /*1360*/  UIADD3 UR14, UR4, 0xc02, URZ ;  /* 0x00000c02040e7890 */ /* 0x000fe2000fffe03f */
[----:B------:R-:W-:Y:S01]  /*1370*/  UMOV UR13, 0x80000020 ;  /* 0x80000020000d7882 */ /* 0x000fe20000000000 */
[----:B------:R-:W-:Y:S01]  /*1380*/  UMOV UR15, 0x80000020 ;  /* 0x80000020000f7882 */ /* 0x000fe20000000000 */
[----:B------:R-:W-:Y:S02]  /*1390*/  UIADD3 UR48, UR44, 0x402, URZ ;  /* 0x000004022c307890 */ /* 0x000fe4000fffe03f */
[----:B------:R-:W-:Y:S01]  /*13a0*/  UIADD3 UR50, UR4, 0x1002, URZ ;  /* 0x0000100204327890 */ /* 0x000fe2000fffe03f */
[----:B------:R-:W-:Y:S01]  /*13b0*/  UMOV UR49, 0x80000020 ;  /* 0x8000002000317882 */ /* 0x000fe20000000000 */
[----:B------:R-:W-:Y:S01]  /*13c0*/  UMOV UR51, 0x80000020 ;  /* 0x8000002000337882 */ /* 0x000fe20000000000 */
[----:B------:R-:W-:Y:S01]  /*13d0*/  ULDC UR7, c[0x0][0x604] ;  /* 0x0001810000077ab9 */ /* 0x000fe20000000800 */
[----:B------:R-:W-:-:S04]  /*13e0*/  USHF.L.U32 UR22, UR22, 0x3, URZ ;  /* 0x0000000316167899 */ /* 0x000fc8000800063f */
[----:B------:R-:W-:Y:S01]  /*13f0*/  ULOP3.LUT UR22, UR22, 0x8, URZ, 0xc, !UPT ;  /* 0x0000000816167892 */ /* 0x000fe2000f8e0c3f */
[----:B------:R-:W-:Y:S02]  /*1400*/  WARPGROUP.DEPBAR.LE gsb0, 0x0 ;  /* 0x00008000000079c5 */ /* 0x000fe40000010000 */
[----:B------:R-:W-:-:S06]  /*1410*/  WARPGROUP.ARRIVE ;  /* 0x00000000000079c5 */ /* 0x000fcc0000000000 */
[----:B------:R-:W-:Y:S03]  /*1420*/  HGMMA.64x256x16.F32.BF16 R24, gdesc[UR40], R24, gsb0 ;  /* 0x03e00000281879f0 */ /* 0x000fe60008001818 */
[----:B------:R-:W-:Y:S02]  /*1430*/  WARPGROUP.DEPBAR.LE gsb0, 0x0 ;  /* 0x00008000000079c5 */ /* 0x000fe40000010000 */
[----:B------:R-:W-:-:S15]  /*1440*/  WARPGROUP.ARRIVE ;  /* 0x00000000000079c5 */ /* 0x000fde0000000000 */
[----:B------:R-:W-:-:S08]  /*1450*/  NOP ;  /* 0x0000000000007918 */ /* 0x000fd00000000000 */
        /* <DEDUP_REMOVED lines=8> */
[----:B------:R-:W-:Y:S01]  /*14e0*/  HGMMA.64x256x16.F32.BF16 R24, gdesc[UR24], R24, gsb0 ;  /* 0x03e00000181879f0 */ /* 0x000fe20008001818 */
[----:B------:R-:W-:Y:S01]  /*14f0*/  ULDC UR26, c[0x0][0x604] ;  /* 0x00018100001a7ab9 */ /* 0x000fe20000000800 */
[----:B------:R-:W-:Y:S01]  /*1500*/  ULDC UR27, c[0x0][0x604] ;  /* 0x00018100001b7ab9 */ /* 0x000fe20000000800 */
[----:B------:R-:W-:Y:S02]  /*1510*/  WARPGROUP.DEPBAR.LE gsb0, 0x0 ;  /* 0x00008000000079c5 */ /* 0x000fe40000010000 */
[----:B------:R-:W-:-:S15]  /*1520*/  WARPGROUP.ARRIVE ;  /* 0x00000000000079c5 */ /* 0x000fde0000000000 */
[----:B------:R-:W-:-:S08]  /*1530*/  NOP ;  /* 0x0000000000007918 */ /* 0x000fd00000000000 */
[----:B------:R-:W-:Y:S01]  /*1540*/  HGMMA.64x256x16.F32.BF16 R24, gdesc[UR8], R24, gsb0 ;  /* 0x03e00000081879f0 */ /* 0x000fe20008001818 */
[----:B------:R-:W-:Y:S02]  /*1550*/  UIADD3 UR8, UR44, 0x400, URZ ;  /* 0x000004002c087890 */ /* 0x000fe4000fffe03f */
[----:B------:R-:W-:Y:S01]  /*1560*/  UIADD3 UR10, UR4, 0x1000, URZ ;  /* 0x00001000040a7890 */ /* 0x000fe2000fffe03f */
[----:B------:R-:W-:Y:S01]  /*1570*/  UMOV UR9, 0x80000020 ;  /* 0x8000002000097882 */ /* 0x000fe20000000000 */
[----:B------:R-:W-:Y:S01]  /*1580*/  UMOV UR11, 0x80000020 ;  /* 0x80000020000b7882 */ /* 0x000fe20000000000 */
[----:B------:R-:W-:Y:S02]  /*1590*/  WARPGROUP.DEPBAR.LE gsb0, 0x0 ;  /* 0x00008000000079c5 */ /* 0x000fe40000010000 */
[----:B------:R-:W-:-:S15]  /*15a0*/  WARPGROUP.ARRIVE ;  /* 0x00000000000079c5 */ /* 0x000fde0000000000 */
[----:B------:R-:W-:-:S05]  /*15b0*/  NOP ;  /* 0x0000000000007918 */ /* 0x000fca0000000000 */
[----:B------:R-:W-:Y:S01]  /*15c0*/  HGMMA.64x256x16.F32.BF16 R24, gdesc[UR16], R24, gsb0 ;  /* 0x03e00000101879f0 */ /* 0x000fe20008001818 */
[----:B------:R-:W-:Y:S01]  /*15d0*/  ULDC UR19, c[0x0][0x604] ;  /* 0x0001810000137ab9 */ /* 0x000fe20000000800 */
[----:B------:R-:W-:Y:S01]  /*15e0*/  ULDC UR18, c[0x0][0x604] ;  /* 0x0001810000127ab9 */ /* 0x000fe20000000800 */
        /* <DEDUP_REMOVED lines=15> */
[----:B------:R-:W-:Y:S03]  /*16e0*/  HGMMA.64x256x16.F32.BF16 R24, gdesc[UR48], R24, gsb0 ;  /* 0x03e00000301879f0 */ /* 0x000fe60008001818 */
[----:B------:R-:W-:Y:S02]  /*16f0*/  WARPGROUP.DEPBAR.LE gsb0, 0x0 ;  /* 0x00008000000079c5 */ /* 0x000fe40000010000 */
[----:B------:R-:W-:Y:S02]  /*1700*/  FSEL R25, R25, -INF , P1 ;  /* 0xff80000019197808 */ /* 0x000fe40000800000 */
[----:B------:R-:W-:Y:S02]  /*1710*/  FSEL R31, R31, -INF , P1 ;  /* 0xff8000001f1f7808 */ /* 0x000fe40000800000 */
[----:B------:R-:W-:Y:S02]  /*1720*/  ISETP.GE.AND P1, PT, R0, R7, PT ;  /* 0x000000070000720c */ /* 0x000fe40003f26270 */
[----:B------:R-:W-:-:S02]  /*1730*/  FSEL R24, R24, -INF , P2 ;  /* 0xff80000018187808 */ /* 0x000fc40001000000 */
[----:B------:R-:W-:Y:S02]  /*1740*/  FSEL R30, R30, -INF , P2 ;  /* 0xff8000001e1e7808 */ /* 0x000fe40001000000 */
[C---:B------:R-:W-:Y:S02]  /*1750*/  IADD3 R7, R3.reuse, 0x21, RZ ;  /* 0x0000002103077810 */ /* 0x040fe40007ffe0ff */
[----:B------:R-:W-:Y:S02]  /*1760*/  ISETP.GE.AND P2, PT, R0, R5, PT ;  /* 0x000000050000720c */ /* 0x000fe40003f46270 */
[----:B------:R-:W-:Y:S02]  /*1770*/  IADD3 R5, R3, 0x20, RZ ;  /* 0x0000002003057810 */ /* 0x000fe40007ffe0ff */
[----:B------:R-:W-:Y:S02]  /*1780*/  FSEL R29, R29, -INF , P6 ;  /* 0xff8000001d1d7808 */ /* 0x000fe40003000000 */
[----:B------:R-:W-:-:S02]  /*1790*/  FSEL R35, R35, -INF , P6 ;  /* 0xff80000023237808 */ /* 0x000fc40003000000 */
[----:B------:R-:W-:Y:S02]  /*17a0*/  ISETP.GE.AND P6, PT, R0, R7, PT ;  /* 0x000000070000720c */ /* 0x000fe40003fc6270 */
[----:B------:R-:W-:Y:S02]  /*17b0*/  FSEL R28, R28, -INF , P4 ;  /* 0xff8000001c1c7808 */ /* 0x000fe40002000000 */
[----:B------:R-:W-:Y:S02]  /*17c0*/  FSEL R34, R34, -INF , P4 ;  /* 0xff80000022227808 */ /* 0x000fe40002000000 */
[C---:B------:R-:W-:Y:S02]  /*17d0*/  IADD3 R7, R3.reuse, 0x29, RZ ;  /* 0x0000002903077810 */ /* 0x040fe40007ffe0ff */
[----:B------:R-:W-:Y:S02]  /*17e0*/  ISETP.GE.AND P4, PT, R0, R5, PT ;  /* 0x000000050000720c */ /* 0x000fe40003f86270 */
[----:B------:R-:W-:-:S02]  /*17f0*/  IADD3 R5, R3, 0x28, RZ ;  /* 0x0000002803057810 */ /* 0x000fc40007ffe0ff */
[----:B------:R-:W-:Y:S02]  /*1800*/  FSEL R33, R33, -INF , P3 ;  /* 0xff80000021217808 */ /* 0x000fe40001800000 */
[----:B------:R-:W-:Y:S02]  /*1810*/  FSEL R39, R39, -INF , P3 ;  /* 0xff80000027277808 */ /* 0x000fe40001800000 */
[----:B------:R-:W-:Y:S02]  /*1820*/  ISETP.GE.AND P3, PT, R0, R7, PT ;  /* 0x000000070000720c */ /* 0x000fe40003f66270 */
[----:B------:R-:W-:Y:S02]  /*1830*/  FSEL R32, R32, -INF , P5 ;  /* 0xff80000020207808 */ /* 0x000fe40002800000 */
[----:B------:R-:W-:Y:S02]  /*1840*/  FSEL R38, R38, -INF , P5 ;  /* 0xff80000026267808 */ /* 0x000fe40002800000 */
[----:B------:R-:W-:-:S02]  /*1850*/  IADD3 R7, R3, 0x31, RZ ;  /* 0x0000003103077810 */ /* 0x000fc40007ffe0ff */
[C---:B------:R-:W-:Y:S02]  /*1860*/  ISETP.GE.AND P5, PT, R0.reuse, R5, PT ;  /* 0x000000050000720c */ /* 0x040fe40003fa6270 */
[----:B------:R-:W-:Y:S02]  /*1870*/  IADD3 R5, R3, 0x30, RZ ;  /* 0x0000003003057810 */ /* 0x000fe40007ffe0ff */
        /* <DEDUP_REMOVED lines=22> */
[C---:B------:R-:W-:Y:S01]  /*19e0*/  ISETP.GE.AND P5, PT, R0.reuse, R5, PT ;  /* 0x000000050000720c */ /* 0x040fe20003fa6270 */
[----:B------:R-:W-:Y:S01]  /*19f0*/  VIADD R5, R3, 0x48 ;  /* 0x0000004803057836 */ /* 0x000fe20000000000 */
[----:B------:R-:W-:Y:S02]  /*1a00*/  FSEL R49, R49, -INF , P1 ;  /* 0xff80000031317808 */ /* 0x000fe40000800000 */
[----:B------:R-:W-:Y:S02]  /*1a10*/  FSEL R55, R55, -INF , P1 ;  /* 0xff80000037377808 */ /* 0x000fe40000800000 */
[----:B------:R-:W-:Y:S02]  /*1a20*/  ISETP.GE.AND P1, PT, R0, R7, PT ;  /* 0x000000070000720c */ /* 0x000fe40003f26270 */
[----:B------:R-:W-:Y:S02]  /*1a30*/  IADD3 R7, R3, 0x51, RZ ;  /* 0x0000005103077810 */ /* 0x000fe40007ffe0ff */
[----:B------:R-:W-:-:S02]  /*1a40*/  FSEL R48, R48, -INF , P2 ;  /* 0xff80000030307808 */ /* 0x000fc40001000000 */
[----:B------:R-:W-:Y:S02]  /*1a50*/  FSEL R54, R54, -INF , P2 ;  /* 0xff80000036367808 */ /* 0x000fe40001000000 */
[C---:B------:R-:W-:Y:S02]  /*1a60*/  ISETP.GE.AND P2, PT, R0.reuse, R5, PT ;  /* 0x000000050000720c */ /* 0x040fe40003f46270 */
[----:B------:R-:W-:Y:S02]  /*1a70*/  IADD3 R5, R3, 0x50, RZ ;  /* 0x0000005003057810 */ /* 0x000fe40007ffe0ff */
[----:B------:R-:W-:Y:S02]  /*1a80*/  FSEL R53, R53, -INF , P6 ;  /* 0xff80000035357808 */ /* 0x000fe40003000000 */
[----:B------:R-:W-:Y:S02]  /*1a90*/  FSEL R59, R59, -INF , P6 ;  /* 0xff8000003b3b7808 */ /* 0x000fe40003000000 */
[----:B------:R-:W-:-:S02]  /*1aa0*/  ISETP.GE.AND P6, PT, R0, R7, PT ;  /* 0x000000070000720c */ /* 0x000fc40003fc6270 */
[C---:B------:R-:W-:Y:S02]  /*1ab0*/  IADD3 R7, R3.reuse, 0x59, RZ ;  /* 0x0000005903077810 */ /* 0x040fe40007ffe0ff */
[----:B------:R-:W-:Y:S02]  /*1ac0*/  FSEL R52, R52, -INF , P4 ;  /* 0xff80000034347808 */ /* 0x000fe40002000000 */
[----:B------:R-:W-:Y:S02]  /*1ad0*/  FSEL R58, R58, -INF , P4 ;  /* 0xff8000003a3a7808 */ /* 0x000fe40002000000 */
[----:B------:R-:W-:Y:S02]  /*1ae0*/  ISETP.GE.AND P4, PT, R0, R5, PT ;  /* 0x000000050000720c */ /* 0x000fe40003f86270 */
[----:B------:R-:W-:Y:S02]  /*1af0*/  IADD3 R5, R3, 0x58, RZ ;  /* 0x0000005803057810 */ /* 0x000fe40007ffe0ff */
[----:B------:R-:W-:-:S02]  /*1b00*/  FSEL R57, R57, -INF , P3 ;  /* 0xff80000039397808 */ /* 0x000fc40001800000 */
[----:B------:R-:W-:Y:S02]  /*1b10*/  FSEL R63, R63, -INF , P3 ;  /* 0xff8000003f3f7808 */ /* 0x000fe40001800000 */
[----:B------:R-:W-:Y:S02]  /*1b20*/  ISETP.GE.AND P3, PT, R0, R7, PT ;  /* 0x000000070000720c */ /* 0x000fe40003f66270 */
[----:B------:R-:W-:Y:S02]  /*1b30*/  IADD3 R7, R3, 0x61, RZ ;  /* 0x0000006103077810 */ /* 0x000fe40007ffe0ff */
[----:B------:R-:W-:Y:S02]  /*1b40*/  FSEL R56, R56, -INF , P5 ;  /* 0xff80000038387808 */ /* 0x000fe40002800000 */
[----:B------:R-:W-:Y:S02]  /*1b50*/  FSEL R62, R62, -INF , P5 ;  /* 0xff8000003e3e7808 */ /* 0x000fe40002800000 */
[----:B------:R-:W-:-:S02]  /*1b60*/  ISETP.GE.AND P5, PT, R0, R5, PT ;  /* 0x000000050000720c */ /* 0x000fc40003fa6270 */
[----:B------:R-:W-:Y:S02]  /*1b70*/  FSEL R61, R61, -INF , P1 ;  /* 0xff8000003d3d7808 */ /* 0x000fe40000800000 */
[----:B------:R-:W-:Y:S02]  /*1b80*/  FSEL R67, R67, -INF , P1 ;  /* 0xff80000043437808 */ /* 0x000fe40000800000 */
[----:B------:R-:W-:Y:S02]  /*1b90*/  ISETP.GE.AND P1, PT, R0, R7, PT ;  /* 0x000000070000720c */ /* 0x000fe40003f26270 */
[----:B------:R-:W-:Y:S02]  /*1ba0*/  IADD3 R7, R3, 0x69, RZ ;  /* 0x0000006903077810 */ /* 0x000fe40007ffe0ff */
[----:B------:R-:W-:Y:S02]  /*1bb0*/  FSEL R68, R68, -INF , P5 ;  /* 0xff80000044447808 */ /* 0x000fe40002800000 */
[----:B------:R-:W-:-:S02]  /*1bc0*/  FSEL R74, R74, -INF , P5 ;  /* 0xff8000004a4a7808 */ /* 0x000fc40002800000 */
[----:B------:R-:W-:Y:S02]  /*1bd0*/  FSEL R69, R69, -INF , P3 ;  /* 0xff80000045457808 */ /* 0x000fe40001800000 */
[----:B------:R-:W-:Y:S02]  /*1be0*/  FSEL R75, R75, -INF , P3 ;  /* 0xff8000004b4b7808 */ /* 0x000fe40001800000 */
[CC--:B------:R-:W-:Y:S02]  /*1bf0*/  ISETP.GE.AND P5, PT, R2.reuse, R3.reuse, PT ;  /* 0x000000030200720c */ /* 0x0c0fe40003fa6270 */
[----:B------:R-:W-:Y:S02]  /*1c00*/  ISETP.GT.AND P3, PT, R2, R3, PT ;  /* 0x000000030200720c */ /* 0x000fe40003f64270 */
[----:B------:R-:W-:Y:S02]  /*1c10*/  FSEL R65, R65, -INF , P6 ;  /* 0xff80000041417808 */ /* 0x000fe40003000000 */
[----:B------:R-:W-:-:S02]  /*1c20*/  FSEL R71, R71, -INF , P6 ;  /* 0xff80000047477808 */ /* 0x000fc40003000000 */
[----:B------:R-:W-:Y:S02]  /*1c30*/  ISETP.GE.AND P6, PT, R0, R7, PT ;  /* 0x000000070000720c */ /* 0x000fe40003fc6270 */
[----:B------:R-:W-:Y:S02]  /*1c40*/  IADD3 R7, R3, 0x71, RZ ;  /* 0x0000007103077810 */ /* 0x000fe40007ffe0ff */
[----:B------:R-:W-:Y:S02]  /*1c50*/  FSEL R26, R26, -INF , P5 ;  /* 0xff8000001a1a7808 */ /* 0x000fe40002800000 */
[----:B------:R-:W-:Y:S02]  /*1c60*/  FSEL R27, R27, -INF , P3 ;  /* 0xff8000001b1b7808 */ /* 0x000fe40001800000 */
[----:B------:R-:W-:Y:S02]  /*1c70*/  ISETP.GE.AND P3, PT, R0, R7, PT ;  /* 0x000000070000720c */ /* 0x000fe40003f66270 */
[----:B------:R-:W-:-:S02]  /*1c80*/  FMNMX R7, R26, R27, !PT ;  /* 0x0000001b1a077209 */ /* 0x000fc40007800000 */
[----:B------:R-:W-:Y:S02]  /*1c90*/  IADD3 R5, R3, 0x60, RZ ;  /* 0x0000006003057810 */ /* 0x000fe40007ffe0ff */
[----:B------:R-:W-:Y:S02]  /*1ca0*/  FMNMX R6, R30, R7, !PT ;  /* 0x000000071e067209 */ /* 0x000fe40007800000 */
[----:B------:R-:W-:Y:S02]  /*1cb0*/  FSEL R60, R60, -INF , P2 ;  /* 0xff8000003c3c7808 */ /* 0x000fe40001000000 */
[----:B------:R-:W-:Y:S02]  /*1cc0*/  FMNMX R7, R31, R6, !PT ;  /* 0x000000061f077209 */ /* 0x000fe40007800000 */
[----:B------:R-:W-:Y:S02]  /*1cd0*/  FSEL R66, R66, -INF , P2 ;  /* 0xff80000042427808 */ /* 0x000fe40001000000 */
[----:B------:R-:W-:-:S02]  /*1ce0*/  FMNMX R6, R34, R7, !PT ;  /* 0x0000000722067209 */ /* 0x000fc40007800000 */
[----:B------:R-:W-:Y:S02]  /*1cf0*/  ISETP.GE.AND P2, PT, R0, R5, PT ;  /* 0x000000050000720c */ /* 0x000fe40003f46270 */
[----:B------:R-:W-:Y:S02]  /*1d00*/  FMNMX R7, R35, R6, !PT ;  /* 0x0000000623077209 */ /* 0x000fe40007800000 */
[----:B------:R-:W-:Y:S02]  /*1d10*/  IADD3 R5, R3, 0x68, RZ ;  /* 0x0000006803057810 */ /* 0x000fe40007ffe0ff */
[----:B------:R-:W-:Y:S02]  /*1d20*/  FMNMX R6, R38, R7, !PT ;  /* 0x0000000726067209 */ /* 0x000fe40007800000 */
[----:B------:R-:W-:Y:S02]  /*1d30*/  FSEL R64, R64, -INF , P4 ;  /* 0xff80000040407808 */ /* 0x000fe40002000000 */
[----:B------:R-:W-:-:S02]  /*1d40*/  FMNMX R7, R39, R6, !PT ;  /* 0x0000000627077209 */ /* 0x000fc40007800000 */
[----:B------:R-:W-:Y:S02]  /*1d50*/  FSEL R70, R70, -INF , P4 ;  /* 0xff80000046467808 */ /* 0x000fe40002000000 */
[----:B------:R-:W-:Y:S02]  /*1d60*/  FMNMX R6, R42, R7, !PT ;  /* 0x000000072a067209 */ /* 0x000fe40007800000 */
[----:B------:R-:W-:Y:S02]  /*1d70*/  ISETP.GE.AND P4, PT, R0, R5, PT ;  /* 0x000000050000720c */ /* 0x000fe40003f86270 */
[----:B------:R-:W-:Y:S02]  /*1d80*/  FMNMX R7, R43, R6, !PT ;  /* 0x000000062b077209 */ /* 0x000fe40007800000 */
[----:B------:R-:W-:Y:S02]  /*1d90*/  IADD3 R5, R3, 0x70, RZ ;  /* 0x0000007003057810 */ /* 0x000fe40007ffe0ff */
[----:B------:R-:W-:-:S02]  /*1da0*/  FMNMX R6, R46, R7, !PT ;  /* 0x000000072e067209 */ /* 0x000fc40007800000 */
[----:B------:R-:W-:Y:S02]  /*1db0*/  ISETP.GE.AND P5, PT, R0, R5, PT ;  /* 0x000000050000720c */ /* 0x000fe40003fa6270 */
[----:B------:R-:W-:Y:S02]  /*1dc0*/  FMNMX R7, R47, R6, !PT ;  /* 0x000000062f077209 */ /* 0x000fe40007800000 */
[----:B------:R-:W-:Y:S02]  /*1dd0*/  IADD3 R5, R3, 0x78, RZ ;  /* 0x0000007803057810 */ /* 0x000fe40007ffe0ff */
[----:B------:R-:W-:Y:S02]  /*1de0*/  FMNMX R6, R50, R7, !PT ;  /* 0x0000000732067209 */ /* 0x000fe40007800000 */
[----:B------:R-:W-:Y:S02]  /*1df0*/  FMNMX R7, R24, R25, !PT ;  /* 0x0000001918077209 */ /* 0x000fe40007800000 */
[----:B------:R-:W-:-:S02]  /*1e00*/  FMNMX R9, R51, R6, !PT ;  /* 0x0000000633097209 */ /* 0x000fc40007800000 */
[----:B------:R-:W-:Y:S02]  /*1e10*/  FMNMX R6, R28, R7, !PT ;  /* 0x000000071c067209 */ /* 0x000fe40007800000 */
[----:B------:R-:W-:Y:S02]  /*1e20*/  FMNMX R10, R54, R9, !PT ;  /* 0x00000009360a7209 */ /* 0x000fe40007800000 */
[----:B------:R-:W-:Y:S02]  /*1e30*/  FMNMX R7, R29, R6, !PT ;  /* 0x000000061d077209 */ /* 0x000fe40007800000 */
        /* <DEDUP_REMOVED lines=20> */
[----:B------:R-:W-:-:S02]  /*1f80*/  FSEL R79, R79, -INF , P1 ;  /* 0xff8000004f4f7808 */ /* 0x000fc40000800000 */
[----:B------:R-:W-:Y:S02]  /*1f90*/  FMNMX R9, R71, R10, !PT ;  /* 0x0000000a47097209 */ /* 0x000fe40007800000 */
[----:B------:R-:W-:Y:S02]  /*1fa0*/  ISETP.GE.AND P1, PT, R0, R5, PT ;  /* 0x000000050000720c */ /* 0x000fe40003f26270 */
[----:B------:R-:W-:Y:S02]  /*1fb0*/  IADD3 R5, R3, 0x80, RZ ;  /* 0x0000008003057810 */ /* 0x000fe40007ffe0ff */
[----:B------:R-:W-:Y:S02]  /*1fc0*/  FMNMX R7, R45, R6, !PT ;  /* 0x000000062d077209 */ /* 0x000fe40007800000 */
[----:B------:R-:W-:Y:S02]  /*1fd0*/  FMNMX R10, R74, R9, !PT ;  /* 0x000000094a0a7209 */ /* 0x000fe40007800000 */
[----:B------:R-:W-:-:S02]  /*1fe0*/  FSEL R76, R76, -INF , P4 ;  /* 0xff8000004c4c7808 */ /* 0x000fc40002000000 */
[----:B------:R-:W-:Y:S02]  /*1ff0*/  FSEL R82, R82, -INF , P4 ;  /* 0xff80000052527808 */ /* 0x000fe40002000000 */
[----:B------:R-:W-:Y:S02]  /*2000*/  ISETP.GE.AND P4, PT, R0, R5, PT ;  /* 0x000000050000720c */ /* 0x000fe40003f86270 */
[----:B------:R-:W-:Y:S02]  /*2010*/  IADD3 R5, R3, 0x81, RZ ;  /* 0x0000008103057810 */ /* 0x000fe40007ffe0ff */
[----:B------:R-:W-:Y:S02]  /*2020*/  FMNMX R6, R48, R7, !PT ;  /* 0x0000000730067209 */ /* 0x000fe40007800000 */
[----:B------:R-:W-:Y:S02]  /*2030*/  FMNMX R9, R75, R10, !PT ;  /* 0x0000000a4b097209 */ /* 0x000fe40007800000 */
[----:B------:R-:W-:-:S02]  /*2040*/  FSEL R77, R77, -INF , P6 ;  /* 0xff8000004d4d7808 */ /* 0x000fc40003000000 */
[----:B------:R-:W-:Y:S02]  /*2050*/  FSEL R83, R83, -INF , P6 ;  /* 0xff80000053537808 */ /* 0x000fe40003000000 */
[----:B------:R-:W-:Y:S02]  /*2060*/  ISETP.GE.AND P6, PT, R0, R5, PT ;  /* 0x000000050000720c */ /* 0x000fe40003fc6270 */
[----:B------:R-:W-:Y:S02]  /*2070*/  FMNMX R7, R49, R6, !PT ;  /* 0x0000000631077209 */ /* 0x000fe40007800000 */
[----:B------:R-:W-:Y:S02]  /*2080*/  IADD3 R5, R3, 0x88, RZ ;  /* 0x0000008803057810 */ /* 0x000fe40007ffe0ff */
[----:B------:R-:W-:Y:S02]  /*2090*/  FMNMX R10, R78, R9, !PT ;  /* 0x000000094e0a7209 */ /* 0x000fe40007800000 */
[----:B------:R-:W-:-:S02]  /*20a0*/  FSEL R80, R80, -INF , P5 ;  /* 0xff80000050507808 */ /* 0x000fc40002800000 */
[----:B------:R-:W-:Y:S02]  /*20b0*/  FSEL R86, R86, -INF , P5 ;  /* 0xff80000056567808 */ /* 0x000fe40002800000 */
[----:B------:R-:W-:Y:S02]  /*20c0*/  FMNMX R6, R52, R7, !PT ;  /* 0x0000000734067209 */ /* 0x000fe40007800000 */
[----:B------:R-:W-:Y:S02]  /*20d0*/  ISETP.GE.AND P5, PT, R0, R5, PT ;  /* 0x000000050000720c */ /* 0x000fe40003fa6270 */
[----:B------:R-:W-:Y:S02]  /*20e0*/  FMNMX R9, R79, R10, !PT ;  /* 0x0000000a4f097209 */ /* 0x000fe40007800000 */
[----:B------:R-:W-:Y:S02]  /*20f0*/  IADD3 R5, R3, 0x89, RZ ;  /* 0x0000008903057810 */ /* 0x000fe40007ffe0ff */
[----:B------:R-:W-:-:S02]  /*2100*/  FMNMX R7, R53, R6, !PT ;  /* 0x0000000635077209 */ /* 0x000fc40007800000 */
[----:B------:R-:W-:Y:S02]  /*2110*/  FSEL R81, R81, -INF , P3 ;  /* 0xff80000051517808 */ /* 0x000fe40001800000 */
[----:B------:R-:W-:Y:S02]  /*2120*/  FSEL R87, R87, -INF , P3 ;  /* 0xff80000057577808 */ /* 0x000fe40001800000 */
[----:B------:R-:W-:Y:S02]  /*2130*/  FMNMX R10, R82, R9, !PT ;  /* 0x00000009520a7209 */ /* 0x000fe40007800000 */
[----:B------:R-:W-:Y:S02]  /*2140*/  ISETP.GE.AND P3, PT, R0, R5, PT ;  /* 0x000000050000720c */ /* 0x000fe40003f66270 */
[----:B------:R-:W-:Y:S02]  /*2150*/  IADD3 R5, R3, 0x90, RZ ;  /* 0x0000009003057810 */ /* 0x000fe40007ffe0ff */
[----:B------:R-:W-:-:S02]  /*2160*/  FMNMX R6, R56, R7, !PT ;  /* 0x0000000738067209 */ /* 0x000fc40007800000 */
[----:B------:R-:W-:Y:S02]  /*2170*/  FMNMX R9, R83, R10, !PT ;  /* 0x0000000a53097209 */ /* 0x000fe40007800000 */
[----:B------:R-:W-:Y:S02]  /*2180*/  FSEL R84, R84, -INF , P2 ;  /* 0xff80000054547808 */ /* 0x000fe40001000000 */
[----:B------:R-:W-:Y:S02]  /*2190*/  FSEL R90, R90, -INF , P2 ;  /* 0xff8000005a5a7808 */ /* 0x000fe40001000000 */
[----:B------:R-:W-:Y:S02]  /*21a0*/  ISETP.GE.AND P2, PT, R0, R5, PT ;  /* 0x000000050000720c */ /* 0x000fe40003f46270 */
[----:B------:R-:W-:Y:S02]  /*21b0*/  IADD3 R5, R3, 0x91, RZ ;  /* 0x0000009103057810 */ /* 0x000fe40007ffe0ff */
[----:B------:R-:W-:-:S02]  /*21c0*/  FMNMX R7, R57, R6, !PT ;  /* 0x0000000639077209 */ /* 0x000fc40007800000 */
[----:B------:R-:W-:Y:S02]  /*21d0*/  FMNMX R10, R86, R9, !PT ;  /* 0x00000009560a7209 */ /* 0x000fe40007800000 */
[----:B------:R-:W-:Y:S02]  /*21e0*/  FSEL R85, R85, -INF , P1 ;  /* 0xff80000055557808 */ /* 0x000fe40000800000 */
[----:B------:R-:W-:Y:S02]  /*21f0*/  FSEL R91, R91, -INF , P1 ;  /* 0xff8000005b5b7808 */ /* 0x000fe40000800000 */
[----:B------:R-:W-:Y:S02]  /*2200*/  ISETP.GE.AND P1, PT, R0, R5, PT ;  /* 0x000000050000720c */ /* 0x000fe40003f26270 */
[----:B------:R-:W-:Y:S02]  /*2210*/  FMNMX R6, R60, R7, !PT ;  /* 0x000000073c067209 */ /* 0x000fe40007800000 */
[----:B------:R-:W-:-:S02]  /*2220*/  IADD3 R5, R3, 0x98, RZ ;  /* 0x0000009803057810 */ /* 0x000fc40007ffe0ff */
[----:B------:R-:W-:Y:S02]  /*2230*/  FMNMX R9, R87, R10, !PT ;  /* 0x0000000a57097209 */ /* 0x000fe40007800000 */
[----:B------:R-:W-:Y:S02]  /*2240*/  FSEL R88, R88, -INF , P4 ;  /* 0xff80000058587808 */ /* 0x000fe40002000000 */
[----:B------:R-:W-:Y:S02]  /*2250*/  FSEL R94, R94, -INF , P4 ;  /* 0xff8000005e5e7808 */ /* 0x000fe40002000000 */
[----:B------:R-:W-:Y:S02]  /*2260*/  FMNMX R7, R61, R6, !PT ;  /* 0x000000063d077209 */ /* 0x000fe40007800000 */
[----:B------:R-:W-:Y:S02]  /*2270*/  ISETP.GE.AND P4, PT, R0, R5, PT ;  /* 0x000000050000720c */ /* 0x000fe40003f86270 */
[----:B------:R-:W-:-:S02]  /*2280*/  FMNMX R10, R90, R9, !PT ;  /* 0x000000095a0a7209 */ /* 0x000fc40007800000 */
[----:B------:R-:W-:Y:S02]  /*2290*/  IADD3 R5, R3, 0x99, RZ ;  /* 0x0000009903057810 */ /* 0x000fe40007ffe0ff */
[----:B------:R-:W-:Y:S02]  /*22a0*/  FMNMX R6, R64, R7, !PT ;  /* 0x0000000740067209 */ /* 0x000fe40007800000 */
[----:B------:R-:W-:Y:S02]  /*22b0*/  FSEL R89, R89, -INF , P6 ;  /* 0xff80000059597808 */ /* 0x000fe40003000000 */
[----:B------:R-:W-:Y:S02]  /*22c0*/  FSEL R95, R95, -INF , P6 ;  /* 0xff8000005f5f7808 */ /* 0x000fe40003000000 */
[----:B------:R-:W-:Y:S02]  /*22d0*/  FMNMX R9, R91, R10, !PT ;  /* 0x0000000a5b097209 */ /* 0x000fe40007800000 */
[----:B------:R-:W-:-:S02]  /*22e0*/  ISETP.GE.AND P6, PT, R0, R5, PT ;  /* 0x000000050000720c */ /* 0x000fc40003fc6270 */
[----:B------:R-:W-:Y:S02]  /*22f0*/  IADD3 R5, R3, 0xa0, RZ ;  /* 0x000000a003057810 */ /* 0x000fe40007ffe0ff */
[----:B------:R-:W-:Y:S02]  /*2300*/  FMNMX R7, R65, R6, !PT ;  /* 0x0000000641077209 */ /* 0x000fe40007800000 */
[----:B------:R-:W-:Y:S02]  /*2310*/  FMNMX R10, R94, R9, !PT ;  /* 0x000000095e0a7209 */ /* 0x000fe40007800000 */
[----:B------:R-:W-:Y:S02]  /*2320*/  FSEL R92, R92, -INF , P5 ;  /* 0xff8000005c5c7808 */ /* 0x000fe40002800000 */
[----:B------:R-:W-:Y:S02]  /*2330*/  FSEL R98, R98, -INF , P5 ;  /* 0xff80000062627808 */ /* 0x000fe40002800000 */
[----:B------:R-:W-:-:S02]  /*2340*/  ISETP.GE.AND P5, PT, R0, R5, PT ;  /* 0x000000050000720c */ /* 0x000fc40003fa6270 */
[----:B------:R-:W-:Y:S02]  /*2350*/  IADD3 R5, R3, 0xa1, RZ ;  /* 0x000000a103057810 */ /* 0x000fe40007ffe0ff */
[----:B------:R-:W-:Y:S02]  /*2360*/  FMNMX R6, R68, R7, !PT ;  /* 0x0000000744067209 */ /* 0x000fe40007800000 */
[----:B------:R-:W-:Y:S02]  /*2370*/  FMNMX R9, R95, R10, !PT ;  /* 0x0000000a5f097209 */ /* 0x000fe40007800000 */
[----:B------:R-:W-:Y:S02]  /*2380*/  FSEL R93, R93, -INF , P3 ;  /* 0xff8000005d5d7808 */ /* 0x000fe40001800000 */
[----:B------:R-:W-:Y:S02]  /*2390*/  FSEL R99, R99, -INF , P3 ;  /* 0xff80000063637808 */ /* 0x000fe40001800000 */
[----:B------:R-:W-:Y:S01]  /*23a0*/  ISETP.GE.AND P3, PT, R0, R5, PT ;  /* 0x000000050000720c */ /* 0x000fe20003f66270 */
[----:B------:R-:W-:Y:S01]  /*23b0*/  VIADD R5, R3, 0xa8 ;  /* 0x000000a803057836 */ /* 0x000fe20000000000 */
[----:B------:R-:W-:-:S02]  /*23c0*/  FMNMX R7, R69, R6, !PT ;  /* 0x0000000645077209 */ /* 0x000fc40007800000 */
[----:B------:R-:W-:Y:S02]  /*23d0*/  FMNMX R10, R98, R9, !PT ;  /* 0x00000009620a7209 */ /* 0x000fe40007800000 */
[----:B------:R-:W-:Y:S02]  /*23e0*/  FMNMX R6, R72, R7, !PT ;  /* 0x0000000748067209 */ /* 0x000fe40007800000 */
[----:B------:R-:W-:Y:S02]  /*23f0*/  FSEL R96, R96, -INF , P2 ;  /* 0xff80000060607808 */ /* 0x000fe40001000000 */
[----:B------:R-:W-:Y:S02]  /*2400*/  FSEL R102, R102, -INF , P2 ;  /* 0xff80000066667808 */ /* 0x000fe40001000000 */
[----:B------:R-:W-:Y:S02]  /*2410*/  FMNMX R9, R99, R10, !PT ;  /* 0x0000000a63097209 */ /* 0x000fe40007800000 */
[----:B------:R-:W-:-:S02]  /*2420*/  ISETP.GE.AND P2, PT, R0, R5, PT ;  /* 0x000000050000720c */ /* 0x000fc40003f46270 */
[----:B------:R-:W-:Y:S02]  /*2430*/  IADD3 R5, R3, 0xa9, RZ ;  /* 0x000000a903057810 */ /* 0x000fe40007ffe0ff */
[----:B------:R-:W-:Y:S02]  /*2440*/  FMNMX R7, R73, R6, !PT ;  /* 0x0000000649077209 */ /* 0x000fe40007800000 */
[----:B------:R-:W-:Y:S02]  /*2450*/  FSEL R103, R103, -INF , P1 ;  /* 0xff80000067677808 */ /* 0x000fe40000800000 */
[----:B------:R-:W-:Y:S02]  /*2460*/  FMNMX R10, R102, R9, !PT ;  /* 0x00000009660a7209 */ /* 0x000fe40007800000 */
[----:B------:R-:W-:Y:S02]  /*2470*/  FSEL R97, R97, -INF , P1 ;  /* 0xff80000061617808 */ /* 0x000fe40000800000 */
[----:B------:R-:W-:-:S02]  /*2480*/  ISETP.GE.AND P1, PT, R0, R5, PT ;  /* 0x000000050000720c */ /* 0x000fc40003f26270 */
[----:B------:R-:W-:Y:S02]  /*2490*/  IADD3 R5, R3, 0xb0, RZ ;  /* 0x000000b003057810 */ /* 0x000fe40007ffe0ff */
[----:B------:R-:W-:Y:S02]  /*24a0*/  FMNMX R6, R76, R7, !PT ;  /* 0x000000074c067209 */ /* 0x000fe40007800000 */
[----:B------:R-:W-:Y:S02]  /*24b0*/  FSEL R106, R106, -INF , P4 ;  /* 0xff8000006a6a7808 */ /* 0x000fe40002000000 */
[----:B------:R-:W-:Y:S02]  /*24c0*/  FMNMX R9, R103, R10, !PT ;  /* 0x0000000a67097209 */ /* 0x000fe40007800000 */
[----:B------:R-:W-:Y:S02]  /*24d0*/  FSEL R100, R100, -INF , P4 ;  /* 0xff80000064647808 */ /* 0x000fe40002000000 */
[----:B------:R-:W-:-:S02]  /*24e0*/  ISETP.GE.AND P4, PT, R0, R5, PT ;  /* 0x000000050000720c */ /* 0x000fc40003f86270 */
[----:B------:R-:W-:Y:S02]  /*24f0*/  FMNMX R7, R77, R6, !PT ;  /* 0x000000064d077209 */ /* 0x000fe40007800000 */
[----:B------:R-:W-:Y:S02]  /*2500*/  IADD3 R5, R3, 0xb1, RZ ;  /* 0x000000b103057810 */ /* 0x000fe40007ffe0ff */
[----:B------:R-:W-:Y:S02]  /*2510*/  FSEL R107, R107, -INF , P6 ;  /* 0xff8000006b6b7808 */ /* 0x000fe40003000000 */
[----:B------:R-:W-:Y:S02]  /*2520*/  FMNMX R10, R106, R9, !PT ;  /* 0x000000096a0a7209 */ /* 0x000fe40007800000 */
[----:B------:R-:W-:Y:S02]  /*2530*/  FSEL R101, R101, -INF , P6 ;  /* 0xff80000065657808 */ /* 0x000fe40003000000 */
[----:B------:R-:W-:-:S02]  /*2540*/  FMNMX R6, R80, R7, !PT ;  /* 0x0000000750067209 */ /* 0x000fc40007800000 */
[----:B------:R-:W-:Y:S02]  /*2550*/  ISETP.GE.AND P6, PT, R0, R5, PT ;  /* 0x000000050000720c */ /* 0x000fe40003fc6270 */
[----:B------:R-:W-:Y:S02]  /*2560*/  FSEL R110, R110, -INF , P5 ;  /* 0xff8000006e6e7808 */ /* 0x000fe40002800000 */
[----:B------:R-:W-:Y:S02]  /*2570*/  FMNMX R9, R107, R10, !PT ;  /* 0x0000000a6b097209 */ /* 0x000fe40007800000 */
[----:B------:R-:W-:Y:S02]  /*2580*/  IADD3 R5, R3, 0xb8, RZ ;  /* 0x000000b803057810 */ /* 0x000fe40007ffe0ff */
[----:B------:R-:W-:Y:S02]  /*2590*/  FMNMX R7, R81, R6, !PT ;  /* 0x0000000651077209 */ /* 0x000fe40007800000 */
[----:B------:R-:W-:-:S02]  /*25a0*/  FSEL R104, R104, -INF , P5 ;  /* 0xff80000068687808 */ /* 0x000fc40002800000 */
[----:B------:R-:W-:Y:S02]  /*25b0*/  FSEL R111, R111, -INF , P3 ;  /* 0xff8000006f6f7808 */ /* 0x000fe40001800000 */
[----:B------:R-:W-:Y:S02]  /*25c0*/  FMNMX R10, R110, R9, !PT ;  /* 0x000000096e0a7209 */ /* 0x000fe40007800000 */
[----:B------:R-:W-:Y:S02]  /*25d0*/  ISETP.GE.AND P5, PT, R0, R5, PT ;  /* 0x000000050000720c */ /* 0x000fe40003fa6270 */
[----:B------:R-:W-:Y:S02]  /*25e0*/  IADD3 R5, R3, 0xb9, RZ ;  /* 0x000000b903057810 */ /* 0x000fe40007ffe0ff */
[----:B------:R-:W-:Y:S02]  /*25f0*/  FMNMX R6, R84, R7, !PT ;  /* 0x0000000754067209 */ /* 0x000fe40007800000 */
[----:B------:R-:W-:-:S02]  /*2600*/  FSEL R114, R114, -INF , P2 ;  /* 0xff80000072727808 */ /* 0x000fc40001000000 */
[----:B------:R-:W-:Y:S02]  /*2610*/  FMNMX R9, R111, R10, !PT ;  /* 0x0000000a6f097209 */ /* 0x000fe40007800000 */
[----:B------:R-:W-:Y:S02]  /*2620*/  FSEL R105, R105, -INF , P3 ;  /* 0xff80000069697808 */ /* 0x000fe40001800000 */
[----:B------:R-:W-:Y:S02]  /*2630*/  ISETP.GE.AND P3, PT, R0, R5, PT ;  /* 0x000000050000720c */ /* 0x000fe40003f66270 */
[----:B------:R-:W-:Y:S02]  /*2640*/  IADD3 R5, R3, 0xc0, RZ ;  /* 0x000000c003057810 */ /* 0x000fe40007ffe0ff */
[----:B------:R-:W-:Y:S02]  /*2650*/  FMNMX R7, R85, R6, !PT ;  /* 0x0000000655077209 */ /* 0x000fe40007800000 */
[----:B------:R-:W-:-:S02]  /*2660*/  FSEL R115, R115, -INF , P1 ;  /* 0xff80000073737808 */ /* 0x000fc40000800000 */
[----:B------:R-:W-:Y:S02]  /*2670*/  FMNMX R10, R114, R9, !PT ;  /* 0x00000009720a7209 */ /* 0x000fe40007800000 */
[----:B------:R-:W-:Y:S02]  /*2680*/  FSEL R108, R108, -INF , P2 ;  /* 0xff8000006c6c7808 */ /* 0x000fe40001000000 */
[----:B------:R-:W-:Y:S02]  /*2690*/  ISETP.GE.AND P2, PT, R0, R5, PT ;  /* 0x000000050000720c */ /* 0x000fe40003f46270 */
[----:B------:R-:W-:Y:S02]  /*26a0*/  FMNMX R6, R88, R7, !PT ;  /* 0x0000000758067209 */ /* 0x000fe40007800000 */
[----:B------:R-:W-:Y:S02]  /*26b0*/  IADD3 R5, R3, 0xc1, RZ ;  /* 0x000000c103057810 */ /* 0x000fe40007ffe0ff */
[----:B------:R-:W-:-:S02]  /*26c0*/  FSEL R118, R118, -INF , P4 ;  /* 0xff80000076767808 */ /* 0x000fc40002000000 */
[----:B------:R-:W-:Y:S02]  /*26d0*/  FMNMX R9, R115, R10, !PT ;  /* 0x0000000a73097209 */ /* 0x000fe40007800000 */
[----:B------:R-:W-:Y:S02]  /*26e0*/  FSEL R109, R109, -INF , P1 ;  /* 0xff8000006d6d7808 */ /* 0x000fe40000800000 */
[----:B------:R-:W-:Y:S02]  /*26f0*/  FMNMX R7, R89, R6, !PT ;  /* 0x0000000659077209 */ /* 0x000fe40007800000 */
[----:B------:R-:W-:Y:S02]  /*2700*/  ISETP.GE.AND P1, PT, R0, R5, PT ;  /* 0x000000050000720c */ /* 0x000fe40003f26270 */
[----:B------:R-:W-:Y:S02]  /*2710*/  FSEL R119, R119, -INF , P6 ;  /* 0xff80000077777808 */ /* 0x000fe40003000000 */
        /* <DEDUP_REMOVED lines=82> */
[----:B------:R-:W-:Y:S02]  /*2c40*/  FSEL R151, R151, -INF , P1 ;  /* 0xff80000097977808 */ /* 0x000fe40000800000 */
[----:B------:R-:W-:Y:S02]  /*2c50*/  FMNMX R10, R150, R7, !PT ;  /* 0x00000007960a7209 */ /* 0x000fe40007800000 */
[----:B------:R-:W-:-:S02]  /*2c60*/  FMNMX R5, R121, R6, !PT ;  /* 0x0000000679057209 */ /* 0x000fc40007800000 */
[----:B------:R-:W-:Y:S02]  /*2c70*/  FMNMX R10, R151, R10, !PT ;  /* 0x0000000a970a7209 */ /* 0x000fe40007800000 */
[----:B------:R-:W-:Y:S02]  /*2c80*/  FMNMX R6, R124, R5, !PT ;  /* 0x000000057c067209 */ /* 0x000fe40007800000 */
[----:B------:R-:W-:Y:S01]  /*2c90*/  FSEL R136, R136, -INF , P4 ;  /* 0xff80000088887808 */ /* 0x000fe20002000000 */
[----:B------:R-:W1:Y:S01]  /*2ca0*/  SHFL.BFLY PT, R7, R10, 0x1, 0x1f ;  /* 0x0c201f000a077f89 */ /* 0x000e6200000e0000 */
[----:B------:R-:W-:Y:S02]  /*2cb0*/  FMNMX R5, R125, R6, !PT ;  /* 0x000000067d057209 */ /* 0x000fe40007800000 */
[----:B------:R-:W-:Y:S02]  /*2cc0*/  FSEL R137, R137, -INF , P6 ;  /* 0xff80000089897808 */ /* 0x000fe40003000000 */
[----:B------:R-:W-:-:S02]  /*2cd0*/  FMNMX R6, R128, R5, !PT ;  /* 0x0000000580067209 */ /* 0x000fc40007800000 */
[----:B------:R-:W-:Y:S02]  /*2ce0*/  FSEL R140, R140, -INF , P5 ;  /* 0xff8000008c8c7808 */ /* 0x000fe40002800000 */
[----:B------:R-:W-:Y:S02]  /*2cf0*/  FMNMX R5, R129, R6, !PT ;  /* 0x0000000681057209 */ /* 0x000fe40007800000 */
[----:B------:R-:W-:Y:S02]  /*2d00*/  FSEL R141, R141, -INF , P3 ;  /* 0xff8000008d8d7808 */ /* 0x000fe40001800000 */
[----:B------:R-:W-:Y:S02]  /*2d10*/  FMNMX R6, R132, R5, !PT ;  /* 0x0000000584067209 */ /* 0x000fe40007800000 */
[----:B------:R-:W-:Y:S02]  /*2d20*/  FSEL R144, R144, -INF , P2 ;  /* 0xff80000090907808 */ /* 0x000fe40001000000 */
[----:B------:R-:W-:-:S02]  /*2d30*/  FMNMX R5, R133, R6, !PT ;  /* 0x0000000685057209 */ /* 0x000fc40007800000 */
[----:B------:R-:W-:Y:S02]  /*2d40*/  FSEL R145, R145, -INF , P1 ;  /* 0xff80000091917808 */ /* 0x000fe40000800000 */
[----:B------:R-:W-:Y:S02]  /*2d50*/  FMNMX R6, R136, R5, !PT ;  /* 0x0000000588067209 */ /* 0x000fe40007800000 */
[----:B-1----:R-:W-:Y:S02]  /*2d60*/  FMNMX R10, R10, R7, !PT ;  /* 0x000000070a0a7209 */ /* 0x002fe40007800000 */
[----:B------:R-:W-:-:S03]  /*2d70*/  FMNMX R5, R137, R6, !PT ;  /* 0x0000000689057209 */ /* 0x000fc60007800000 */
[----:B------:R-:W1:Y:S01]  /*2d80*/  SHFL.BFLY PT, R11, R10, 0x2, 0x1f ;  /* 0x0c401f000a0b7f89 */ /* 0x000e6200000e0000 */
[----:B------:R-:W-:Y:S02]  /*2d90*/  FMNMX R6, R140, R5, !PT ;  /* 0x000000058c067209 */ /* 0x000fe40007800000 */
[----:B------:R-:W-:Y:S02]  /*2da0*/  IADD3 R5, R3, 0xf8, RZ ;  /* 0x000000f803057810 */ /* 0x000fe40007ffe0ff */
[----:B------:R-:W-:Y:S02]  /*2db0*/  FMNMX R7, R141, R6, !PT ;  /* 0x000000068d077209 */ /* 0x000fe40007800000 */
[----:B------:R-:W-:Y:S02]  /*2dc0*/  ISETP.GE.AND P2, PT, R0, R5, PT ;  /* 0x000000050000720c */ /* 0x000fe40003f46270 */
[----:B------:R-:W-:Y:S02]  /*2dd0*/  IADD3 R5, R3, 0xf9, RZ ;  /* 0x000000f903057810 */ /* 0x000fe40007ffe0ff */
[----:B------:R-:W-:-:S02]  /*2de0*/  FMNMX R6, R144, R7, !PT ;  /* 0x0000000790067209 */ /* 0x000fc40007800000 */
[----:B------:R-:W-:Y:S02]  /*2df0*/  ISETP.GE.AND P1, PT, R0, R5, PT ;  /* 0x000000050000720c */ /* 0x000fe40003f26270 */
[----:B------:R-:W-:Y:S02]  /*2e00*/  FSEL R148, R148, -INF , P2 ;  /* 0xff80000094947808 */ /* 0x000fe40001000000 */
[----:B------:R-:W-:Y:S02]  /*2e10*/  FMNMX R5, R145, R6, !PT ;  /* 0x0000000691057209 */ /* 0x000fe40007800000 */
[----:B------:R-:W-:Y:S02]  /*2e20*/  FSEL R149, R149, -INF , P1 ;  /* 0xff80000095957808 */ /* 0x000fe40000800000 */
[----:B------:R-:W-:Y:S02]  /*2e30*/  FMNMX R6, R148, R5, !PT ;  /* 0x0000000594067209 */ /* 0x000fe40007800000 */
[----:B-1----:R-:W-:-:S02]  /*2e40*/  FMNMX R11, R10, R11, !PT ;  /* 0x0000000b0a0b7209 */ /* 0x002fc40007800000 */
[----:B------:R-:W-:Y:S02]  /*2e50*/  FMNMX R6, R149, R6, !PT ;  /* 0x0000000695067209 */ /* 0x000fe40007800000 */
[----:B------:R-:W-:-:S03]  /*2e60*/  FSETP.NEU.AND P1, PT, R11, -INF , PT ;  /* 0xff8000000b00780b */ /* 0x000fc60003f2d000 */
[----:B------:R-:W1:Y:S01]  /*2e70*/  SHFL.BFLY PT, R7, R6, 0x1, 0x1f ;  /* 0x0c201f0006077f89 */ /* 0x000e6200000e0000 */
[----:B------:R-:W-:-:S05]  /*2e80*/  FSEL R5, R11, RZ, P1 ;  /* 0x000000ff0b057208 */ /* 0x000fca0000800000 */
[----:B------:R-:W-:Y:S01]  /*2e90*/  FMUL R5, R5, UR7 ;  /* 0x0000000705057c20 */ /* 0x000fe20008400000 */
[----:B------:R-:W-:-:S03]  /*2ea0*/  ULDC UR7, c[0x0][0x604] ;  /* 0x0001810000077ab9 */ /* 0x000fc60000000800 */
[--C-:B------:R-:W-:Y:S01]  /*2eb0*/  FFMA R12, R26, UR7, -R5.reuse ;  /* 0x000000071a0c7c23 */ /* 0x100fe20008000805 */
[----:B------:R-:W-:Y:S02]  /*2ec0*/  ULDC UR7, c[0x0][0x604] ;  /* 0x0001810000077ab9 */ /* 0x000fe40000000800 */
[--C-:B------:R-:W-:Y:S01]  /*2ed0*/  FFMA R13, R27, UR7, -R5.reuse ;  /* 0x000000071b0d7c23 */ /* 0x100fe20008000805 */
[----:B------:R-:W-:Y:S01]  /*2ee0*/  ULDC UR7, c[0x0][0x604] ;  /* 0x0001810000077ab9 */ /* 0x000fe20000000800 */
[----:B------:R-:W-:Y:S01]  /*2ef0*/  FSETP.GEU.AND P6, PT, R12, -126, PT ;  /* 0xc2fc00000c00780b */ /* 0x000fe20003fce000 */
        /* <DEDUP_REMOVED lines=8> */
[----:B-1----:R-:W-:Y:S01]  /*2f80*/  FMNMX R7, R6, R7, !PT ;  /* 0x0000000706077209 */ /* 0x002fe20007800000 */
[--C-:B------:R-:W-:Y:S01]  /*2f90*/  FFMA R16, R35, UR7, -R5.reuse ;  /* 0x0000000723107c23 */ /* 0x100fe20008000805 */
[----:B------:R-:W-:Y:S01]  /*2fa0*/  ULDC UR7, c[0x0][0x604] ;  /* 0x0001810000077ab9 */ /* 0x000fe20000000800 */
[----:B------:R-:W-:Y:S01]  /*2fb0*/  FSETP.GEU.AND P4, PT, R15, -126, PT ;  /* 0xc2fc00000f00780b */ /* 0x000fe20003f8e000 */
[----:B------:R-:W-:Y:S01]  /*2fc0*/  @!P6 FMUL R12, R12, 0.5 ;  /* 0x3f0000000c0ce820 */ /* 0x000fe20000400000 */
[----:B------:R-:W1:Y:S01]  /*2fd0*/  SHFL.BFLY PT, R6, R7, 0x2, 0x1f ;  /* 0x0c401f0007067f89 */ /* 0x000e6200000e0000 */
[--C-:B------:R-:W-:Y:S01]  /*2fe0*/  FFMA R31, R38, UR7, -R5.reuse ;  /* 0x00000007261f7c23 */ /* 0x100fe20008000805 */
[----:B------:R-:W-:Y:S01]  /*2ff0*/  @!P5 FMUL R13, R13, 0.5 ;  /* 0x3f0000000d0dd820 */ /* 0x000fe20000400000 */
[----:B------:R-:W-:Y:S01]  /*3000*/  ULDC UR7, c[0x0][0x604] ;  /* 0x0001810000077ab9 */ /* 0x000fe20000000800 */
[----:B------:R-:W-:Y:S01]  /*3010*/  FSETP.GEU.AND P2, PT, R14, -126, PT ;  /* 0xc2fc00000e00780b */ /* 0x000fe20003f4e000 */
[----:B------:R-:W2:Y:S01]  /*3020*/  MUFU.EX2 R12, R12 ;  /* 0x0000000c000c7308 */ /* 0x000ea20000000800 */
[----:B------:R-:W-:Y:S01]  /*3030*/  FFMA R18, R39, UR7, -R5 ;  /* 0x0000000727127c23 */ /* 0x000fe20008000805 */
[----:B------:R-:W-:Y:S01]  /*3040*/  @!P3 FMUL R27, R27, 0.5 ;  /* 0x3f0000001b1bb820 */ /* 0x000fe20000400000 */
[----:B------:R-:W-:-:S02]  /*3050*/  ULDC UR7, c[0x0][0x604] ;  /* 0x0001810000077ab9 */ /* 0x000fc40000000800 */
[--C-:B------:R-:W-:Y:S01]  /*3060*/  FFMA R17, R42, UR7, -R5.reuse ;  /* 0x000000072a117c23 */ /* 0x100fe20008000805 */
[----:B------:R-:W-:Y:S01]  /*3070*/  @!P4 FMUL R15, R15, 0.5 ;  /* 0x3f0000000f0fc820 */ /* 0x000fe20000400000 */
[----:B------:R-:W-:Y:S01]  /*3080*/  ULDC UR7, c[0x0][0x604] ;  /* 0x0001810000077ab9 */ /* 0x000fe20000000800 */
[----:B------:R-:W3:Y:S01]  /*3090*/  MUFU.EX2 R13, R13 ;  /* 0x0000000d000d7308 */ /* 0x000ee20000000800 */
[--C-:B------:R-:W-:Y:S01]  /*30a0*/  FFMA R20, R43, UR7, -R5.reuse ;  /* 0x000000072b147c23 */ /* 0x100fe20008000805 */
[----:B------:R-:W-:Y:S02]  /*30b0*/  ULDC UR7, c[0x0][0x604] ;  /* 0x0001810000077ab9 */ /* 0x000fe40000000800 */
[----:B------:R-:W-:Y:S01]  /*30c0*/  @!P2 FMUL R14, R14, 0.5 ;  /* 0x3f0000000e0ea820 */ /* 0x000fe20000400000 */
[--C-:B------:R-:W-:Y:S01]  /*30d0*/  FFMA R35, R46, UR7, -R5.reuse ;  /* 0x000000072e237c23 */ /* 0x100fe20008000805 */
[----:B------:R-:W-:Y:S02]  /*30e0*/  ULDC UR7, c[0x0][0x604] ;  /* 0x0001810000077ab9 */ /* 0x000fe40000000800 */
[----:B------:R-:W4:Y:S01]  /*30f0*/  MUFU.EX2 R27, R27 ;  /* 0x0000001b001b7308 */ /* 0x000f220000000800 */
[----:B--2---:R-:W-:Y:S01]  /*3100*/  @!P6 FMUL R12, R12, R12 ;  /* 0x0000000c0c0ce220 */ /* 0x004fe20000400000 */
[----:B------:R-:W-:Y:S01]  /*3110*/  FSETP.GEU.AND P6, PT, R31, -126, PT ;  /* 0xc2fc00001f00780b */ /* 0x000fe20003fce000 */
[----:B------:R-:W-:Y:S01]  /*3120*/  FFMA R22, R47, UR7, -R5 ;  /* 0x000000072f167c23 */ /* 0x000fe20008000805 */
[----:B-1----:R-:W-:Y:S01]  /*3130*/  FMNMX R7, R7, R6, !PT ;  /* 0x0000000607077209 */ /* 0x002fe20007800000 */
[----:B------:R-:W-:-:S02]  /*3140*/  ULDC UR7, c[0x0][0x604] ;  /* 0x0001810000077ab9 */ /* 0x000fc40000000800 */
[--C-:B------:R-:W-:Y:S01]  /*3150*/  FFMA R19, R50, UR7, -R5.reuse ;  /* 0x0000000732137c23 */ /* 0x100fe20008000805 */
[----:B------:R-:W-:Y:S01]  /*3160*/  FSETP.NEU.AND P1, PT, R7, -INF , PT ;  /* 0xff8000000700780b */ /* 0x000fe20003f2d000 */
[----:B---3--:R-:W-:Y:S01]  /*3170*/  @!P5 FMUL R13, R13, R13 ;  /* 0x0000000d0d0dd220 */ /* 0x008fe20000400000 */
[----:B------:R-:W-:Y:S01]  /*3180*/  FSETP.GEU.AND P5, PT, R18, -126, PT ;  /* 0xc2fc00001200780b */ /* 0x000fe20003fae000 */
[----:B------:R-:W1:Y:S01]  /*3190*/  MUFU.EX2 R15, R15 ;  /* 0x0000000f000f7308 */ /* 0x000e620000000800 */
[----:B------:R-:W-:Y:S01]  /*31a0*/  FSEL R6, R7, RZ, P1 ;  /* 0x000000ff07067208 */ /* 0x000fe20000800000 */
[----:B------:R-:W-:Y:S01]  /*31b0*/  ULDC UR7, c[0x0][0x604] ;  /* 0x0001810000077ab9 */ /* 0x000fe20000000800 */
[----:B------:R-:W-:Y:S01]  /*31c0*/  FSETP.GEU.AND P1, PT, R16, -126, PT ;  /* 0xc2fc00001000780b */ /* 0x000fe20003f2e000 */
[----:B------:R-:W-:Y:S01]  /*31d0*/  @!P6 FMUL R31, R31, 0.5 ;  /* 0x3f0000001f1fe820 */ /* 0x000fe20000400000 */
[----:B------:R-:W-:Y:S01]  /*31e0*/  FFMA R26, R51, UR7, -R5 ;  /* 0x00000007331a7c23 */ /* 0x000fe20008000805 */
[----:B----4-:R-:W-:Y:S01]  /*31f0*/  @!P3 FMUL R27, R27, R27 ;  /* 0x0000001b1b1bb220 */ /* 0x010fe20000400000 */
[----:B------:R-:W-:Y:S01]  /*3200*/  FSETP.GEU.AND P3, PT, R17, -126, PT ;  /* 0xc2fc00001100780b */ /* 0x000fe20003f6e000 */
[----:B------:R-:W2:Y:S01]  /*3210*/  MUFU.EX2 R14, R14 ;  /* 0x0000000e000e7308 */ /* 0x000ea20000000800 */
[----:B------:R-:W-:-:S02]  /*3220*/  ULDC UR7, c[0x0][0x604] ;  /* 0x0001810000077ab9 */ /* 0x000fc40000000800 */
[--C-:B------:R-:W-:Y:S01]  /*3230*/  FFMA R39, R54, UR7, -R5.reuse ;  /* 0x0000000736277c23 */ /* 0x100fe20008000805 */
[----:B------:R-:W-:Y:S01]  /*3240*/  @!P5 FMUL R18, R18, 0.5 ;  /* 0x3f0000001212d820 */ /* 0x000fe20000400000 */
[----:B------:R-:W-:Y:S02]  /*3250*/  ULDC UR7, c[0x0][0x604] ;  /* 0x0001810000077ab9 */ /* 0x000fe40000000800 */
[----:B------:R-:W-:Y:S01]  /*3260*/  FFMA R30, R55, UR7, -R5 ;  /* 0x00000007371e7c23 */ /* 0x000fe20008000805 */
[----:B------:R-:W-:Y:S01]  /*3270*/  @!P1 FMUL R16, R16, 0.5 ;  /* 0x3f00000010109820 */ /* 0x000fe20000400000 */
[----:B------:R-:W3:Y:S01]  /*3280*/  MUFU.EX2 R31, R31 ;  /* 0x0000001f001f7308 */ /* 0x000ee20000000800 */
[----:B-1----:R-:W-:Y:S01]  /*3290*/  @!P4 FMUL R15, R15, R15 ;  /* 0x0000000f0f0fc220 */ /* 0x002fe20000400000 */
[----:B------:R-:W-:Y:S01]  /*32a0*/  FSETP.GEU.AND P4, PT, R35, -126, PT ;  /* 0xc2fc00002300780b */ /* 0x000fe20003f8e000 */
[----:B------:R-:W-:Y:S01]  /*32b0*/  @!P3 FMUL R17, R17, 0.5 ;  /* 0x3f0000001111b820 */ /* 0x000fe20000400000 */
[----:B------:R-:W-:-:S02]  /*32c0*/  ULDC UR7, c[0x0][0x604] ;  /* 0x0001810000077ab9 */ /* 0x000fc40000000800 */
[--C-:B------:R-:W-:Y:S01]  /*32d0*/  FFMA R21, R58, UR7, -R5.reuse ;  /* 0x000000073a157c23 */ /* 0x100fe20008000805 */
[----:B------:R-:W-:Y:S01]  /*32e0*/  ULDC UR7, c[0x0][0x604] ;  /* 0x0001810000077ab9 */ /* 0x000fe20000000800 */
[----:B------:R-:W1:Y:S01]  /*32f0*/  MUFU.EX2 R16, R16 ;  /* 0x0000001000107308 */ /* 0x000e620000000800 */
[----:B--2---:R-:W-:Y:S01]  /*3300*/  @!P2 FMUL R14, R14, R14 ;  /* 0x0000000e0e0ea220 */ /* 0x004fe20000400000 */
[----:B------:R-:W-:Y:S01]  /*3310*/  FSETP.GEU.AND P2, PT, R20, -126, PT ;  /* 0xc2fc00001400780b */ /* 0x000fe20003f4e000 */
[--C-:B------:R-:W-:Y:S01]  /*3320*/  FFMA R34, R59, UR7, -R5.reuse ;  /* 0x000000073b227c23 */ /* 0x100fe20008000805 */
[----:B------:R-:W-:Y:S02]  /*3330*/  ULDC UR7, c[0x0][0x604] ;  /* 0x0001810000077ab9 */ /* 0x000fe40000000800 */
[----:B------:R-:W-:Y:S01]  /*3340*/  FFMA R43, R62, UR7, -R5 ;  /* 0x000000073e2b7c23 */ /* 0x000fe20008000805 */
[----:B------:R-:W-:Y:S01]  /*3350*/  @!P4 FMUL R35, R35, 0.5 ;  /* 0x3f0000002323c820 */ /* 0x000fe20000400000 */
[----:B------:R-:W2:Y:S01]  /*3360*/  MUFU.EX2 R18, R18 ;  /* 0x0000001200127308 */ /* 0x000ea20000000800 */
[----:B---3--:R-:W-:Y:S01]  /*3370*/  @!P6 FMUL R31, R31, R31 ;  /* 0x0000001f1f1fe220 */ /* 0x008fe20000400000 */
[----:B------:R-:W-:Y:S01]  /*3380*/  FSETP.GEU.AND P6, PT, R19, -126, PT ;  /* 0xc2fc00001300780b */ /* 0x000fe20003fce000 */
[----:B------:R-:W-:-:S02]  /*3390*/  ULDC UR7, c[0x0][0x604] ;  /* 0x0001810000077ab9 */ /* 0x000fc40000000800 */
[--C-:B------:R-:W-:Y:S01]  /*33a0*/  FFMA R38, R63, UR7, -R5.reuse ;  /* 0x000000073f267c23 */ /* 0x100fe20008000805 */
[----:B------:R-:W-:Y:S01]  /*33b0*/  ULDC UR7, c[0x0][0x604] ;  /* 0x0001810000077ab9 */ /* 0x000fe20000000800 */
[----:B------:R-:W-:Y:S01]  /*33c0*/  @!P2 FMUL R20, R20, 0.5 ;  /* 0x3f0000001414a820 */ /* 0x000fe20000400000 */
[----:B------:R-:W3:Y:S01]  /*33d0*/  MUFU.EX2 R17, R17 ;  /* 0x0000001100117308 */ /* 0x000ee20000000800 */
[----:B-1----:R-:W-:Y:S01]  /*33e0*/  @!P1 FMUL R16, R16, R16 ;  /* 0x0000001010109220 */ /* 0x002fe20000400000 */
[----:B------:R-:W-:Y:S01]  /*33f0*/  FSETP.GEU.AND P1, PT, R22, -126, PT ;  /* 0xc2fc00001600780b */ /* 0x000fe20003f2e000 */
[--C-:B------:R-:W-:Y:S01]  /*3400*/  FFMA R23, R66, UR7, -R5.reuse ;  /* 0x0000000742177c23 */ /* 0x100fe20008000805 */
[----:B------:R-:W-:Y:S02]  /*3410*/  ULDC UR7, c[0x0][0x604] ;  /* 0x0001810000077ab9 */ /* 0x000fe40000000800 */
[----:B------:R-:W-:Y:S01]  /*3420*/  FFMA R42, R67, UR7, -R5 ;  /* 0x00000007432a7c23 */ /* 0x000fe20008000805 */
[----:B------:R-:W-:Y:S01]  /*3430*/  @!P6 FMUL R19, R19, 0.5 ;  /* 0x3f0000001313e820 */ /* 0x000fe20000400000 */
[----:B------:R-:W1:Y:S01]  /*3440*/  MUFU.EX2 R35, R35 ;  /* 0x0000002300237308 */ /* 0x000e620000000800 */
[----:B--2---:R-:W-:Y:S01]  /*3450*/  @!P5 FMUL R18, R18, R18 ;  /* 0x000000121212d220 */ /* 0x004fe20000400000 */
[----:B------:R-:W-:Y:S01]  /*3460*/  FSETP.GEU.AND P5, PT, R26, -126, PT ;  /* 0xc2fc00001a00780b */ /* 0x000fe20003fae000 */
[----:B------:R-:W-:-:S02]  /*3470*/  ULDC UR7, c[0x0][0x604] ;  /* 0x0001810000077ab9 */ /* 0x000fc40000000800 */
[--C-:B------:R-:W-:Y:S01]  /*3480*/  FFMA R47, R70, UR7, -R5.reuse ;  /* 0x00000007462f7c23 */ /* 0x100fe20008000805 */
[----:B------:R-:W-:Y:S01]  /*3490*/  ULDC UR7, c[0x0][0x604] ;  /* 0x0001810000077ab9 */ /* 0x000fe20000000800 */
[----:B------:R-:W-:Y:S01]  /*34a0*/  @!P1 FMUL R22, R22, 0.5 ;  /* 0x3f00000016169820 */ /* 0x000fe20000400000 */
[----:B------:R-:W2:Y:S01]  /*34b0*/  MUFU.EX2 R20, R20 ;  /* 0x0000001400147308 */ /* 0x000ea20000000800 */
[----:B---3--:R-:W-:Y:S01]  /*34c0*/  @!P3 FMUL R17, R17, R17 ;  /* 0x000000111111b220 */ /* 0x008fe20000400000 */
[----:B------:R-:W-:Y:S01]  /*34d0*/  FSETP.GEU.AND P3, PT, R39, -126, PT ;  /* 0xc2fc00002700780b */ /* 0x000fe20003f6e000 */
[--C-:B------:R-:W-:Y:S01]  /*34e0*/  FFMA R46, R71, UR7, -R5.reuse ;  /* 0x00000007472e7c23 */ /* 0x100fe20008000805 */
[----:B------:R-:W-:Y:S02]  /*34f0*/  ULDC UR7, c[0x0][0x604] ;  /* 0x0001810000077ab9 */ /* 0x000fe40000000800 */
[----:B------:R-:W-:Y:S01]  /*3500*/  FFMA R50, R74, UR7, -R5 ;  /* 0x000000074a327c23 */ /* 0x000fe20008000805 */
[----:B------:R-:W-:Y:S01]  /*3510*/  @!P5 FMUL R26, R26, 0.5 ;  /* 0x3f0000001a1ad820 */ /* 0x000fe20000400000 */
[----:B------:R-:W3:Y:S01]  /*3520*/  MUFU.EX2 R22, R22 ;  /* 0x0000001600167308 */ /* 0x000ee20000000800 */
[----:B-1----:R-:W-:Y:S01]  /*3530*/  @!P4 FMUL R35, R35, R35 ;  /* 0x000000232323c220 */ /* 0x002fe20000400000 */
[----:B------:R-:W-:Y:S01]  /*3540*/  FSETP.GEU.AND P4, PT, R21, -126, PT ;  /* 0xc2fc00001500780b */ /* 0x000fe20003f8e000 */
[----:B------:R-:W-:-:S02]  /*3550*/  ULDC UR7, c[0x0][0x604] ;  /* 0x0001810000077ab9 */ /* 0x000fc40000000800 */
[--C-:B------:R-:W-:Y:S01]  /*3560*/  FFMA R51, R75, UR7, -R5.reuse ;  /* 0x000000074b337c23 */ /* 0x100fe20008000805 */
[----:B------:R-:W-:Y:S01]  /*3570*/  ULDC UR7, c[0x0][0x604] ;  /* 0x0001810000077ab9 */ /* 0x000fe20000000800 */
[----:B------:R-:W-:Y:S01]  /*3580*/  @!P3 FMUL R39, R39, 0.5 ;  /* 0x3f0000002727b820 */ /* 0x000fe20000400000 */
        /* <DEDUP_REMOVED lines=179> */
[----:B------:R-:W-:Y:S01]  /*40c0*/  FMUL R5, R6, UR7 ;  /* 0x0000000706057c20 */ /* 0x000fe20008400000 */
[----:B------:R-:W-:Y:S01]  /*40d0*/  ULDC UR7, c[0x0][0x604] ;  /* 0x0001810000077ab9 */ /* 0x000fe20000000800 */
[----:B------:R-:W-:Y:S01]  /*40e0*/  @!P2 FMUL R79, R79, 0.5 ;  /* 0x3f0000004f4fa820 */ /* 0x000fe20000400000 */
[----:B------:R-:W3:Y:S01]  /*40f0*/  MUFU.EX2 R78, R78 ;  /* 0x0000004e004e7308 */ /* 0x000ee20000000800 */
[----:B-1----:R-:W-:Y:S01]  /*4100*/  @!P5 FMUL R75, R75, R75 ;  /* 0x0000004b4b4bd220 */ /* 0x002fe20000400000 */
[----:B------:R-:W-:Y:S01]  /*4110*/  FSETP.GEU.AND P5, PT, R87, -126, PT ;  /* 0xc2fc00005700780b */ /* 0x000fe20003fae000 */
[--C-:B------:R-:W-:Y:S01]  /*4120*/  FFMA R24, R24, UR10, -R5.reuse ;  /* 0x0000000a18187c23 */ /* 0x100fe20008000805 */
[--C-:B------:R-:W-:Y:S01]  /*4130*/  FFMA R25, R25, UR7, -R5.reuse ;  /* 0x0000000719197c23 */ /* 0x100fe20008000805 */
[----:B------:R-:W-:Y:S01]  /*4140*/  ULDC UR7, c[0x0][0x604] ;  /* 0x0001810000077ab9 */ /* 0x000fe20000000800 */
[----:B------:R-:W-:Y:S01]  /*4150*/  ULDC UR10, c[0x0][0x604] ;  /* 0x00018100000a7ab9 */ /* 0x000fe20000000800 */
[----:B------:R-:W-:Y:S01]  /*4160*/  @!P1 FMUL R83, R83, 0.5 ;  /* 0x3f00000053539820 */ /* 0x000fe20000400000 */
[----:B------:R-:W1:Y:S01]  /*4170*/  MUFU.EX2 R82, R82 ;  /* 0x0000005200527308 */ /* 0x000e620000000800 */
[----:B--2---:R-:W-:Y:S01]  /*4180*/  @!P6 FMUL R74, R74, R74 ;  /* 0x0000004a4a4ae220 */ /* 0x004fe20000400000 */
[----:B------:R-:W-:Y:S01]  /*4190*/  FSETP.GEU.AND P6, PT, R86, -126, PT ;  /* 0xc2fc00005600780b */ /* 0x000fe20003fce000 */
[--C-:B------:R-:W-:Y:S01]  /*41a0*/  FFMA R28, R28, UR7, -R5.reuse ;  /* 0x000000071c1c7c23 */ /* 0x100fe20008000805 */
[----:B------:R-:W-:Y:S01]  /*41b0*/  ULDC UR7, c[0x0][0x604] ;  /* 0x0001810000077ab9 */ /* 0x000fe20000000800 */
[--C-:B------:R-:W-:Y:S01]  /*41c0*/  FFMA R126, R129, UR11, -R5.reuse ;  /* 0x0000000b817e7c23 */ /* 0x100fe20008000805 */
[--C-:B------:R-:W-:Y:S01]  /*41d0*/  FFMA R29, R29, UR7, -R5.reuse ;  /* 0x000000071d1d7c23 */ /* 0x100fe20008000805 */
[----:B------:R-:W-:Y:S01]  /*41e0*/  @!P5 FMUL R87, R87, 0.5 ;  /* 0x3f0000005757d820 */ /* 0x000fe20000400000 */
[----:B------:R-:W2:Y:S01]  /*41f0*/  MUFU.EX2 R79, R79 ;  /* 0x0000004f004f7308 */ /* 0x000ea20000000800 */
[----:B---3--:R-:W-:Y:S01]  /*4200*/  @!P3 FMUL R78, R78, R78 ;  /* 0x0000004e4e4eb220 */ /* 0x008fe20000400000 */
[----:B------:R-:W-:Y:S01]  /*4210*/  FSETP.GEU.AND P3, PT, R90, -126, PT ;  /* 0xc2fc00005a00780b */ /* 0x000fe20003f6e000 */
[----:B------:R-:W-:Y:S01]  /*4220*/  ULDC UR7, c[0x0][0x604] ;  /* 0x0001810000077ab9 */ /* 0x000fe20000000800 */
[--C-:B------:R-:W-:Y:S01]  /*4230*/  FFMA R129, R136, UR15, -R5.reuse ;  /* 0x0000000f88817c23 */ /* 0x100fe20008000805 */
[--C-:B------:R-:W-:Y:S01]  /*4240*/  FFMA R32, R32, UR7, -R5.reuse ;  /* 0x0000000720207c23 */ /* 0x100fe20008000805 */
[----:B------:R-:W-:Y:S01]  /*4250*/  ULDC UR7, c[0x0][0x604] ;  /* 0x0001810000077ab9 */ /* 0x000fe20000000800 */
[----:B------:R-:W-:Y:S01]  /*4260*/  @!P6 FMUL R86, R86, 0.5 ;  /* 0x3f0000005656e820 */ /* 0x000fe20000400000 */
[----:B------:R-:W3:Y:S01]  /*4270*/  MUFU.EX2 R83, R83 ;  /* 0x0000005300537308 */ /* 0x000ee20000000800 */
[----:B-1----:R-:W-:Y:S01]  /*4280*/  @!P4 FMUL R82, R82, R82 ;  /* 0x000000525252c220 */ /* 0x002fe20000400000 */
[----:B------:R-:W-:Y:S01]  /*4290*/  FSETP.GEU.AND P4, PT, R94, -126, PT ;  /* 0xc2fc00005e00780b */ /* 0x000fe20003f8e000 */
[--C-:B------:R-:W-:Y:S01]  /*42a0*/  FFMA R33, R33, UR7, -R5.reuse ;  /* 0x0000000721217c23 */ /* 0x100fe20008000805 */
[----:B------:R-:W-:Y:S01]  /*42b0*/  ULDC UR7, c[0x0][0x604] ;  /* 0x0001810000077ab9 */ /* 0x000fe20000000800 */
[----:B------:R-:W-:Y:S01]  /*42c0*/  ULDC UR11, c[0x0][0x604] ;  /* 0x00018100000b7ab9 */ /* 0x000fe20000000800 */
[--C-:B------:R-:W-:Y:S01]  /*42d0*/  FFMA R36, R36, UR7, -R5.reuse ;  /* 0x0000000724247c23 */ /* 0x100fe20008000805 */
[----:B------:R-:W-:Y:S01]  /*42e0*/  @!P3 FMUL R90, R90, 0.5 ;  /* 0x3f0000005a5ab820 */ /* 0x000fe20000400000 */
[----:B------:R-:W1:Y:S01]  /*42f0*/  MUFU.EX2 R87, R87 ;  /* 0x0000005700577308 */ /* 0x000e620000000800 */
[----:B--2---:R-:W-:Y:S01]  /*4300*/  @!P2 FMUL R79, R79, R79 ;  /* 0x0000004f4f4fa220 */ /* 0x004fe20000400000 */
[----:B------:R-:W-:Y:S01]  /*4310*/  FSETP.GEU.AND P2, PT, R91, -126, PT ;  /* 0xc2fc00005b00780b */ /* 0x000fe20003f4e000 */
[----:B------:R-:W-:Y:S01]  /*4320*/  ULDC UR7, c[0x0][0x604] ;  /* 0x0001810000077ab9 */ /* 0x000fe20000000800 */
[--C-:B------:R-:W-:Y:S01]  /*4330*/  FFMA R130, R141, UR19, -R5.reuse ;  /* 0x000000138d827c23 */ /* 0x100fe20008000805 */
[--C-:B------:R-:W-:Y:S01]  /*4340*/  FFMA R37, R37, UR7, -R5.reuse ;  /* 0x0000000725257c23 */ /* 0x100fe20008000805 */
[----:B------:R-:W-:Y:S01]  /*4350*/  ULDC UR7, c[0x0][0x604] ;  /* 0x0001810000077ab9 */ /* 0x000fe20000000800 */
[----:B------:R-:W-:Y:S01]  /*4360*/  @!P4 FMUL R94, R94, 0.5 ;  /* 0x3f0000005e5ec820 */ /* 0x000fe20000400000 */
[----:B------:R-:W2:Y:S01]  /*4370*/  MUFU.EX2 R86, R86 ;  /* 0x0000005600567308 */ /* 0x000ea20000000800 */
[----:B---3--:R-:W-:Y:S01]  /*4380*/  @!P1 FMUL R83, R83, R83 ;  /* 0x0000005353539220 */ /* 0x008fe20000400000 */
[----:B------:R-:W-:Y:S01]  /*4390*/  FSETP.GEU.AND P1, PT, R95, -126, PT ;  /* 0xc2fc00005f00780b */ /* 0x000fe20003f2e000 */
[--C-:B------:R-:W-:Y:S01]  /*43a0*/  FFMA R40, R40, UR7, -R5.reuse ;  /* 0x0000000728287c23 */ /* 0x100fe20008000805 */
[----:B------:R-:W-:Y:S01]  /*43b0*/  ULDC UR7, c[0x0][0x604] ;  /* 0x0001810000077ab9 */ /* 0x000fe20000000800 */
[--C-:B------:R-:W-:Y:S01]  /*43c0*/  FFMA R134, R133, UR14, -R5.reuse ;  /* 0x0000000e85867c23 */ /* 0x100fe20008000805 */
[--C-:B------:R-:W-:Y:S01]  /*43d0*/  FFMA R41, R41, UR7, -R5.reuse ;  /* 0x0000000729297c23 */ /* 0x100fe20008000805 */
[----:B------:R-:W-:Y:S01]  /*43e0*/  @!P2 FMUL R91, R91, 0.5 ;  /* 0x3f0000005b5ba820 */ /* 0x000fe20000400000 */
[----:B------:R-:W3:Y:S01]  /*43f0*/  MUFU.EX2 R90, R90 ;  /* 0x0000005a005a7308 */ /* 0x000ee20000000800 */
[----:B-1----:R-:W-:Y:S01]  /*4400*/  @!P5 FMUL R87, R87, R87 ;  /* 0x000000575757d220 */ /* 0x002fe20000400000 */
[----:B------:R-:W-:Y:S01]  /*4410*/  FSETP.GEU.AND P5, PT, R99, -126, PT ;  /* 0xc2fc00006300780b */ /* 0x000fe20003fae000 */
[----:B------:R-:W-:Y:S01]  /*4420*/  ULDC UR7, c[0x0][0x604] ;  /* 0x0001810000077ab9 */ /* 0x000fe20000000800 */
[--C-:B------:R-:W-:Y:S01]  /*4430*/  FFMA R133, R140, UR18, -R5.reuse ;  /* 0x000000128c857c23 */ /* 0x100fe20008000805 */
[--C-:B------:R-:W-:Y:S01]  /*4440*/  FFMA R44, R44, UR7, -R5.reuse ;  /* 0x000000072c2c7c23 */ /* 0x100fe20008000805 */
[----:B------:R-:W-:Y:S01]  /*4450*/  ULDC UR7, c[0x0][0x604] ;  /* 0x0001810000077ab9 */ /* 0x000fe20000000800 */
[----:B------:R-:W-:Y:S01]  /*4460*/  @!P1 FMUL R95, R95, 0.5 ;  /* 0x3f0000005f5f9820 */ /* 0x000fe20000400000 */
[----:B------:R-:W1:Y:S01]  /*4470*/  MUFU.EX2 R94, R94 ;  /* 0x0000005e005e7308 */ /* 0x000e620000000800 */
[----:B--2---:R-:W-:Y:S01]  /*4480*/  @!P6 FMUL R86, R86, R86 ;  /* 0x000000565656e220 */ /* 0x004fe20000400000 */
[----:B------:R-:W-:Y:S01]  /*4490*/  FSETP.GEU.AND P6, PT, R98, -126, PT ;  /* 0xc2fc00006200780b */ /* 0x000fe20003fce000 */
[--C-:B------:R-:W-:Y:S01]  /*44a0*/  FFMA R45, R45, UR7, -R5.reuse ;  /* 0x000000072d2d7c23 */ /* 0x100fe20008000805 */
[----:B------:R-:W-:Y:S01]  /*44b0*/  ULDC UR7, c[0x0][0x604] ;  /* 0x0001810000077ab9 */ /* 0x000fe20000000800 */
[----:B------:R-:W-:Y:S01]  /*44c0*/  ULDC UR15, c[0x0][0x604] ;  /* 0x00018100000f7ab9 */ /* 0x000fe20000000800 */
        /* <DEDUP_REMOVED lines=13> */
[----:B------:R-:W-:Y:S01]  /*45a0*/  FFMA R52, R52, UR7, -R5 ;  /* 0x0000000734347c23 */ /* 0x000fe20008000805 */
[----:B------:R-:W-:-:S02]  /*45b0*/  ULDC UR7, c[0x0][0x604] ;  /* 0x0001810000077ab9 */ /* 0x000fc40000000800 */
[--C-:B------:R-:W-:Y:S01]  /*45c0*/  FFMA R53, R53, UR7, -R5.reuse ;  /* 0x0000000735357c23 */ /* 0x100fe20008000805 */
[----:B------:R-:W-:Y:S01]  /*45d0*/  @!P3 FMUL R102, R102, 0.5 ;  /* 0x3f0000006666b820 */ /* 0x000fe20000400000 */
[----:B------:R-:W1:Y:S01]  /*45e0*/  MUFU.EX2 R99, R99 ;  /* 0x0000006300637308 */ /* 0x000e620000000800 */
[----:B--2---:R-:W-:Y:S01]  /*45f0*/  @!P2 FMUL R91, R91, R91 ;  /* 0x0000005b5b5ba220 */ /* 0x004fe20000400000 */
[----:B------:R-:W-:Y:S01]  /*4600*/  FSETP.GEU.AND P2, PT, R103, -126, PT ;  /* 0xc2fc00006700780b */ /* 0x000fe20003f4e000 */
[----:B------:R-:W-:Y:S02]  /*4610*/  ULDC UR7, c[0x0][0x604] ;  /* 0x0001810000077ab9 */ /* 0x000fe40000000800 */
[--C-:B------:R-:W-:Y:S01]  /*4620*/  FFMA R56, R56, UR7, -R5.reuse ;  /* 0x0000000738387c23 */ /* 0x100fe20008000805 */
[----:B------:R-:W-:Y:S01]  /*4630*/  ULDC UR7, c[0x0][0x604] ;  /* 0x0001810000077ab9 */ /* 0x000fe20000000800 */
[----:B------:R-:W-:Y:S01]  /*4640*/  @!P4 FMUL R106, R106, 0.5 ;  /* 0x3f0000006a6ac820 */ /* 0x000fe20000400000 */
[----:B------:R-:W2:Y:S01]  /*4650*/  MUFU.EX2 R98, R98 ;  /* 0x0000006200627308 */ /* 0x000ea20000000800 */
[----:B---3--:R-:W-:Y:S01]  /*4660*/  @!P1 FMUL R95, R95, R95 ;  /* 0x0000005f5f5f9220 */ /* 0x008fe20000400000 */
[----:B------:R-:W-:Y:S01]  /*4670*/  FSETP.GEU.AND P1, PT, R107, -126, PT ;  /* 0xc2fc00006b00780b */ /* 0x000fe20003f2e000 */
[----:B------:R-:W-:Y:S01]  /*4680*/  FFMA R57, R57, UR7, -R5 ;  /* 0x0000000739397c23 */ /* 0x000fe20008000805 */
[----:B------:R-:W-:-:S02]  /*4690*/  ULDC UR7, c[0x0][0x604] ;  /* 0x0001810000077ab9 */ /* 0x000fc40000000800 */
[--C-:B------:R-:W-:Y:S01]  /*46a0*/  FFMA R60, R60, UR7, -R5.reuse ;  /* 0x000000073c3c7c23 */ /* 0x100fe20008000805 */
[----:B------:R-:W-:Y:S01]  /*46b0*/  @!P2 FMUL R103, R103, 0.5 ;  /* 0x3f0000006767a820 */ /* 0x000fe20000400000 */
[----:B------:R-:W3:Y:S01]  /*46c0*/  MUFU.EX2 R102, R102 ;  /* 0x0000006600667308 */ /* 0x000ee20000000800 */
[----:B-1----:R-:W-:Y:S01]  /*46d0*/  @!P5 FMUL R99, R99, R99 ;  /* 0x000000636363d220 */ /* 0x002fe20000400000 */
[----:B------:R-:W-:Y:S01]  /*46e0*/  FSETP.GEU.AND P5, PT, R111, -126, PT ;  /* 0xc2fc00006f00780b */ /* 0x000fe20003fae000 */
[----:B------:R-:W-:Y:S02]  /*46f0*/  ULDC UR7, c[0x0][0x604] ;  /* 0x0001810000077ab9 */ /* 0x000fe40000000800 */
        /* <DEDUP_REMOVED lines=8> */
[----:B------:R-:W-:Y:S01]  /*4780*/  FADD R138, R21, R98 ;  /* 0x00000062158a7221 */ /* 0x000fe20000000000 */
        /* <DEDUP_REMOVED lines=54> */
[----:B------:R-:W-:Y:S01]  /*4af0*/  FFMA R169, R88, UR7, -R5 ;  /* 0x0000000758a97c23 */ /* 0x000fe20008000805 */
[----:B------:R-:W-:Y:S01]  /*4b00*/  ULDC UR7, c[0x0][0x604] ;  /* 0x0001810000077ab9 */ /* 0x000fe20000000800 */
[----:B------:R-:W-:Y:S01]  /*4b10*/  FADD R140, R50, R115 ;  /* 0x00000073328c7221 */ /* 0x000fe20000000000 */
[----:B------:R-:W-:Y:S01]  /*4b20*/  FFMA R88, R89, UR7, -R5 ;  /* 0x0000000759587c23 */ /* 0x000fe20008000805 */
[----:B------:R-:W-:Y:S01]  /*4b30*/  @!P3 FMUL R9, R9, 0.5 ;  /* 0x3f0000000909b820 */ /* 0x000fe20000400000 */
[----:B------:R-:W1:Y:S01]  /*4b40*/  MUFU.EX2 R122, R122 ;  /* 0x0000007a007a7308 */ /* 0x000e620000000800 */
[----:B--2---:R-:W-:Y:S01]  /*4b50*/  @!P2 FMUL R114, R114, R114 ;  /* 0x000000727272a220 */ /* 0x004fe20000400000 */
[----:B------:R-:W-:Y:S01]  /*4b60*/  FSETP.GEU.AND P2, PT, R10, -126, PT ;  /* 0xc2fc00000a00780b */ /* 0x000fe20003f4e000 */
[----:B------:R-:W-:Y:S01]  /*4b70*/  ULDC UR7, c[0x0][0x604] ;  /* 0x0001810000077ab9 */ /* 0x000fe20000000800 */
[----:B------:R-:W-:Y:S01]  /*4b80*/  FADD R142, R54, R119 ;  /* 0x00000077368e7221 */ /* 0x000fe20000000000 */
[--C-:B------:R-:W-:Y:S01]  /*4b90*/  FFMA R6, R92, UR7, -R5.reuse ;  /* 0x000000075c067c23 */ /* 0x100fe20008000805 */
[----:B------:R-:W-:Y:S01]  /*4ba0*/  ULDC UR7, c[0x0][0x604] ;  /* 0x0001810000077ab9 */ /* 0x000fe20000000800 */
[----:B------:R-:W-:Y:S01]  /*4bb0*/  @!P4 FMUL R24, R24, 0.5 ;  /* 0x3f0000001818c820 */ /* 0x000fe20000400000 */
[----:B------:R-:W2:Y:S01]  /*4bc0*/  MUFU.EX2 R123, R123 ;  /* 0x0000007b007b7308 */ /* 0x000ea20000000800 */
[----:B---3--:R-:W-:Y:S01]  /*4bd0*/  @!P1 FMUL R118, R118, R118 ;  /* 0x0000007676769220 */ /* 0x008fe20000400000 */
[----:B------:R-:W-:Y:S01]  /*4be0*/  FSETP.GEU.AND P1, PT, R25, -126, PT ;  /* 0xc2fc00001900780b */ /* 0x000fe20003f2e000 */
[----:B------:R-:W-:Y:S01]  /*4bf0*/  FFMA R92, R93, UR7, -R5 ;  /* 0x000000075d5c7c23 */ /* 0x000fe20008000805 */
[----:B------:R-:W-:-:S03]  /*4c00*/  ULDC UR7, c[0x0][0x604] ;  /* 0x0001810000077ab9 */ /* 0x000fc60000000800 */
[----:B------:R-:W-:Y:S01]  /*4c10*/  @!P2 FMUL R10, R10, 0.5 ;  /* 0x3f0000000a0aa820 */ /* 0x000fe20000400000 */
[----:B------:R-:W3:Y:S01]  /*4c20*/  MUFU.EX2 R9, R9 ;  /* 0x0000000900097308 */ /* 0x000ee20000000800 */
[----:B-1----:R-:W-:Y:S01]  /*4c30*/  @!P5 FMUL R122, R122, R122 ;  /* 0x0000007a7a7ad220 */ /* 0x002fe20000400000 */
[----:B------:R-:W-:-:S05]  /*4c40*/  FSETP.GEU.AND P5, PT, R29, -126, PT ;  /* 0xc2fc00001d00780b */ /* 0x000fca0003fae000 */
[----:B------:R-:W-:Y:S01]  /*4c50*/  @!P1 FMUL R25, R25, 0.5 ;  /* 0x3f00000019199820 */ /* 0x000fe20000400000 */
[----:B------:R-:W1:Y:S01]  /*4c60*/  MUFU.EX2 R24, R24 ;  /* 0x0000001800187308 */ /* 0x000e620000000800 */
[----:B--2---:R-:W-:Y:S01]  /*4c70*/  @!P6 FMUL R123, R123, R123 ;  /* 0x0000007b7b7be220 */ /* 0x004fe20000400000 */
[----:B------:R-:W-:-:S05]  /*4c80*/  FSETP.GEU.AND P6, PT, R28, -126, PT ;  /* 0xc2fc00001c00780b */ /* 0x000fca0003fce000 */
[----:B------:R-:W-:Y:S01]  /*4c90*/  @!P5 FMUL R29, R29, 0.5 ;  /* 0x3f0000001d1dd820 */ /* 0x000fe20000400000 */
[----:B------:R2:W4:Y:S01]  /*4ca0*/  MUFU.EX2 R127, R25 ;  /* 0x00000019007f7308 */ /* 0x0005220000000800 */
[----:B---3--:R-:W-:Y:S01]  /*4cb0*/  @!P3 FMUL R9, R9, R9 ;  /* 0x000000090909b220 */ /* 0x008fe20000400000 */
[----:B------:R-:W-:-:S05]  /*4cc0*/  FSETP.GEU.AND P3, PT, R32, -126, PT ;  /* 0xc2fc00002000780b */ /* 0x000fca0003f6e000 */
[----:B------:R-:W-:Y:S01]  /*4cd0*/  @!P6 FMUL R28, R28, 0.5 ;  /* 0x3f0000001c1ce820 */ /* 0x000fe20000400000 */
[----:B------:R3:W5:Y:S01]  /*4ce0*/  MUFU.EX2 R131, R29 ;  /* 0x0000001d00837308 */ /* 0x0007620000000800 */
[----:B-1----:R-:W-:Y:S01]  /*4cf0*/  @!P4 FMUL R24, R24, R24 ;  /* 0x000000181818c220 */ /* 0x002fe20000400000 */
[----:B------:R-:W-:Y:S01]  /*4d00*/  FSETP.GEU.AND P4, PT, R36, -126, PT ;  /* 0xc2fc00002400780b */ /* 0x000fe20003f8e000 */
[--C-:B--2---:R-:W-:Y:S01]  /*4d10*/  FFMA R25, R96, UR7, -R5.reuse ;  /* 0x0000000760197c23 */ /* 0x104fe20008000805 */
[----:B------:R-:W-:Y:S02]  /*4d20*/  ULDC UR7, c[0x0][0x604] ;  /* 0x0001810000077ab9 */ /* 0x000fe40000000800 */
[----:B------:R-:W-:Y:S01]  /*4d30*/  FFMA R96, R97, UR7, -R5 ;  /* 0x0000000761607c23 */ /* 0x000fe20008000805 */
[----:B------:R-:W-:Y:S01]  /*4d40*/  @!P3 FMUL R32, R32, 0.5 ;  /* 0x3f0000002020b820 */ /* 0x000fe20000400000 */
[----:B------:R-:W1:Y:S01]  /*4d50*/  MUFU.EX2 R10, R10 ;  /* 0x0000000a000a7308 */ /* 0x000e620000000800 */
[----:B----4-:R-:W-:Y:S01]  /*4d60*/  @!P1 FMUL R127, R127, R127 ;  /* 0x0000007f7f7f9220 */ /* 0x010fe20000400000 */
[----:B------:R-:W-:Y:S01]  /*4d70*/  FSETP.GEU.AND P1, PT, R37, -126, PT ;  /* 0xc2fc00002500780b */ /* 0x000fe20003f2e000 */
[----:B------:R-:W-:-:S02]  /*4d80*/  ULDC UR7, c[0x0][0x604] ;  /* 0x0001810000077ab9 */ /* 0x000fc40000000800 */
[--C-:B---3--:R-:W-:Y:S01]  /*4d90*/  FFMA R29, R100, UR7, -R5.reuse ;  /* 0x00000007641d7c23 */ /* 0x108fe20008000805 */
[----:B------:R-:W-:Y:S01]  /*4da0*/  ULDC UR7, c[0x0][0x604] ;  /* 0x0001810000077ab9 */ /* 0x000fe20000000800 */
[----:B------:R-:W-:Y:S01]  /*4db0*/  @!P4 FMUL R36, R36, 0.5 ;  /* 0x3f0000002424c820 */ /* 0x000fe20000400000 */
[----:B------:R-:W2:Y:S01]  /*4dc0*/  MUFU.EX2 R28, R28 ;  /* 0x0000001c001c7308 */ /* 0x000ea20000000800 */
[----:B-----5:R-:W-:Y:S01]  /*4dd0*/  @!P5 FMUL R131, R131, R131 ;  /* 0x000000838383d220 */ /* 0x020fe20000400000 */
        /* <DEDUP_REMOVED lines=12> */
[----:B------:R-:W2:Y:S01]  /*4ea0*/  MUFU.EX2 R139, R37 ;  /* 0x00000025008b7308 */ /* 0x000ea20000000800 */
[----:B---3--:R-:W-:Y:S01]  /*4eb0*/  @!P3 FMUL R32, R32, R32 ;  /* 0x000000202020b220 */ /* 0x008fe20000400000 */
[----:B------:R-:W-:-:S05]  /*4ec0*/  FSETP.GEU.AND P3, PT, R44, -126, PT ;  /* 0xc2fc00002c00780b */ /* 0x000fca0003f6e000 */
[----:B------:R-:W-:Y:S01]  /*4ed0*/  @!P6 FMUL R40, R40, 0.5 ;  /* 0x3f0000002828e820 */ /* 0x000fe20000400000 */
[----:B------:R-:W3:Y:S01]  /*4ee0*/  MUFU.EX2 R143, R41 ;  /* 0x00000029008f7308 */ /* 0x000ee20000000800 */
[----:B-1----:R-:W-:Y:S01]  /*4ef0*/  @!P4 FMUL R36, R36, R36 ;  /* 0x000000242424c220 */ /* 0x002fe20000400000 */
[----:B------:R-:W-:-:S05]  /*4f00*/  FSETP.GEU.AND P4, PT, R48, -126, PT ;  /* 0xc2fc00003000780b */ /* 0x000fca0003f8e000 */
[----:B------:R-:W-:Y:S01]  /*4f10*/  @!P3 FMUL R44, R44, 0.5 ;  /* 0x3f0000002c2cb820 */ /* 0x000fe20000400000 */
[----:B------:R1:W4:Y:S01]  /*4f20*/  MUFU.EX2 R135, R33 ;  /* 0x0000002100877308 */ /* 0x0003220000000800 */
[----:B--2---:R-:W-:Y:S01]  /*4f30*/  @!P1 FMUL R139, R139, R139 ;  /* 0x0000008b8b8b9220 */ /* 0x004fe20000400000 */
[----:B------:R-:W-:-:S05]  /*4f40*/  FSETP.GEU.AND P1, PT, R49, -126, PT ;  /* 0xc2fc00003100780b */ /* 0x000fca0003f2e000 */
[----:B------:R-:W-:Y:S01]  /*4f50*/  @!P4 FMUL R48, R48, 0.5 ;  /* 0x3f0000003030c820 */ /* 0x000fe20000400000 */
[----:B------:R-:W2:Y:S01]  /*4f60*/  MUFU.EX2 R40, R40 ;  /* 0x0000002800287308 */ /* 0x000ea20000000800 */
[----:B---3--:R-:W-:Y:S01]  /*4f70*/  @!P5 FMUL R143, R143, R143 ;  /* 0x0000008f8f8fd220 */ /* 0x008fe20000400000 */
[----:B------:R-:W-:Y:S01]  /*4f80*/  FSETP.GEU.AND P5, PT, R53, -126, PT ;  /* 0xc2fc00003500780b */ /* 0x000fe20003fae000 */
[----:B-1----:R-:W-:Y:S01]  /*4f90*/  FADD R33, R35, R86 ;  /* 0x0000005623217221 */ /* 0x002fe20000000000 */
[----:B------:R-:W-:-:S03]  /*4fa0*/  F2FP.BF16.F32.PACK_AB R35, R22, R35 ;  /* 0x000000231623723e */ /* 0x000fc600000010ff */
[----:B------:R-:W-:Y:S01]  /*4fb0*/  @!P1 FMUL R49, R49, 0.5 ;  /* 0x3f00000031319820 */ /* 0x000fe20000400000 */
[----:B------:R-:W1:Y:S01]  /*4fc0*/  MUFU.EX2 R44, R44 ;  /* 0x0000002c002c7308 */ /* 0x000e620000000800 */
[----:B----4-:R-:W-:Y:S01]  /*4fd0*/  @!P2 FMUL R135, R135, R135 ;  /* 0x000000878787a220 */ /* 0x010fe20000400000 */
[----:B------:R-:W-:Y:S01]  /*4fe0*/  FSETP.GEU.AND P2, PT, R45, -126, PT ;  /* 0xc2fc00002d00780b */ /* 0x000fe20003f4e000 */
[----:B------:R-:W-:Y:S01]  /*4ff0*/  FADD R160, R33, R142 ;  /* 0x0000008e21a07221 */ /* 0x000fe20000000000 */
[----:B------:R-:W-:Y:S01]  /*5000*/  FADD R33, R19, R90 ;  /* 0x0000005a13217221 */ /* 0x000fe20000000000 */
[----:B------:R-:W-:Y:S02]  /*5010*/  FADD R142, R58, R123 ;  /* 0x0000007b3a8e7221 */ /* 0x000fe40000000000 */
[----:B------:R-:W-:Y:S01]  /*5020*/  @!P5 FMUL R53, R53, 0.5 ;  /* 0x3f0000003535d820 */ /* 0x000fe20000400000 */
[----:B------:R-:W3:Y:S01]  /*5030*/  MUFU.EX2 R48, R48 ;  /* 0x0000003000307308 */ /* 0x000ee20000000800 */
[----:B--2---:R-:W-:Y:S01]  /*5040*/  @!P6 FMUL R40, R40, R40 ;  /* 0x000000282828e220 */ /* 0x004fe20000400000 */
[----:B------:R-:W-:Y:S01]  /*5050*/  FSETP.GEU.AND P6, PT, R52, -126, PT ;  /* 0xc2fc00003400780b */ /* 0x000fe20003fce000 */
[----:B------:R-:W-:Y:S01]  /*5060*/  FADD R164, R33, R142 ;  /* 0x0000008e21a47221 */ /* 0x000fe20000000000 */
[----:B------:R-:W-:Y:S01]  /*5070*/  FADD R33, R30, R95 ;  /* 0x0000005f1e217221 */ /* 0x000fe20000000000 */
[----:B------:R-:W-:-:S02]  /*5080*/  FADD R142, R63, R10 ;  /* 0x0000000a3f8e7221 */ /* 0x000fc40000000000 */
[----:B------:R-:W-:Y:S01]  /*5090*/  @!P2 FMUL R45, R45, 0.5 ;  /* 0x3f0000002d2da820 */ /* 0x000fe20000400000 */
[----:B------:R-:W2:Y:S01]  /*50a0*/  MUFU.EX2 R151, R49 ;  /* 0x0000003100977308 */ /* 0x000ea20000000800 */
[----:B-1----:R-:W-:Y:S01]  /*50b0*/  @!P3 FMUL R44, R44, R44 ;  /* 0x0000002c2c2cb220 */ /* 0x002fe20000400000 */
[----:B------:R-:W-:Y:S01]  /*50c0*/  FSETP.GEU.AND P3, PT, R56, -126, PT ;  /* 0xc2fc00003800780b */ /* 0x000fe20003f6e000 */
[----:B------:R-:W-:-:S04]  /*50d0*/  FADD R170, R33, R142 ;  /* 0x0000008e21aa7221 */ /* 0x000fc80000000000 */
[----:B------:R-:W-:Y:S01]  /*50e0*/  @!P6 FMUL R52, R52, 0.5 ;  /* 0x3f0000003434e820 */ /* 0x000fe20000400000 */
[----:B------:R-:W1:Y:S01]  /*50f0*/  MUFU.EX2 R153, R53 ;  /* 0x0000003500997308 */ /* 0x000e620000000800 */
[----:B---3--:R-:W-:Y:S01]  /*5100*/  @!P4 FMUL R48, R48, R48 ;  /* 0x000000303030c220 */ /* 0x008fe20000400000 */
[----:B------:R-:W-:-:S05]  /*5110*/  FSETP.GEU.AND P4, PT, R60, -126, PT ;  /* 0xc2fc00003c00780b */ /* 0x000fca0003f8e000 */
[----:B------:R-:W-:Y:S01]  /*5120*/  @!P3 FMUL R56, R56, 0.5 ;  /* 0x3f0000003838b820 */ /* 0x000fe20000400000 */
[----:B------:R-:W3:Y:S01]  /*5130*/  MUFU.EX2 R147, R45 ;  /* 0x0000002d00937308 */ /* 0x000ee20000000800 */
[----:B--2---:R-:W-:Y:S01]  /*5140*/  @!P1 FMUL R151, R151, R151 ;  /* 0x0000009797979220 */ /* 0x004fe20000400000 */
[----:B------:R-:W-:-:S05]  /*5150*/  FSETP.GEU.AND P1, PT, R61, -126, PT ;  /* 0xc2fc00003d00780b */ /* 0x000fca0003f2e000 */
[----:B------:R-:W-:Y:S01]  /*5160*/  @!P4 FMUL R60, R60, 0.5 ;  /* 0x3f0000003c3cc820 */ /* 0x000fe20000400000 */
[----:B------:R-:W2:Y:S01]  /*5170*/  MUFU.EX2 R52, R52 ;  /* 0x0000003400347308 */ /* 0x000ea20000000800 */
[----:B-1----:R-:W-:Y:S01]  /*5180*/  @!P5 FMUL R153, R153, R153 ;  /* 0x000000999999d220 */ /* 0x002fe20000400000 */
[----:B------:R-:W-:-:S05]  /*5190*/  FSETP.GEU.AND P5, PT, R65, -126, PT ;  /* 0xc2fc00004100780b */ /* 0x000fca0003fae000 */
        /* <DEDUP_REMOVED lines=73> */
[----:B------:R1:W4:Y:S01]  /*5630*/  MUFU.EX2 R93, R6 ;  /* 0x00000006005d7308 */ /* 0x0003220000000800 */
[----:B---3--:R-:W-:Y:S01]  /*5640*/  @!P4 FMUL R84, R84, R84 ;  /* 0x000000545454c220 */ /* 0x008fe20000400000 */
[----:B------:R-:W-:-:S05]  /*5650*/  FSETP.GEU.AND P4, PT, R25, -126, PT ;  /* 0xc2fc00001900780b */ /* 0x000fca0003f8e000 */
[----:B------:R-:W-:Y:S01]  /*5660*/  @!P5 FMUL R100, R100, 0.5 ;  /* 0x3f0000006464d820 */ /* 0x000fe20000400000 */
[----:B------:R-:W3:Y:S01]  /*5670*/  MUFU.EX2 R96, R96 ;  /* 0x0000006000607308 */ /* 0x000ee20000000800 */
[----:B--2---:R-:W-:Y:S01]  /*5680*/  @!P6 FMUL R169, R169, R169 ;  /* 0x000000a9a9a9e220 */ /* 0x004fe20000400000 */
[----:B------:R-:W-:Y:S01]  /*5690*/  FSETP.GEU.AND P6, PT, R29, -126, PT ;  /* 0xc2fc00001d00780b */ /* 0x000fe20003fce000 */
[--C-:B-1----:R-:W-:Y:S01]  /*56a0*/  FFMA R6, R104, UR7, -R5.reuse ;  /* 0x0000000768067c23 */ /* 0x102fe20008000805 */
[----:B------:R-:W-:Y:S02]  /*56b0*/  ULDC UR7, c[0x0][0x604] ;  /* 0x0001810000077ab9 */ /* 0x000fe40000000800 */
[----:B------:R-:W-:Y:S01]  /*56c0*/  FFMA R104, R105, UR7, -R5 ;  /* 0x0000000769687c23 */ /* 0x000fe20008000805 */
[----:B------:R-:W-:Y:S01]  /*56d0*/  @!P4 FMUL R25, R25, 0.5 ;  /* 0x3f0000001919c820 */ /* 0x000fe20000400000 */
[----:B------:R-:W1:Y:S01]  /*56e0*/  MUFU.EX2 R92, R92 ;  /* 0x0000005c005c7308 */ /* 0x000e620000000800 */
[----:B------:R-:W-:Y:S01]  /*56f0*/  ULDC UR7, c[0x0][0x604] ;  /* 0x0001810000077ab9 */ /* 0x000fe20000000800 */
[----:B----4-:R-:W-:Y:S01]  /*5700*/  @!P3 FMUL R93, R93, R93 ;  /* 0x0000005d5d5db220 */ /* 0x010fe20000400000 */
[----:B------:R-:W-:-:S04]  /*5710*/  FSETP.GEU.AND P3, PT, R6, -126, PT ;  /* 0xc2fc00000600780b */ /* 0x000fc80003f6e000 */
[----:B------:R-:W-:Y:S01]  /*5720*/  @!P6 FMUL R29, R29, 0.5 ;  /* 0x3f0000001d1de820 */ /* 0x000fe20000400000 */
[----:B------:R-:W2:Y:S01]  /*5730*/  MUFU.EX2 R100, R100 ;  /* 0x0000006400647308 */ /* 0x000ea20000000800 */
[----:B---3--:R-:W-:-:S07]  /*5740*/  @!P1 FMUL R96, R96, R96 ;  /* 0x0000006060609220 */ /* 0x008fce0000400000 */
[----:B------:R3:W4:Y:S01]  /*5750*/  MUFU.EX2 R97, R25 ;  /* 0x0000001900617308 */ /* 0x0007220000000800 */
[----:B-1----:R-:W-:Y:S01]  /*5760*/  @!P2 FMUL R92, R92, R92 ;  /* 0x0000005c5c5ca220 */ /* 0x002fe20000400000 */
[----:B------:R-:W-:Y:S01]  /*5770*/  FSETP.GEU.AND P2, PT, R104, -126, PT ;  /* 0xc2fc00006800780b */ /* 0x000fe20003f4e000 */
[----:B------:R-:W-:-:S05]  /*5780*/  @!P3 FMUL R6, R6, 0.5 ;  /* 0x3f0000000606b820 */ /* 0x000fca0000400000 */
[----:B------:R1:W5:Y:S01]  /*5790*/  MUFU.EX2 R101, R29 ;  /* 0x0000001d00657308 */ /* 0x0003620000000800 */
[--C-:B---3--:R-:W-:Y:S01]  /*57a0*/  FFMA R25, R108, UR7, -R5.reuse ;  /* 0x000000076c197c23 */ /* 0x108fe20008000805 */
[----:B------:R-:W-:Y:S01]  /*57b0*/  ULDC UR7, c[0x0][0x604] ;  /* 0x0001810000077ab9 */ /* 0x000fe20000000800 */
[----:B--2---:R-:W-:Y:S01]  /*57c0*/  @!P5 FMUL R100, R100, R100 ;  /* 0x000000646464d220 */ /* 0x004fe20000400000 */
[--C-:B------:R-:W-:Y:S01]  /*57d0*/  FFMA R108, R109, UR7, -R5.reuse ;  /* 0x000000076d6c7c23 */ /* 0x100fe20008000805 */
[----:B------:R-:W-:Y:S02]  /*57e0*/  ULDC UR7, c[0x0][0x604] ;  /* 0x0001810000077ab9 */ /* 0x000fe40000000800 */
[----:B------:R-:W-:Y:S01]  /*57f0*/  @!P2 FMUL R104, R104, 0.5 ;  /* 0x3f0000006868a820 */ /* 0x000fe20000400000 */
[----:B------:R2:W3:Y:S01]  /*5800*/  MUFU.EX2 R105, R6 ;  /* 0x0000000600697308 */ /* 0x0004e20000000800 */
[--C-:B-1----:R-:W-:Y:S01]  /*5810*/  FFMA R29, R112, UR7, -R5.reuse ;  /* 0x00000007701d7c23 */ /* 0x102fe20008000805 */
[----:B------:R-:W-:Y:S01]  /*5820*/  ULDC UR7, c[0x0][0x604] ;  /* 0x0001810000077ab9 */ /* 0x000fe20000000800 */
[----:B------:R-:W-:Y:S01]  /*5830*/  FSETP.GEU.AND P1, PT, R108, -126, PT ;  /* 0xc2fc00006c00780b */ /* 0x000fe20003f2e000 */
[--C-:B------:R-:W-:Y:S01]  /*5840*/  FFMA R112, R113, UR7, -R5.reuse ;  /* 0x0000000771707c23 */ /* 0x100fe20008000805 */
[----:B----4-:R-:W-:Y:S01]  /*5850*/  @!P4 FMUL R97, R97, R97 ;  /* 0x000000616161c220 */ /* 0x010fe20000400000 */
[----:B------:R-:W-:Y:S01]  /*5860*/  FSETP.GEU.AND P4, PT, R25, -126, PT ;  /* 0xc2fc00001900780b */ /* 0x000fe20003f8e000 */
[----:B------:R-:W-:Y:S01]  /*5870*/  ULDC UR7, c[0x0][0x604] ;  /* 0x0001810000077ab9 */ /* 0x000fe20000000800 */
[----:B------:R-:W1:Y:S01]  /*5880*/  MUFU.EX2 R104, R104 ;  /* 0x0000006800687308 */ /* 0x000e620000000800 */
[----:B------:R-:W-:Y:S01]  /*5890*/  FSETP.GEU.AND P5, PT, R112, -126, PT ;  /* 0xc2fc00007000780b */ /* 0x000fe20003fae000 */
[--C-:B------:R-:W-:Y:S01]  /*58a0*/  FFMA R116, R116, UR7, -R5.reuse ;  /* 0x0000000774747c23 */ /* 0x100fe20008000805 */
[----:B------:R-:W-:Y:S01]  /*58b0*/  ULDC UR7, c[0x0][0x604] ;  /* 0x0001810000077ab9 */ /* 0x000fe20000000800 */
[----:B-----5:R-:W-:Y:S01]  /*58c0*/  @!P6 FMUL R101, R101, R101 ;  /* 0x000000656565e220 */ /* 0x020fe20000400000 */
[--C-:B------:R-:W-:Y:S01]  /*58d0*/  FFMA R171, R120, UR7, -R5.reuse ;  /* 0x0000000778ab7c23 */ /* 0x100fe20008000805 */
[----:B------:R-:W-:Y:S01]  /*58e0*/  ULDC UR7, c[0x0][0x604] ;  /* 0x0001810000077ab9 */ /* 0x000fe20000000800 */
[----:B------:R-:W-:Y:S01]  /*58f0*/  FSETP.GEU.AND P6, PT, R29, -126, PT ;  /* 0xc2fc00001d00780b */ /* 0x000fe20003fce000 */
[----:B------:R-:W-:Y:S01]  /*5900*/  @!P1 FMUL R108, R108, 0.5 ;  /* 0x3f0000006c6c9820 */ /* 0x000fe20000400000 */
[--C-:B--2---:R-:W-:Y:S01]  /*5910*/  FFMA R6, R121, UR7, -R5.reuse ;  /* 0x0000000779067c23 */ /* 0x104fe20008000805 */
[----:B------:R-:W-:Y:S01]  /*5920*/  ULDC UR7, c[0x0][0x604] ;  /* 0x0001810000077ab9 */ /* 0x000fe20000000800 */
[----:B------:R-:W-:Y:S01]  /*5930*/  @!P4 FMUL R25, R25, 0.5 ;  /* 0x3f0000001919c820 */ /* 0x000fe20000400000 */
[--C-:B------:R-:W-:Y:S01]  /*5940*/  FFMA R124, R124, UR7, -R5.reuse ;  /* 0x000000077c7c7c23 */ /* 0x100fe20008000805 */
[----:B------:R-:W-:Y:S01]  /*5950*/  ULDC UR7, c[0x0][0x604] ;  /* 0x0001810000077ab9 */ /* 0x000fe20000000800 */
[----:B------:R-:W-:Y:S01]  /*5960*/  @!P5 FMUL R112, R112, 0.5 ;  /* 0x3f0000007070d820 */ /* 0x000fe20000400000 */
[----:B------:R-:W2:Y:S01]  /*5970*/  MUFU.EX2 R108, R108 ;  /* 0x0000006c006c7308 */ /* 0x000ea20000000800 */
[--C-:B------:R-:W-:Y:S01]  /*5980*/  FFMA R120, R117, UR7, -R5.reuse ;  /* 0x0000000775787c23 */ /* 0x100fe20008000805 */
[----:B------:R-:W-:Y:S01]  /*5990*/  ULDC UR7, c[0x0][0x604] ;  /* 0x0001810000077ab9 */ /* 0x000fe20000000800 */
[----:B---3--:R-:W-:Y:S01]  /*59a0*/  @!P3 FMUL R105, R105, R105 ;  /* 0x000000696969b220 */ /* 0x008fe20000400000 */
[----:B------:R-:W-:Y:S01]  /*59b0*/  FSETP.GEU.AND P3, PT, R116, -126, PT ;  /* 0xc2fc00007400780b */ /* 0x000fe20003f6e000 */
[----:B-1----:R-:W-:Y:S01]  /*59c0*/  @!P2 FMUL R104, R104, R104 ;  /* 0x000000686868a220 */ /* 0x002fe20000400000 */
[----:B------:R-:W-:Y:S01]  /*59d0*/  FSETP.GEU.AND P2, PT, R171, -126, PT ;  /* 0xc2fc0000ab00780b */ /* 0x000fe20003f4e000 */
[----:B------:R-:W-:Y:S01]  /*59e0*/  @!P6 FMUL R29, R29, 0.5 ;  /* 0x3f0000001d1de820 */ /* 0x000fe20000400000 */
[----:B------:R1:W3:Y:S08]  /*59f0*/  MUFU.EX2 R109, R25 ;  /* 0x00000019006d7308 */ /* 0x0002f00000000800 */
[----:B------:R-:W4:Y:S01]  /*5a00*/  MUFU.EX2 R112, R112 ;  /* 0x0000007000707308 */ /* 0x000f220000000800 */
[--C-:B-1----:R-:W-:Y:S01]  /*5a10*/  FFMA R25, R125, UR7, -R5.reuse ;  /* 0x000000077d197c23 */ /* 0x102fe20008000805 */
[----:B--2---:R-:W-:Y:S01]  /*5a20*/  @!P1 FMUL R108, R108, R108 ;  /* 0x0000006c6c6c9220 */ /* 0x004fe20000400000 */
[----:B------:R-:W-:Y:S01]  /*5a30*/  FSETP.GEU.AND P1, PT, R124, -126, PT ;  /* 0xc2fc00007c00780b */ /* 0x000fe20003f2e000 */
[----:B------:R-:W-:Y:S01]  /*5a40*/  @!P3 FMUL R116, R116, 0.5 ;  /* 0x3f0000007474b820 */ /* 0x000fe20000400000 */
[----:B------:R-:W-:Y:S01]  /*5a50*/  @!P2 FMUL R171, R171, 0.5 ;  /* 0x3f000000ababa820 */ /* 0x000fe20000400000 */
[--C-:B------:R-:W-:Y:S01]  /*5a60*/  FFMA R125, R128, UR10, -R5.reuse ;  /* 0x0000000a807d7c23 */ /* 0x100fe20008000805 */
[----:B------:R-:W-:Y:S01]  /*5a70*/  ULDC UR10, c[0x0][0x604] ;  /* 0x00018100000a7ab9 */ /* 0x000fe20000000800 */
[----:B------:R-:W1:Y:S01]  /*5a80*/  MUFU.EX2 R121, R116 ;  /* 0x0000007400797308 */ /* 0x000e620000000800 */
[----:B---3--:R-:W-:Y:S01]  /*5a90*/  @!P4 FMUL R109, R109, R109 ;  /* 0x0000006d6d6dc220 */ /* 0x008fe20000400000 */
[----:B------:R-:W-:Y:S01]  /*5aa0*/  FSETP.GEU.AND P4, PT, R6, -126, PT ;  /* 0xc2fc00000600780b */ /* 0x000fe20003f8e000 */
[--C-:B------:R-:W-:Y:S01]  /*5ab0*/  FFMA R128, R137, UR10, -R5.reuse ;  /* 0x0000000a89807c23 */ /* 0x100fe20008000805 */
[----:B------:R-:W-:Y:S01]  /*5ac0*/  ULDC UR7, c[0x0][0x604] ;  /* 0x0001810000077ab9 */ /* 0x000fe20000000800 */
[----:B------:R-:W-:-:S03]  /*5ad0*/  FFMA R137, R144, UR11, -R5 ;  /* 0x0000000b90897c23 */ /* 0x000fc60008000805 */
[----:B------:R-:W-:Y:S01]  /*5ae0*/  @!P1 FMUL R124, R124, 0.5 ;  /* 0x3f0000007c7c9820 */ /* 0x000fe20000400000 */
[----:B----4-:R-:W-:Y:S01]  /*5af0*/  @!P5 FMUL R112, R112, R112 ;  /* 0x000000707070d220 */ /* 0x010fe20000400000 */
[----:B------:R-:W-:Y:S01]  /*5b00*/  FSETP.GEU.AND P5, PT, R25, -126, PT ;  /* 0xc2fc00001900780b */ /* 0x000fe20003fae000 */
[----:B------:R-:W2:Y:S04]  /*5b10*/  MUFU.EX2 R171, R171 ;  /* 0x000000ab00ab7308 */ /* 0x000ea80000000800 */
[----:B------:R-:W-:Y:S01]  /*5b20*/  @!P4 FMUL R6, R6, 0.5 ;  /* 0x3f0000000606c820 */ /* 0x000fe20000400000 */
[----:B-1----:R-:W-:-:S03]  /*5b30*/  @!P3 FMUL R121, R121, R121 ;  /* 0x000000797979b220 */ /* 0x002fc60000400000 */
[----:B------:R-:W1:Y:S04]  /*5b40*/  MUFU.EX2 R117, R124 ;  /* 0x0000007c00757308 */ /* 0x000e680000000800 */
[----:B------:R-:W-:-:S04]  /*5b50*/  @!P5 FMUL R25, R25, 0.5 ;  /* 0x3f0000001919d820 */ /* 0x000fc80000400000 */
[----:B------:R3:W4:Y:S01]  /*5b60*/  MUFU.EX2 R116, R6 ;  /* 0x0000000600747308 */ /* 0x0007220000000800 */
[----:B--2---:R-:W-:Y:S01]  /*5b70*/  @!P2 FMUL R171, R171, R171 ;  /* 0x000000abababa220 */ /* 0x004fe20000400000 */
[----:B------:R-:W-:-:S06]  /*5b80*/  FSETP.GEU.AND P2, PT, R125, -126, PT ;  /* 0xc2fc00007d00780b */ /* 0x000fcc0003f4e000 */
[----:B------:R2:W5:Y:S01]  /*5b90*/  MUFU.EX2 R124, R25 ;  /* 0x00000019007c7308 */ /* 0x0005620000000800 */
[----:B-1----:R-:W-:Y:S01]  /*5ba0*/  @!P1 FMUL R117, R117, R117 ;  /* 0x0000007575759220 */ /* 0x002fe20000400000 */
[----:B------:R-:W-:Y:S01]  /*5bb0*/  FSETP.GEU.AND P1, PT, R129, -126, PT ;  /* 0xc2fc00008100780b */ /* 0x000fe20003f2e000 */
[--C-:B---3--:R-:W-:Y:S01]  /*5bc0*/  FFMA R6, R132, UR7, -R5.reuse ;  /* 0x0000000784067c23 */ /* 0x108fe20008000805 */
[--C-:B------:R-:W-:Y:S01]  /*5bd0*/  FFMA R132, R145, UR26, -R5.reuse ;  /* 0x0000001a91847c23 */ /* 0x100fe20008000805 */
[----:B------:R-:W-:Y:S02]  /*5be0*/  FFMA R145, R148, UR27, -R5 ;  /* 0x0000001b94917c23 */ /* 0x000fe40008000805 */
[----:B------:R-:W-:Y:S01]  /*5bf0*/  @!P2 FMUL R125, R125, 0.5 ;  /* 0x3f0000007d7da820 */ /* 0x000fe20000400000 */
[----:B------:R1:W-:Y:S01]  /*5c00*/  MUFU.EX2 R113, R29 ;  /* 0x0000001d00717308 */ /* 0x0003e20000000800 */
[----:B----4-:R-:W-:Y:S01]  /*5c10*/  @!P4 FMUL R116, R116, R116 ;  /* 0x000000747474c220 */ /* 0x010fe20000400000 */
[----:B------:R-:W-:Y:S01]  /*5c20*/  FSETP.GEU.AND P4, PT, R126, -126, PT ;  /* 0xc2fc00007e00780b */ /* 0x000fe20003f8e000 */
[----:B--2---:R-:W-:-:S02]  /*5c30*/  FADD R25, R12, R67 ;  /* 0x000000430c197221 */ /* 0x004fc40000000000 */
[----:B------:R-:W-:Y:S02]  /*5c40*/  FADD R33, R155, R116 ;  /* 0x000000749b217221 */ /* 0x000fe40000000000 */
[----:B------:R-:W-:Y:S01]  /*5c50*/  @!P1 FMUL R129, R129, 0.5 ;  /* 0x3f00000081819820 */ /* 0x000fe20000400000 */
[----:B------:R-:W2:Y:S01]  /*5c60*/  MUFU.EX2 R125, R125 ;  /* 0x0000007d007d7308 */ /* 0x000ea20000000800 */
[----:B-----5:R-:W-:Y:S01]  /*5c70*/  @!P5 FMUL R124, R124, R124 ;  /* 0x0000007c7c7cd220 */ /* 0x020fe20000400000 */
[----:B------:R-:W-:Y:S01]  /*5c80*/  FSETP.GEU.AND P5, PT, R128, -126, PT ;  /* 0xc2fc00008000780b */ /* 0x000fe20003fae000 */
[----:B------:R-:W-:Y:S01]  /*5c90*/  FADD R5, R25, R138 ;  /* 0x0000008a19057221 */ /* 0x000fe20000000000 */
[----:B-1----:R-:W-:Y:S01]  /*5ca0*/  FADD R29, R17, R82 ;  /* 0x00000052111d7221 */ /* 0x002fe20000000000 */
[----:B------:R-:W-:Y:S01]  /*5cb0*/  FADD R25, R13, R66 ;  /* 0x000000420d197221 */ /* 0x000fe20000000000 */
[----:B------:R-:W-:Y:S01]  /*5cc0*/  FADD R138, R34, R99 ;  /* 0x00000063228a7221 */ /* 0x000fe20000000000 */
[----:B------:R-:W-:Y:S01]  /*5cd0*/  @!P4 FMUL R126, R126, 0.5 ;  /* 0x3f0000007e7ec820 */ /* 0x000fe20000400000 */
[----:B------:R-:W1:Y:S01]  /*5ce0*/  MUFU.EX2 R129, R129 ;  /* 0x0000008100817308 */ /* 0x000e620000000800 */
[----:B------:R-:W-:Y:S01]  /*5cf0*/  FADD R156, R29, R140 ;  /* 0x0000008c1d9c7221 */ /* 0x000fe20000000000 */
[----:B------:R-:W-:Y:S01]  /*5d00*/  FADD R65, R25, R138 ;  /* 0x0000008a19417221 */ /* 0x000fe20000000000 */
[----:B------:R-:W-:Y:S01]  /*5d10*/  FADD R29, R20, R83 ;  /* 0x00000053141d7221 */ /* 0x000fe20000000000 */
[----:B------:R-:W-:Y:S01]  /*5d20*/  FADD R140, R51, R114 ;  /* 0x00000072338c7221 */ /* 0x000fe20000000000 */
[----:B------:R-:W-:Y:S01]  /*5d30*/  FADD R25, R27, R70 ;  /* 0x000000461b197221 */ /* 0x000fe20000000000 */
[----:B------:R-:W-:Y:S01]  /*5d40*/  FADD R138, R43, R102 ;  /* 0x000000662b8a7221 */ /* 0x000fe20000000000 */
[----:B------:R-:W-:Y:S01]  /*5d50*/  @!P5 FMUL R128, R128, 0.5 ;  /* 0x3f0000008080d820 */ /* 0x000fe20000400000 */
[----:B------:R-:W3:Y:S01]  /*5d60*/  MUFU.EX2 R126, R126 ;  /* 0x0000007e007e7308 */ /* 0x000ee20000000800 */
[----:B--2---:R-:W-:Y:S01]  /*5d70*/  @!P2 FMUL R125, R125, R125 ;  /* 0x0000007d7d7da220 */ /* 0x004fe20000400000 */
[----:B------:R-:W-:Y:S01]  /*5d80*/  FSETP.GEU.AND P2, PT, R133, -126, PT ;  /* 0xc2fc00008500780b */ /* 0x000fe20003f4e000 */
[----:B------:R-:W-:Y:S01]  /*5d90*/  @!P6 FMUL R113, R113, R113 ;  /* 0x000000717171e220 */ /* 0x000fe20000400000 */
[----:B------:R-:W-:Y:S01]  /*5da0*/  FADD R158, R29, R140 ;  /* 0x0000008c1d9e7221 */ /* 0x000fe20000000000 */
[----:B------:R-:W-:Y:S01]  /*5db0*/  FADD R69, R25, R138 ;  /* 0x0000008a19457221 */ /* 0x000fe20000000000 */
[----:B------:R-:W-:Y:S01]  /*5dc0*/  FSETP.GEU.AND P6, PT, R120, -126, PT ;  /* 0xc2fc00007800780b */ /* 0x000fe20003fce000 */
[----:B------:R-:W-:Y:S01]  /*5dd0*/  FADD R25, R14, R71 ;  /* 0x000000470e197221 */ /* 0x000fe20000000000 */
[----:B------:R-:W2:Y:S01]  /*5de0*/  MUFU.EX2 R128, R128 ;  /* 0x0000008000807308 */ /* 0x000ea20000000800 */
[----:B-1----:R-:W-:Y:S01]  /*5df0*/  @!P1 FMUL R129, R129, R129 ;  /* 0x0000008181819220 */ /* 0x002fe20000400000 */
[----:B------:R-:W-:Y:S01]  /*5e00*/  FSETP.GEU.AND P1, PT, R137, -126, PT ;  /* 0xc2fc00008900780b */ /* 0x000fe20003f2e000 */
[----:B------:R-:W-:Y:S01]  /*5e10*/  FADD R138, R38, R103 ;  /* 0x00000067268a7221 */ /* 0x000fe20000000000 */
[----:B------:R-:W-:Y:S01]  /*5e20*/  FADD R29, R22, R87 ;  /* 0x00000057161d7221 */ /* 0x000fe20000000000 */
[----:B------:R-:W-:Y:S01]  /*5e30*/  FADD R140, R55, R118 ;  /* 0x00000076378c7221 */ /* 0x000fe20000000000 */
[----:B------:R-:W-:Y:S01]  /*5e40*/  FADD R37, R64, R125 ;  /* 0x0000007d40257221 */ /* 0x000fe20000000000 */
[----:B------:R-:W-:Y:S01]  /*5e50*/  @!P2 FMUL R133, R133, 0.5 ;  /* 0x3f0000008585a820 */ /* 0x000fe20000400000 */
[----:B------:R-:W-:Y:S01]  /*5e60*/  FADD R73, R25, R138 ;  /* 0x0000008a19497221 */ /* 0x000fe20000000000 */
[----:B---3--:R-:W-:Y:S01]  /*5e70*/  @!P4 FMUL R126, R126, R126 ;  /* 0x0000007e7e7ec220 */ /* 0x008fe20000400000 */
[----:B------:R-:W-:Y:S01]  /*5e80*/  FSETP.GEU.AND P4, PT, R130, -126, PT ;  /* 0xc2fc00008200780b */ /* 0x000fe20003f8e000 */
[----:B------:R-:W-:Y:S01]  /*5e90*/  FADD R162, R29, R140 ;  /* 0x0000008c1da27221 */ /* 0x000fe20000000000 */
[----:B------:R-:W-:Y:S01]  /*5ea0*/  FADD R25, R15, R74 ;  /* 0x0000004a0f197221 */ /* 0x000fe20000000000 */
[----:B------:R-:W1:Y:S01]  /*5eb0*/  MUFU.EX2 R133, R133 ;  /* 0x0000008500857308 */ /* 0x000e620000000800 */
[----:B------:R-:W-:Y:S01]  /*5ec0*/  FADD R138, R23, R106 ;  /* 0x0000006a178a7221 */ /* 0x000fe20000000000 */
[----:B------:R-:W-:Y:S01]  /*5ed0*/  @!P1 FMUL R137, R137, 0.5 ;  /* 0x3f00000089899820 */ /* 0x000fe20000400000 */
[----:B------:R-:W-:Y:S01]  /*5ee0*/  FADD R29, R16, R75 ;  /* 0x0000004b101d7221 */ /* 0x000fe20000000000 */
[----:B--2---:R-:W-:Y:S01]  /*5ef0*/  @!P5 FMUL R128, R128, R128 ;  /* 0x000000808080d220 */ /* 0x004fe20000400000 */
[----:B------:R-:W-:Y:S01]  /*5f00*/  FSETP.GEU.AND P5, PT, R132, -126, PT ;  /* 0xc2fc00008400780b */ /* 0x000fe20003fae000 */
[----:B------:R-:W-:Y:S01]  /*5f10*/  FADD R140, R42, R107 ;  /* 0x0000006b2a8c7221 */ /* 0x000fe20000000000 */
[----:B------:R-:W-:Y:S01]  /*5f20*/  FADD R77, R25, R138 ;  /* 0x0000008a194d7221 */ /* 0x000fe20000000000 */
[----:B------:R-:W2:Y:S01]  /*5f30*/  MUFU.EX2 R137, R137 ;  /* 0x0000008900897308 */ /* 0x000ea20000000800 */
[----:B------:R-:W-:Y:S01]  /*5f40*/  FADD R25, R31, R78 ;  /* 0x0000004e1f197221 */ /* 0x000fe20000000000 */
[----:B------:R-:W-:Y:S01]  /*5f50*/  @!P4 FMUL R130, R130, 0.5 ;  /* 0x3f0000008282c820 */ /* 0x000fe20000400000 */
[----:B------:R-:W-:Y:S01]  /*5f60*/  FADD R81, R29, R140 ;  /* 0x0000008c1d517221 */ /* 0x000fe20000000000 */
[----:B------:R-:W-:Y:S01]  /*5f70*/  FADD R29, R26, R91 ;  /* 0x0000005b1a1d7221 */ /* 0x000fe20000000000 */
[----:B------:R-:W-:Y:S01]  /*5f80*/  FADD R140, R59, R122 ;  /* 0x0000007a3b8c7221 */ /* 0x000fe20000000000 */
[----:B------:R-:W-:Y:S01]  /*5f90*/  FADD R138, R47, R110 ;  /* 0x0000006e2f8a7221 */ /* 0x000fe20000000000 */
[----:B------:R-:W-:Y:S01]  /*5fa0*/  @!P6 FMUL R120, R120, 0.5 ;  /* 0x3f0000007878e820 */ /* 0x000fe20000400000 */
[----:B------:R-:W3:Y:S01]  /*5fb0*/  MUFU.EX2 R130, R130 ;  /* 0x0000008200827308 */ /* 0x000ee20000000800 */
[----:B-1----:R-:W-:Y:S01]  /*5fc0*/  @!P2 FMUL R133, R133, R133 ;  /* 0x000000858585a220 */ /* 0x002fe20000400000 */
[----:B------:R-:W-:Y:S01]  /*5fd0*/  @!P5 FMUL R132, R132, 0.5 ;  /* 0x3f0000008484d820 */ /* 0x000fe20000400000 */
[----:B------:R-:W-:Y:S01]  /*5fe0*/  FSETP.GEU.AND P2, PT, R6, -126, PT ;  /* 0xc2fc00000600780b */ /* 0x000fe20003f4e000 */
[----:B------:R-:W-:Y:S01]  /*5ff0*/  FADD R166, R29, R140 ;  /* 0x0000008c1da67221 */ /* 0x000fe20000000000 */
[----:B------:R-:W-:Y:S01]  /*6000*/  FADD R85, R25, R138 ;  /* 0x0000008a19557221 */ /* 0x000fe20000000000 */
[----:B------:R-:W-:Y:S01]  /*6010*/  FADD R29, R39, R94 ;  /* 0x0000005e271d7221 */ /* 0x000fe20000000000 */
[----:B------:R-:W-:Y:S01]  /*6020*/  FADD R140, R62, R9 ;  /* 0x000000093e8c7221 */ /* 0x000fe20000000000 */
[----:B------:R-:W1:Y:S01]  /*6030*/  MUFU.EX2 R132, R132 ;  /* 0x0000008400847308 */ /* 0x000e620000000800 */
[----:B--2---:R-:W-:Y:S01]  /*6040*/  @!P1 FMUL R137, R137, R137 ;  /* 0x0000008989899220 */ /* 0x004fe20000400000 */
[----:B------:R-:W-:Y:S01]  /*6050*/  FSETP.GEU.AND P1, PT, R145, -126, PT ;  /* 0xc2fc00009100780b */ /* 0x000fe20003f2e000 */
[----:B------:R-:W-:Y:S01]  /*6060*/  FADD R25, R18, R79 ;  /* 0x0000004f12197221 */ /* 0x000fe20000000000 */
[----:B------:R-:W-:Y:S01]  /*6070*/  FADD R138, R46, R111 ;  /* 0x0000006f2e8a7221 */ /* 0x000fe20000000000 */
[----:B------:R-:W-:Y:S01]  /*6080*/  FADD R168, R29, R140 ;  /* 0x0000008c1da87221 */ /* 0x000fe20000000000 */
[----:B------:R-:W-:Y:S01]  /*6090*/  FADD R29, R40, R105 ;  /* 0x00000069281d7221 */ /* 0x000fe20000000000 */
[----:B------:R-:W-:Y:S01]  /*60a0*/  FADD R140, R72, R129 ;  /* 0x00000081488c7221 */ /* 0x000fe20000000000 */
[----:B------:R-:W-:Y:S01]  /*60b0*/  @!P2 FMUL R6, R6, 0.5 ;  /* 0x3f0000000606a820 */ /* 0x000fe20000400000 */
[----:B---3--:R-:W-:Y:S01]  /*60c0*/  @!P4 FMUL R130, R130, R130 ;  /* 0x000000828282c220 */ /* 0x008fe20000400000 */
[----:B------:R-:W-:Y:S01]  /*60d0*/  FSETP.GEU.AND P4, PT, R134, -126, PT ;  /* 0xc2fc00008600780b */ /* 0x000fe20003f8e000 */
[----:B------:R-:W2:Y:S01]  /*60e0*/  MUFU.EX2 R120, R120 ;  /* 0x0000007800787308 */ /* 0x000ea20000000800 */
[----:B------:R-:W-:Y:S01]  /*60f0*/  FADD R149, R25, R138 ;  /* 0x0000008a19957221 */ /* 0x000fe20000000000 */
[----:B------:R-:W-:Y:S01]  /*6100*/  FADD R25, R24, R169 ;  /* 0x000000a918197221 */ /* 0x000fe20000000000 */
[----:B------:R-:W-:Y:S01]  /*6110*/  FADD R138, R56, R171 ;  /* 0x000000ab388a7221 */ /* 0x000fe20000000000 */
[----:B------:R-:W-:Y:S01]  /*6120*/  @!P1 FMUL R145, R145, 0.5 ;  /* 0x3f00000091919820 */ /* 0x000fe20000400000 */
[----:B------:R-:W-:Y:S01]  /*6130*/  FADD R144, R29, R140 ;  /* 0x0000008c1d907221 */ /* 0x000fe20000000000 */
[----:B-1----:R-:W-:Y:S01]  /*6140*/  @!P5 FMUL R132, R132, R132 ;  /* 0x000000848484d220 */ /* 0x002fe20000400000 */
[----:B------:R-:W-:Y:S01]  /*6150*/  FSETP.GEU.AND P5, PT, R136, -126, PT ;  /* 0xc2fc00008800780b */ /* 0x000fe20003fae000 */
[----:B------:R1:W3:Y:S01]  /*6160*/  MUFU.EX2 R141, R6 ;  /* 0x00000006008d7308 */ /* 0x0002e20000000800 */
[----:B------:R-:W-:Y:S01]  /*6170*/  FADD R41, R25, R138 ;  /* 0x0000008a19297221 */ /* 0x000fe20000000000 */
[----:B------:R-:W-:Y:S01]  /*6180*/  FADD R29, R143, R104 ;  /* 0x000000688f1d7221 */ /* 0x000fe20000000000 */
[----:B------:R-:W-:Y:S01]  /*6190*/  FADD R140, R163, R128 ;  /* 0x00000080a38c7221 */ /* 0x000fe20000000000 */
[----:B------:R-:W-:Y:S01]  /*61a0*/  @!P4 FMUL R134, R134, 0.5 ;  /* 0x3f0000008686c820 */ /* 0x000fe20000400000 */
[----:B------:R-:W-:Y:S01]  /*61b0*/  FADD R25, R28, R93 ;  /* 0x0000005d1c197221 */ /* 0x000fe20000000000 */
[----:B------:R-:W-:Y:S01]  /*61c0*/  FADD R138, R60, R117 ;  /* 0x000000753c8a7221 */ /* 0x000fe20000000000 */
[----:B------:R-:W-:Y:S01]  /*61d0*/  FADD R146, R29, R140 ;  /* 0x0000008c1d927221 */ /* 0x000fe20000000000 */
[----:B------:R-:W-:Y:S01]  /*61e0*/  MUFU.EX2 R145, R145 ;  /* 0x0000009100917308 */ /* 0x000fe20000000800 */
[----:B-1----:R-:W-:Y:S01]  /*61f0*/  FADD R6, R127, R88 ;  /* 0x000000587f067221 */ /* 0x002fe20000000000 */
[----:B------:R-:W-:Y:S01]  /*6200*/  FADD R49, R25, R138 ;  /* 0x0000008a19317221 */ /* 0x000fe20000000000 */
[----:B------:R-:W-:Y:S01]  /*6210*/  FADD R25, R44, R109 ;  /* 0x0000006d2c197221 */ /* 0x000fe20000000000 */
[----:B------:R-:W-:Y:S01]  /*6220*/  @!P5 FMUL R136, R136, 0.5 ;  /* 0x3f0000008888d820 */ /* 0x000fe20000400000 */
[----:B------:R-:W-:Y:S01]  /*6230*/  FADD R45, R6, R33 ;  /* 0x00000021062d7221 */ /* 0x000fe20000000000 */
[----:B------:R-:W-:Y:S01]  /*6240*/  FADD R138, R76, R133 ;  /* 0x000000854c8a7221 */ /* 0x000fe20000000000 */
[----:B------:R-:W-:Y:S01]  /*6250*/  FADD R6, R131, R92 ;  /* 0x0000005c83067221 */ /* 0x000fe20000000000 */
[----:B------:R-:W1:Y:S01]  /*6260*/  MUFU.EX2 R134, R134 ;  /* 0x0000008600867308 */ /* 0x000e620000000800 */
[----:B------:R-:W-:Y:S01]  /*6270*/  FADD R33, R157, R124 ;  /* 0x0000007c9d217221 */ /* 0x000fe20000000000 */
[----:B------:R-:W-:Y:S01]  /*6280*/  FADD R29, R147, R108 ;  /* 0x0000006c931d7221 */ /* 0x000fe20000000000 */
[----:B------:R-:W-:Y:S01]  /*6290*/  FADD R140, R165, R130 ;  /* 0x00000082a58c7221 */ /* 0x000fe20000000000 */
[----:B------:R-:W-:Y:S01]  /*62a0*/  FADD R148, R25, R138 ;  /* 0x0000008a19947221 */ /* 0x000fe20000000000 */
[----:B------:R-:W-:Y:S01]  /*62b0*/  FADD R53, R6, R33 ;  /* 0x0000002106357221 */ /* 0x000fe20000000000 */
[----:B------:R-:W-:Y:S01]  /*62c0*/  FADD R6, R32, R97 ;  /* 0x0000006120067221 */ /* 0x000fe20000000000 */
[----:B------:R-:W-:Y:S01]  /*62d0*/  FADD R150, R29, R140 ;  /* 0x0000008c1d967221 */ /* 0x000fe20000000000 */
[----:B------:R-:W4:Y:S01]  /*62e0*/  MUFU.EX2 R136, R136 ;  /* 0x0000008800887308 */ /* 0x000f220000000800 */
[----:B------:R-:W-:Y:S01]  /*62f0*/  FADD R29, R48, R113 ;  /* 0x00000071301d7221 */ /* 0x000fe20000000000 */
[----:B------:R-:W-:Y:S01]  /*6300*/  FADD R140, R80, R137 ;  /* 0x00000089508c7221 */ /* 0x000fe20000000000 */
[----:B------:R-:W-:Y:S01]  /*6310*/  FADD R25, R135, R96 ;  /* 0x0000006087197221 */ /* 0x000fe20000000000 */
[----:B------:R-:W-:Y:S01]  /*6320*/  FADD R138, R159, R126 ;  /* 0x0000007e9f8a7221 */ /* 0x000fe20000000000 */
[----:B------:R-:W-:Y:S01]  /*6330*/  FADD R33, R151, R112 ;  /* 0x0000007097217221 */ /* 0x000fe20000000000 */
[----:B------:R-:W-:Y:S01]  /*6340*/  FADD R142, R167, R132 ;  /* 0x00000084a78e7221 */ /* 0x000fe20000000000 */
[----:B--2---:R-:W-:Y:S01]  /*6350*/  @!P6 FMUL R120, R120, R120 ;  /* 0x000000787878e220 */ /* 0x004fe20000400000 */
[----:B---3--:R-:W-:Y:S01]  /*6360*/  @!P2 FMUL R141, R141, R141 ;  /* 0x0000008d8d8da220 */ /* 0x008fe20000400000 */
[----:B-1----:R-:W-:Y:S01]  /*6370*/  @!P4 FMUL R134, R134, R134 ;  /* 0x000000868686c220 */ /* 0x002fe20000400000 */
[----:B------:R-:W-:Y:S01]  /*6380*/  @!P1 FMUL R145, R145, R145 ;  /* 0x0000009191919220 */ /* 0x000fe20000400000 */
[----:B------:R-:W-:Y:S01]  /*6390*/  FADD R57, R6, R37 ;  /* 0x0000002506397221 */ /* 0x000fe20000000000 */
[----:B------:R-:W-:Y:S01]  /*63a0*/  FADD R152, R29, R140 ;  /* 0x0000008c1d987221 */ /* 0x000fe20000000000 */
[----:B------:R-:W-:Y:S01]  /*63b0*/  FADD R61, R25, R138 ;  /* 0x0000008a193d7221 */ /* 0x000fe20000000000 */
[----:B------:R-:W-:Y:S01]  /*63c0*/  FADD R154, R33, R142 ;  /* 0x0000008e219a7221 */ /* 0x000fe20000000000 */
[----:B------:R-:W-:Y:S01]  /*63d0*/  FADD R6, R36, R101 ;  /* 0x0000006524067221 */ /* 0x000fe20000000000 */
[----:B------:R-:W-:Y:S01]  /*63e0*/  FADD R37, R68, R141 ;  /* 0x0000008d44257221 */ /* 0x000fe20000000000 */
[----:B----4-:R-:W-:Y:S01]  /*63f0*/  @!P5 FMUL R136, R136, R136 ;  /* 0x000000888888d220 */ /* 0x010fe20000400000 */
[----:B------:R-:W-:Y:S01]  /*6400*/  FADD R29, R52, R121 ;  /* 0x00000079341d7221 */ /* 0x000fe20000000000 */
        /* <DEDUP_REMOVED lines=33> */
[----:B------:R-:W-:Y:S01]  /*6620*/  MOV R25, UR22 ;  /* 0x0000001600197c02 */ /* 0x000fe20008000f00 */
[----:B------:R-:W-:Y:S01]  /*6630*/  FADD R45, R45, R142 ;  /* 0x0000008e2d2d7221 */ /* 0x000fe20000000000 */
[----:B------:R-:W-:Y:S01]  /*6640*/  FADD R6, R41, R6 ;  /* 0x0000000629067221 */ /* 0x000fe20000000000 */
[----:B------:R-:W-:Y:S01]  /*6650*/  F2FP.BF16.F32.PACK_AB R37, R26, R19 ;  /* 0x000000131a25723e */ /* 0x000fe200000010ff */
[----:B------:R-:W-:Y:S01]  /*6660*/  FADD R5, R5, R168 ;  /* 0x000000a805057221 */ /* 0x000fe20000000000 */
[----:B------:R-:W-:Y:S01]  /*6670*/  FADD R170, R65, R170 ;  /* 0x000000aa41aa7221 */ /* 0x000fe20000000000 */
[----:B------:R-:W-:Y:S01]  /*6680*/  F2FP.BF16.F32.PACK_AB R39, R30, R39 ;  /* 0x000000271e27723e */ /* 0x000fe200000010ff */
[----:B------:R1:W-:Y:S01]  /*6690*/  SYNCS.ARRIVE.TRANS64.A1T0 RZ, [R25+UR23], RZ ;  /* 0x000000ff19ff79a7 */ /* 0x0003e20008100017 */
[----:B------:R-:W-:Y:S01]  /*66a0*/  F2FP.BF16.F32.PACK_AB R49, R51, R50 ;  /* 0x000000323331723e */ /* 0x000fe200000010ff */
[----:B------:R-:W-:Y:S01]  /*66b0*/  FADD R6, R6, R45 ;  /* 0x0000002d06067221 */ /* 0x000fe20000000000 */
[----:B------:R-:W-:Y:S01]  /*66c0*/  F2FP.BF16.F32.PACK_AB R26, R131, R28 ;  /* 0x0000001c831a723e */ /* 0x000fe200000010ff */
[----:B------:R-:W-:Y:S01]  /*66d0*/  FADD R5, R5, R170 ;  /* 0x000000aa05057221 */ /* 0x000fe20000000000 */
[----:B------:R-:W-:-:S02]  /*66e0*/  F2FP.BF16.F32.PACK_AB R41, R34, R21 ;  /* 0x000000152229723e */ /* 0x000fc400000010ff */
[----:B------:R-:W-:Y:S02]  /*66f0*/  F2FP.BF16.F32.PACK_AB R43, R38, R43 ;  /* 0x0000002b262b723e */ /* 0x000fe400000010ff */
[----:B------:R-:W-:Y:S02]  /*6700*/  F2FP.BF16.F32.PACK_AB R51, R55, R54 ;  /* 0x000000363733723e */ /* 0x000fe400000010ff */
[----:B------:R-:W-:Y:S02]  /*6710*/  F2FP.BF16.F32.PACK_AB R28, R135, R32 ;  /* 0x00000020871c723e */ /* 0x000fe400000010ff */
[----:B------:R-:W-:Y:S02]  /*6720*/  F2FP.BF16.F32.PACK_AB R30, R139, R36 ;  /* 0x000000248b1e723e */ /* 0x000fe400000010ff */
[----:B------:R-:W-:Y:S02]  /*6730*/  F2FP.BF16.F32.PACK_AB R45, R42, R23 ;  /* 0x000000172a2d723e */ /* 0x000fe400000010ff */
        /* <DEDUP_REMOVED lines=21> */
[----:B-1----:R-:W-:Y:S02]  /*6890*/  F2FP.BF16.F32.PACK_AB R25, R13, R12 ;  /* 0x0000000c0d19723e */ /* 0x002fe400000010ff */
        /* <DEDUP_REMOVED lines=29> */
[----:B------:R-:W-:Y:S01]  /*6a70*/  F2FP.BF16.F32.PACK_AB R86, R136, R145 ;  /* 0x000000918856723e */ /* 0x000fe200000010ff */
[----:B------:R-:W-:Y:S06]  /*6a80*/  @!P0 BRA `(.L_x_19) ;  /* 0x0000000000048947 */ /* 0x000fec0003800000 */
[----:B------:R-:W-:Y:S01]  /*6a90*/  BPT.TRAP 0x1 ;  /* 0x000000040000795c */ /* 0x000fe20000300000 */
.L_x_19:
[----:B------:R-:W1:Y:S02]  /*6aa0*/  SYNCS.PHASECHK.TRANS64.TRYWAIT P1, [UR36+0x6e008], R4 ;  /* 0x06e00804ff0075a7 */ /* 0x000e640008020164 */
[----:B-1----:R-:W-:Y:S05]  /*6ab0*/  @!P1 BRA `(.L_x_20) ;  /* 0x0000013000209947 */ /* 0x002fea0003800000 */
.L_x_110:
[----:B------:R-:W-:Y:S01]  /*6ac0*/  UIADD3 UR10, UR6, 0x1400, URZ ;  /* 0x00001400060a7890 */ /* 0x000fe2000fffe03f */
[----:B------:R-:W-:Y:S01]  /*6ad0*/  WARPGROUP.ARRIVE ;  /* 0x00000000000079c5 */ /* 0x000fe20000000000 */
[----:B------:R-:W-:Y:S01]  /*6ae0*/  UMOV UR11, 0x80000020 ;  /* 0x80000020000b7882 */ /* 0x000fe20000000000 */
[----:B------:R-:W-:Y:S01]  /*6af0*/  UIADD3 UR14, UR6, 0x1800, URZ ;  /* 0x00001800060e7890 */ /* 0x000fe2000fffe03f */
[----:B------:R-:W-:Y:S01]  /*6b00*/  F2FP.BF16.F32.PACK_AB R87, R10, R9 ;  /* 0x000000090a57723e */ /* 0x000fe200000010ff */
[----:B------:R-:W-:Y:S01]  /*6b10*/  UMOV UR15, 0x80000020 ;  /* 0x80000020000f7882 */ /* 0x000fe20000000000 */
[----:B------:R-:W-:Y:S01]  /*6b20*/  UIADD3 UR18, UR6, 0x1c00, URZ ;  /* 0x00001c0006127890 */ /* 0x000fe2000fffe03f */
[----:B------:R-:W-:Y:S02]  /*6b30*/  UMOV UR19, 0x80000020 ;  /* 0x8000002000137882 */ /* 0x000fe40000000000 */
[----:B------:R-:W-:Y:S01]  /*6b40*/  HGMMA.64x32x16.F32.BF16 R216, R24, gdesc[UR8].tnspB, RZ, !UPT, gsb0 ;  /* 0x4060000818d87df0 */ /* 0x000fe2000c0018ff */
[----:B------:R-:W-:Y:S01]  /*6b50*/  UIADD3 UR22, UR6, 0x2000, URZ ;  /* 0x0000200006167890 */ /* 0x000fe2000fffe03f */
[----:B------:R-:W-:Y:S01]  /*6b60*/  UMOV UR23, 0x80000020 ;  /* 0x8000002000177882 */ /* 0x000fe20000000000 */
[----:B------:R-:W-:Y:S01]  /*6b70*/  UIADD3 UR10, UR6, 0x2400, URZ ;  /* 0x00002400060a7890 */ /* 0x000fe2000fffe03f */
[----:B------:R-:W-:Y:S01]  /*6b80*/  UMOV UR11, 0x80000020 ;  /* 0x80000020000b7882 */ /* 0x000fe20000000000 */
[----:B------:R-:W-:-:S02]  /*6b90*/  WARPGROUP.DEPBAR.LE gsb0, 0x0 ;  /* 0x00008000000079c5 */ /* 0x000fc40000010000 */
[----:B------:R-:W-:-:S06]  /*6ba0*/  WARPGROUP.ARRIVE ;  /* 0x00000000000079c5 */ /* 0x000fcc0000000000 */
[----:B------:R-:W-:Y:S01]  /*6bb0*/  HGMMA.64x32x16.F32.BF16 R200, R24, gdesc[UR12].tnspB, RZ, !UPT, gsb0 ;  /* 0x4060000c18c87df0 */ /* 0x000fe2000c0018ff */
[----:B------:R-:W-:Y:S01]  /*6bc0*/  UIADD3 UR14, UR6, 0x1840, URZ ;  /* 0x00001840060e7890 */ /* 0x000fe2000fffe03f */
[----:B------:R-:W-:Y:S01]  /*6bd0*/  UMOV UR15, 0x80000020 ;  /* 0x80000020000f7882 */ /* 0x000fe20000000000 */
[----:B------:R-:W-:Y:S02]  /*6be0*/  WARPGROUP.DEPBAR.LE gsb0, 0x0 ;  /* 0x00008000000079c5 */ /* 0x000fe40000010000 */
        /* <DEDUP_REMOVED lines=16> */
[----:B------:R-:W-:Y:S01]  /*6cf0*/  HGMMA.64x32x16.F32.BF16 R216, R28, gdesc[UR8].tnspB, R216, gsb0 ;  /* 0x406000081cd87df0 */ /* 0x000fe200080018d8 */
        /* <DEDUP_REMOVED lines=354> */
[----:B------:R-:W-:Y:S03]  /*8320*/  HGMMA.64x32x16.F32.BF16 R200, R84, gdesc[UR12].tnspB, R200, gsb0 ;  /* 0x4060000c54c87df0 */ /* 0x000fe600080018c8 */
        /* <DEDUP_REMOVED lines=10> */
[----:B------:R-:W-:Y:S05]  /*83d0*/  @!P0 BRA `(.L_x_21) ;  /* 0x0000000000048947 */ /* 0x000fea0003800000 */
[----:B------:R-:W-:Y:S01]  /*83e0*/  BPT.TRAP 0x1 ;  /* 0x000000040000795c */ /* 0x000fe20000300000 */
.L_x_21:
[----:B------:R-:W-:Y:S01]  /*83f0*/  UISETP.GT.U32.AND UP0, UPT, UR5, 0x1, UPT ;  /* 0x000000010500788c */ /* 0x000fe2000bf04070 */
[----:B-1----:R-:W-:Y:S01]  /*8400*/  MOV R4, RZ ;  /* 0x000000ff00047202 */ /* 0x002fe20000000f00 */
[----:B------:R-:W-:-:S04]  /*8410*/  UIADD3 UR7, UR36, 0x6e028, URZ ;  /* 0x0006e02824077890 */ /* 0x000fc8000fffe03f */
[----:B------:R-:W-:Y:S01]  /*8420*/  PLOP3.LUT P1, PT, PT, PT, UP0, 0x80, 0x0 ;  /* 0x000000000000781c */ /* 0x000fe20003f2f008 */
[----:B------:R-:W-:-:S09]  /*8430*/  UPRMT UR7, URZ, 0x654, UR7 ;  /* 0x000006543f077896 */ /* 0x000fd20008000007 */
[----:B------:R-:W-:Y:S03]  /*8440*/  SYNCS.ARRIVE.TRANS64.RED.A1T0 RZ, [UR7], RZ ;  /* 0x000000ffffff79a7 */ /* 0x000fe60008100407 */
[----:B------:R-:W-:Y:S05]  /*8450*/  @P1 BRA `(.L_x_22) ;  /* 0x0000000000041947 */ /* 0x000fea0003800000 */
[----:B------:R-:W-:Y:S01]  /*8460*/  BPT.TRAP 0x1 ;  /* 0x000000040000795c */ /* 0x000fe20000300000 */
.L_x_22:
[C---:B------:R-:W-:Y:S01]  /*8470*/  ISETP.GE.AND P2, PT, R8.reuse, 0x3, PT ;  /* 0x000000030800780c */ /* 0x040fe20003f46270 */
[----:B------:R-:W-:Y:S01]  /*8480*/  UMOV UR7, 0x1 ;  /* 0x0000000100077882 */ /* 0x000fe20000000000 */
[----:B------:R-:W-:Y:S01]  /*8490*/  UMOV UR5, 0x2 ;  /* 0x0000000200057882 */ /* 0x000fe20000000000 */
[----:B------:R-:W-:Y:S01]  /*84a0*/  IADD3 R3, R3, 0x100, RZ ;  /* 0x0000010003037810 */ /* 0x000fe20007ffe0ff */
[----:B------:R-:W-:-:S09]  /*84b0*/  VIADD R8, R8, 0xffffffff ;  /* 0xffffffff08087836 */ /* 0x000fd20000000000 */
[----:B------:R-:W-:Y:S05]  /*84c0*/  @!P2 BRA `(.L_x_23) ;  /* 0x0000006000c8a947 */ /* 0x000fea0003800000 */
[----:B------:R-:W-:Y:S01]  /*84d0*/  MOV R10, R7 ;  /* 0x00000007000a7202 */ /* 0x000fe20000000f00 */
[----:B------:R-:W-:Y:S01]  /*84e0*/  UMOV UR5, 0x2 ;  /* 0x0000000200057882 */ /* 0x000fe20000000000 */
[----:B------:R-:W-:Y:S01]  /*84f0*/  MOV R9, R11 ;  /* 0x0000000b00097202 */ /* 0x000fe20000000f00 */
[----:B------:R-:W-:Y:S01]  /*8500*/  UMOV UR7, 0x1 ;  /* 0x0000000100077882 */ /* 0x000fe20000000000 */
[----:B------:R-:W-:Y:S01]  /*8510*/  MOV R4, RZ ;  /* 0x000000ff00047202 */ /* 0x000fe20000000f00 */
[----:B------:R-:W-:-:S06]  /*8520*/  ULDC UR39, c[0x0][0x604] ;  /* 0x0001810000277ab9 */ /* 0x000fcc0000000800 */
.L_x_34:
[----:B------:R-:W-:-:S13]  /*8530*/  PLOP3.LUT P3, PT, PT, PT, UP1, 0x80, 0x0 ;  /* 0x000000000000781c */ /* 0x000fda0003f6f018 */
[----:B------:R-:W-:Y:S05]  /*8540*/  @!P3 BRA `(.L_x_24) ;  /* 0x000000000004b947 */ /* 0x000fea0003800000 */
[----:B------:R-:W-:Y:S01]  /*8550*/  BPT.TRAP 0x1 ;  /* 0x000000040000795c */ /* 0x000fe20000300000 */
.L_x_24:
[----:B------:R-:W-:Y:S01]  /*8560*/  ULEA UR10, UR5, UR36, 0x3 ;  /* 0x00000024050a7291 */ /* 0x000fe2000f8e183f */
[----:B------:R-:W-:-:S08]  /*8570*/  SHF.L.U32 R7, R4, 0x1f, RZ ;  /* 0x0000001f04077819 */ /* 0x000fd000000006ff */
[----:B------:R-:W1:Y:S02]  /*8580*/  SYNCS.PHASECHK.TRANS64.TRYWAIT P2, [UR10+0x6e000], R7 ;  /* 0x06e00007ff0075a7 */ /* 0x000e64000804014a */
[----:B-1----:R-:W-:Y:S05]  /*8590*/  @!P2 BRA `(.L_x_25) ;  /* 0x000001140080a947 */ /* 0x002fea0003800000 */
.L_x_111:
[----:B------:R-:W-:Y:S01]  /*85a0*/  UIMAD UR46, UR5, 0x1400, UR4 ;  /* 0x00001400052e78a4 */ /* 0x000fe2000f8e0204 */
[----:B------:R-:W-:Y:S01]  /*85b0*/  WARPGROUP.ARRIVE ;  /* 0x00000000000079c5 */ /* 0x000fe20000000000 */
[----:B------:R-:W-:Y:S01]  /*85c0*/  UMOV UR47, 0x80000020 ;  /* 0x80000020002f7882 */ /* 0x000fe20000000000 */
[----:B------:R-:W-:Y:S01]  /*85d0*/  UMOV UR43, 0x80000020 ;  /* 0x80000020002b7882 */ /* 0x000fe20000000000 */
[----:B------:R-:W-:Y:S02]  /*85e0*/  UIADD3 UR42, UR46, 0x2, URZ ;  /* 0x000000022e2a7890 */ /* 0x000fe4000fffe03f */
[----:B------:R-:W-:Y:S01]  /*85f0*/  UIADD3 UR34, UR46, 0x400, URZ ;  /* 0x000004002e227890 */ /* 0x000fe2000fffe03f */
[----:B------:R-:W-:Y:S02]  /*8600*/  UMOV UR35, 0x80000020 ;  /* 0x8000002000237882 */ /* 0x000fe40000000000 */
[----:B------:R-:W-:Y:S01]  /*8610*/  HGMMA.64x256x16.F32.BF16 R24, gdesc[UR44], RZ, !UPT, gsb0 ;  /* 0x03e000002c1879f0 */ /* 0x000fe2000c0018ff */
[----:B------:R-:W-:Y:S01]  /*8620*/  UIADD3 UR30, UR46, 0x402, URZ ;  /* 0x000004022e1e7890 */ /* 0x000fe2000fffe03f */
[----:B------:R-:W-:Y:S01]  /*8630*/  UMOV UR31, 0x80000020 ;  /* 0x80000020001f7882 */ /* 0x000fe20000000000 */
        /* <DEDUP_REMOVED lines=12> */
[----:B------:R-:W-:-:S04]  /*8700*/  UIADD3 UR5, UR5, 0x1, URZ ;  /* 0x0000000105057890 */ /* 0x000fc8000fffe03f */
[----:B------:R-:W-:-:S04]  /*8710*/  UISETP.NE.AND UP0, UPT, UR5, 0x5, UPT ;  /* 0x000000050500788c */ /* 0x000fc8000bf05270 */
[----:B------:R-:W-:Y:S01]  /*8720*/  USEL UR5, UR5, URZ, UP0 ;  /* 0x0000003f05057287 */ /* 0x000fe20008000000 */
        /* <DEDUP_REMOVED lines=31> */
[----:B------:R-:W-:-:S06]  /*8920*/  USEL UR10, URZ, 0x1, UP0 ;  /* 0x000000013f0a7887 */ /* 0x000fcc0008000000 */
[----:B------:R-:W-:Y:S01]  /*8930*/  LOP3.LUT R4, R4, UR10, RZ, 0x3c, !PT ;  /* 0x0000000a04047c12 */ /* 0x000fe2000f8e3cff */
[----:B------:R-:W-:Y:S02]  /*8940*/  WARPGROUP.DEPBAR.LE gsb0, 0x0 ;  /* 0x00008000000079c5 */ /* 0x000fe40000010000 */
[----:B------:R-:W-:-:S15]  /*8950*/  WARPGROUP.ARRIVE ;  /* 0x00000000000079c5 */ /* 0x000fde0000000000 */
[----:B------:R-:W-:-:S03]  /*8960*/  NOP ;  /* 0x0000000000007918 */ /* 0x000fc60000000000 */
[----:B------:R-:W-:Y:S03]  /*8970*/  HGMMA.64x256x16.F32.BF16 R24, gdesc[UR48], R24, gsb0 ;  /* 0x03e00000301879f0 */ /* 0x000fe60008001818 */
[----:B------:R-:W-:Y:S02]  /*8980*/  WARPGROUP.DEPBAR.LE gsb0, 0x0 ;  /* 0x00008000000079c5 */ /* 0x000fe40000010000 */
[----:B------:R-:W-:Y:S05]  /*8990*/  @!P3 BRA `(.L_x_26) ;  /* 0x000000000004b947 */ /* 0x000fea0003800000 */
[----:B------:R-:W-:Y:S01]  /*89a0*/  BPT.TRAP 0x1 ;  /* 0x000000040000795c */ /* 0x000fe20000300000 */
.L_x_26:
[----:B-1----:R-:W-:Y:S01]  /*89b0*/  FMNMX R12, R24, R10, !PT ;  /* 0x0000000a180c7209 */ /* 0x002fe20007800000 */
[----:B------:R-:W-:-:S03]  /*89c0*/  ULEA UR10, UR5, UR36, 0x3 ;  /* 0x00000024050a7291 */ /* 0x000fc6000f8e183f */
[----:B------:R-:W-:-:S04]  /*89d0*/  FMNMX R7, R25, R12, !PT ;  /* 0x0000000c19077209 */ /* 0x000fc80007800000 */
        /* <DEDUP_REMOVED lines=61> */
[----:B------:R-:W-:-:S05]  /*8db0*/  FMNMX R13, R149, R12, !PT ;  /* 0x0000000c950d7209 */ /* 0x000fca0007800000 */
[----:B------:R-:W1:Y:S02]  /*8dc0*/  SHFL.BFLY PT, R12, R13, 0x1, 0x1f ;  /* 0x0c201f000d0c7f89 */ /* 0x000e6400000e0000 */
[----:B-1----:R-:W-:-:S05]  /*8dd0*/  FMNMX R14, R13, R12, !PT ;  /* 0x0000000c0d0e7209 */ /* 0x002fca0007800000 */
[----:B------:R-:W1:Y:S02]  /*8de0*/  SHFL.BFLY PT, R7, R14, 0x2, 0x1f ;  /* 0x0c401f000e077f89 */ /* 0x000e6400000e0000 */
[----:B-1----:R-:W-:-:S04]  /*8df0*/  FMNMX R7, R14, R7, !PT ;  /* 0x000000070e077209 */ /* 0x002fc80007800000 */
[----:B------:R-:W-:-:S04]  /*8e00*/  FSETP.NEU.AND P2, PT, R7, -INF , PT ;  /* 0xff8000000700780b */ /* 0x000fc80003f4d000 */
[----:B------:R-:W-:-:S05]  /*8e10*/  FSEL R11, R7, RZ, P2 ;  /* 0x000000ff070b7208 */ /* 0x000fca0001000000 */
[----:B------:R-:W-:-:S04]  /*8e20*/  FMUL R12, R11, UR39 ;  /* 0x000000270b0c7c20 */ /* 0x000fc80008400000 */
[--C-:B------:R-:W-:Y:S01]  /*8e30*/  FFMA R24, R24, UR39, -R12.reuse ;  /* 0x0000002718187c23 */ /* 0x100fe2000800080c */
[--C-:B------:R-:W-:Y:S01]  /*8e40*/  FFMA R15, R28, UR39, -R12.reuse ;  /* 0x000000271c0f7c23 */ /* 0x100fe2000800080c */
[--C-:B------:R-:W-:Y:S01]  /*8e50*/  FFMA R25, R25, UR39, -R12.reuse ;  /* 0x0000002719197c23 */ /* 0x100fe2000800080c */
[--C-:B------:R-:W-:Y:S01]  /*8e60*/  FFMA R16, R29, UR39, -R12.reuse ;  /* 0x000000271d107c23 */ /* 0x100fe2000800080c */
[--C-:B------:R-:W-:Y:S01]  /*8e70*/  FFMA R17, R32, UR39, -R12.reuse ;  /* 0x0000002720117c23 */ /* 0x100fe2000800080c */
[----:B------:R-:W-:Y:S01]  /*8e80*/  FSETP.GEU.AND P5, PT, R24, -126, PT ;  /* 0xc2fc00001800780b */ /* 0x000fe20003fae000 */
        /* <DEDUP_REMOVED lines=9> */
[--C-:B------:R-:W-:Y:S01]  /*8f20*/  FFMA R23, R45, UR39, -R12.reuse ;  /* 0x000000272d177c23 */ /* 0x100fe2000800080c */
[--C-:B------:R-:W-:Y:S01]  /*8f30*/  FFMA R28, R49, UR39, -R12.reuse ;  /* 0x00000027311c7c23 */ /* 0x100fe2000800080c */
[--C-:B------:R-:W-:Y:S01]  /*8f40*/  FFMA R29, R52, UR39, -R12.reuse ;  /* 0x00000027341d7c23 */ /* 0x100fe2000800080c */
[----:B------:R-:W-:Y:S01]  /*8f50*/  @!P5 FMUL R24, R24, 0.5 ;  /* 0x3f0000001818d820 */ /* 0x000fe20000400000 */
[--C-:B------:R-:W-:Y:S01]  /*8f60*/  FFMA R32, R53, UR39, -R12.reuse ;  /* 0x0000002735207c23 */ /* 0x100fe2000800080c */
[----:B------:R-:W-:Y:S01]  /*8f70*/  @!P6 FMUL R15, R15, 0.5 ;  /* 0x3f0000000f0fe820 */ /* 0x000fe20000400000 */
[----:B------:R-:W-:Y:S01]  /*8f80*/  FMNMX R36, R26, R9, !PT ;  /* 0x000000091a247209 */ /* 0x000fe20007800000 */
[----:B------:R1:W2:Y:S01]  /*8f90*/  MUFU.EX2 R13, R24 ;  /* 0x00000018000d7308 */ /* 0x0002a20000000800 */
[----:B------:R-:W-:Y:S01]  /*8fa0*/  @!P2 FMUL R25, R25, 0.5 ;  /* 0x3f0000001919a820 */ /* 0x000fe20000400000 */
[----:B------:R-:W-:Y:S01]  /*8fb0*/  @!P3 FMUL R16, R16, 0.5 ;  /* 0x3f0000001010b820 */ /* 0x000fe20000400000 */
[----:B------:R-:W-:Y:S01]  /*8fc0*/  FMNMX R37, R27, R36, !PT ;  /* 0x000000241b257209 */ /* 0x000fe20007800000 */
[----:B------:R-:W-:Y:S01]  /*8fd0*/  @!P4 FMUL R17, R17, 0.5 ;  /* 0x3f0000001111c820 */ /* 0x000fe20000400000 */
[--C-:B------:R-:W-:Y:S01]  /*8fe0*/  FFMA R33, R56, UR39, -R12.reuse ;  /* 0x0000002738217c23 */ /* 0x100fe2000800080c */
[--C-:B------:R-:W-:Y:S01]  /*8ff0*/  FFMA R56, R73, UR39, -R12.reuse ;  /* 0x0000002749387c23 */ /* 0x100fe2000800080c */
[----:B------:R-:W-:Y:S01]  /*9000*/  FMNMX R36, R30, R37, !PT ;  /* 0x000000251e247209 */ /* 0x000fe20007800000 */
[----:B------:R3:W4:Y:S01]  /*9010*/  MUFU.EX2 R14, R25 ;  /* 0x00000019000e7308 */ /* 0x0007220000000800 */
[--C-:B-1----:R-:W-:Y:S01]  /*9020*/  FFMA R24, R44, UR39, -R12.reuse ;  /* 0x000000272c187c23 */ /* 0x102fe2000800080c */
[--C-:B------:R-:W-:Y:S01]  /*9030*/  FFMA R129, R129, UR39, -R12.reuse ;  /* 0x0000002781817c23 */ /* 0x100fe2000800080c */
[----:B------:R-:W-:Y:S01]  /*9040*/  FMNMX R37, R31, R36, !PT ;  /* 0x000000241f257209 */ /* 0x000fe20007800000 */
[--C-:B------:R-:W-:Y:S01]  /*9050*/  FFMA R36, R57, UR39, -R12.reuse ;  /* 0x0000002739247c23 */ /* 0x100fe2000800080c */
[--C-:B------:R-:W-:Y:S01]  /*9060*/  FFMA R57, R76, UR39, -R12.reuse ;  /* 0x000000274c397c23 */ /* 0x100fe2000800080c */
[--C-:B------:R-:W-:Y:S01]  /*9070*/  FFMA R76, R85, UR39, -R12.reuse ;  /* 0x00000027554c7c23 */ /* 0x100fe2000800080c */
[----:B------:R-:W-:Y:S01]  /*9080*/  FMNMX R40, R34, R37, !PT ;  /* 0x0000002522287209 */ /* 0x000fe20007800000 */
[----:B------:R-:W1:Y:S01]  /*9090*/  MUFU.EX2 R15, R15 ;  /* 0x0000000f000f7308 */ /* 0x000e620000000800 */
[----:B--2---:R-:W-:Y:S01]  /*90a0*/  @!P5 FMUL R13, R13, R13 ;  /* 0x0000000d0d0dd220 */ /* 0x004fe20000400000 */
[----:B------:R-:W-:Y:S01]  /*90b0*/  FSETP.GEU.AND P5, PT, R18, -126, PT ;  /* 0xc2fc00001200780b */ /* 0x000fe20003fae000 */
[--C-:B---3--:R-:W-:Y:S01]  /*90c0*/  FFMA R25, R48, UR39, -R12.reuse ;  /* 0x0000002730197c23 */ /* 0x108fe2000800080c */
[----:B------:R-:W-:Y:S01]  /*90d0*/  FMNMX R41, R35, R40, !PT ;  /* 0x0000002823297209 */ /* 0x000fe20007800000 */
[--C-:B------:R-:W-:Y:S01]  /*90e0*/  FFMA R37, R60, UR39, -R12.reuse ;  /* 0x000000273c257c23 */ /* 0x100fe2000800080c */
[--C-:B------:R-:W-:Y:S01]  /*90f0*/  FFMA R85, R96, UR39, -R12.reuse ;  /* 0x0000002760557c23 */ /* 0x100fe2000800080c */
[--C-:B------:R-:W-:Y:S01]  /*9100*/  FFMA R96, R105, UR39, -R12.reuse ;  /* 0x0000002769607c23 */ /* 0x100fe2000800080c */
[----:B------:R-:W2:Y:S01]  /*9110*/  MUFU.EX2 R16, R16 ;  /* 0x0000001000107308 */ /* 0x000ea20000000800 */
[----:B----4-:R-:W-:Y:S01]  /*9120*/  @!P2 FMUL R14, R14, R14 ;  /* 0x0000000e0e0ea220 */ /* 0x010fe20000400000 */
[----:B------:R-:W-:Y:S01]  /*9130*/  FSETP.GEU.AND P2, PT, R19, -126, PT ;  /* 0xc2fc00001300780b */ /* 0x000fe20003f4e000 */
[--C-:B------:R-:W-:Y:S01]  /*9140*/  FFMA R105, R116, UR39, -R12.reuse ;  /* 0x0000002774697c23 */ /* 0x100fe2000800080c */
[----:B------:R-:W-:Y:S01]  /*9150*/  FMNMX R40, R38, R41, !PT ;  /* 0x0000002926287209 */ /* 0x000fe20007800000 */
[--C-:B------:R-:W-:Y:S01]  /*9160*/  FFMA R116, R125, UR39, -R12.reuse ;  /* 0x000000277d747c23 */ /* 0x100fe2000800080c */
[--C-:B------:R-:W-:Y:S01]  /*9170*/  FFMA R136, R136, UR39, -R12.reuse ;  /* 0x0000002788887c23 */ /* 0x100fe2000800080c */
[----:B------:R-:W-:Y:S01]  /*9180*/  @!P5 FMUL R18, R18, 0.5 ;  /* 0x3f0000001212d820 */ /* 0x000fe20000400000 */
[----:B------:R-:W3:Y:S01]  /*9190*/  MUFU.EX2 R17, R17 ;  /* 0x0000001100117308 */ /* 0x000ee20000000800 */
[----:B-1----:R-:W-:Y:S01]  /*91a0*/  @!P6 FMUL R15, R15, R15 ;  /* 0x0000000f0f0fe220 */ /* 0x002fe20000400000 */
[----:B------:R-:W-:Y:S01]  /*91b0*/  FSETP.GEU.AND P6, PT, R20, -126, PT ;  /* 0xc2fc00001400780b */ /* 0x000fe20003fce000 */
[--C-:B------:R-:W-:Y:S01]  /*91c0*/  FFMA R137, R137, UR39, -R12.reuse ;  /* 0x0000002789897c23 */ /* 0x100fe2000800080c */
[----:B------:R-:W-:Y:S01]  /*91d0*/  FMNMX R41, R39, R40, !PT ;  /* 0x0000002827297209 */ /* 0x000fe20007800000 */
[--C-:B------:R-:W-:Y:S01]  /*91e0*/  FFMA R40, R61, UR39, -R12.reuse ;  /* 0x000000273d287c23 */ /* 0x100fe2000800080c */
[----:B------:R-:W-:Y:S01]  /*91f0*/  FFMA R125, R141, UR39, -R12 ;  /* 0x000000278d7d7c23 */ /* 0x000fe2000800080c */
[----:B------:R-:W-:Y:S01]  /*9200*/  @!P2 FMUL R19, R19, 0.5 ;  /* 0x3f0000001313a820 */ /* 0x000fe20000400000 */
[----:B------:R-:W1:Y:S01]  /*9210*/  MUFU.EX2 R18, R18 ;  /* 0x0000001200127308 */ /* 0x000e620000000800 */
[----:B--2---:R-:W-:Y:S01]  /*9220*/  @!P3 FMUL R16, R16, R16 ;  /* 0x000000101010b220 */ /* 0x004fe20000400000 */
[----:B------:R-:W-:-:S02]  /*9230*/  FSETP.GEU.AND P3, PT, R21, -126, PT ;  /* 0xc2fc00001500780b */ /* 0x000fc40003f6e000 */
[----:B------:R-:W-:Y:S01]  /*9240*/  FMNMX R44, R42, R41, !PT ;  /* 0x000000292a2c7209 */ /* 0x000fe20007800000 */
[--C-:B------:R-:W-:Y:S01]  /*9250*/  FFMA R41, R64, UR39, -R12.reuse ;  /* 0x0000002740297c23 */ /* 0x100fe2000800080c */
[--C-:B------:R-:W-:Y:S01]  /*9260*/  FFMA R64, R77, UR39, -R12.reuse ;  /* 0x000000274d407c23 */ /* 0x100fe2000800080c */
[----:B------:R-:W-:Y:S01]  /*9270*/  @!P6 FMUL R20, R20, 0.5 ;  /* 0x3f0000001414e820 */ /* 0x000fe20000400000 */
[----:B------:R-:W2:Y:S01]  /*9280*/  MUFU.EX2 R19, R19 ;  /* 0x0000001300137308 */ /* 0x000ea20000000800 */
[----:B---3--:R-:W-:Y:S01]  /*9290*/  @!P4 FMUL R17, R17, R17 ;  /* 0x000000111111c220 */ /* 0x008fe20000400000 */
        /* <DEDUP_REMOVED lines=35> */
[--C-:B------:R-:W-:Y:S01]  /*94d0*/  FFMA R92, R101, UR39, -R12.reuse ;  /* 0x00000027655c7c23 */ /* 0x100fe2000800080c */
[----:B------:R-:W-:Y:S01]  /*94e0*/  @!P6 FMUL R25, R25, 0.5 ;  /* 0x3f0000001919e820 */ /* 0x000fe20000400000 */
[----:B------:R-:W1:Y:S01]  /*94f0*/  MUFU.EX2 R23, R23 ;  /* 0x0000001700177308 */ /* 0x000e620000000800 */
[----:B--2---:R-:W-:Y:S01]  /*9500*/  @!P4 FMUL R22, R22, R22 ;  /* 0x000000161616c220 */ /* 0x004fe20000400000 */
[----:B------:R-:W-:Y:S01]  /*9510*/  FSETP.GEU.AND P4, PT, R29, -126, PT ;  /* 0xc2fc00001d00780b */ /* 0x000fe20003f8e000 */
[--C-:B------:R-:W-:Y:S01]  /*9520*/  FFMA R100, R109, UR39, -R12.reuse ;  /* 0x000000276d647c23 */ /* 0x100fe2000800080c */
        /* <DEDUP_REMOVED lines=39> */
[----:B------:R-:W-:Y:S01]  /*97a0*/  FFMA R133, R149, UR39, -R12 ;  /* 0x0000002795857c23 */ /* 0x000fe2000800080c */
[----:B------:R-:W-:-:S03]  /*97b0*/  FMNMX R53, R63, R52, !PT ;  /* 0x000000343f357209 */ /* 0x000fc60007800000 */
[----:B------:R-:W-:Y:S01]  /*97c0*/  @!P3 FMUL R37, R37, 0.5 ;  /* 0x3f0000002525b820 */ /* 0x000fe20000400000 */
[----:B------:R-:W1:Y:S01]  /*97d0*/  MUFU.EX2 R36, R36 ;  /* 0x0000002400247308 */ /* 0x000e620000000800 */
[----:B--2---:R-:W-:Y:S01]  /*97e0*/  @!P5 FMUL R32, R32, R32 ;  /* 0x000000202020d220 */ /* 0x004fe20000400000 */
[----:B------:R-:W-:Y:S02]  /*97f0*/  FSETP.GEU.AND P5, PT, R41, -126, PT ;  /* 0xc2fc00002900780b */ /* 0x000fe40003fae000 */
[----:B------:R-:W-:-:S03]  /*9800*/  FMNMX R52, R66, R53, !PT ;  /* 0x0000003542347209 */ /* 0x000fc60007800000 */
[----:B------:R-:W-:Y:S01]  /*9810*/  @!P4 FMUL R40, R40, 0.5 ;  /* 0x3f0000002828c820 */ /* 0x000fe20000400000 */
[----:B------:R-:W2:Y:S01]  /*9820*/  MUFU.EX2 R37, R37 ;  /* 0x0000002500257308 */ /* 0x000ea20000000800 */
[----:B---3--:R-:W-:Y:S01]  /*9830*/  @!P2 FMUL R33, R33, R33 ;  /* 0x000000212121a220 */ /* 0x008fe20000400000 */
[----:B------:R-:W-:Y:S02]  /*9840*/  FSETP.GEU.AND P2, PT, R44, -126, PT ;  /* 0xc2fc00002c00780b */ /* 0x000fe40003f4e000 */
[----:B------:R-:W-:-:S03]  /*9850*/  FMNMX R53, R67, R52, !PT ;  /* 0x0000003443357209 */ /* 0x000fc60007800000 */
[----:B------:R-:W-:Y:S01]  /*9860*/  @!P5 FMUL R41, R41, 0.5 ;  /* 0x3f0000002929d820 */ /* 0x000fe20000400000 */
[----:B------:R-:W3:Y:S01]  /*9870*/  MUFU.EX2 R40, R40 ;  /* 0x0000002800287308 */ /* 0x000ee20000000800 */
[----:B-1----:R-:W-:Y:S01]  /*9880*/  @!P6 FMUL R36, R36, R36 ;  /* 0x000000242424e220 */ /* 0x002fe20000400000 */
[----:B------:R-:W-:Y:S02]  /*9890*/  FSETP.GEU.AND P6, PT, R45, -126, PT ;  /* 0xc2fc00002d00780b */ /* 0x000fe40003fce000 */
        /* <DEDUP_REMOVED lines=42> */
[----:B------:R-:W-:Y:S01]  /*9b40*/  FMNMX R53, R87, R52, !PT ;  /* 0x0000003457357209 */ /* 0x000fe20007800000 */
[----:B-1----:R-:W-:Y:S01]  /*9b50*/  @!P2 FMUL R57, R57, R57 ;  /* 0x000000393939a220 */ /* 0x002fe20000400000 */
[----:B------:R-:W1:Y:S01]  /*9b60*/  MUFU.EX2 R65, R65 ;  /* 0x0000004100417308 */ /* 0x000e620000000800 */
[----:B------:R-:W-:Y:S02]  /*9b70*/  FSETP.GEU.AND P2, PT, R76, -126, PT ;  /* 0xc2fc00004c00780b */ /* 0x000fe40003f4e000 */
[----:B------:R-:W-:Y:S02]  /*9b80*/  FMNMX R52, R90, R53, !PT ;  /* 0x000000355a347209 */ /* 0x000fe40007800000 */
[----:B------:R-:W-:Y:S01]  /*9b90*/  @!P5 FMUL R69, R69, 0.5 ;  /* 0x3f0000004545d820 */ /* 0x000fe20000400000 */
[----:B--2---:R-:W-:Y:S01]  /*9ba0*/  @!P6 FMUL R64, R64, R64 ;  /* 0x000000404040e220 */ /* 0x004fe20000400000 */
[----:B------:R-:W-:Y:S01]  /*9bb0*/  FSETP.GEU.AND P6, PT, R77, -126, PT ;  /* 0xc2fc00004d00780b */ /* 0x000fe20003fce000 */
[----:B------:R-:W2:Y:S01]  /*9bc0*/  MUFU.EX2 R68, R68 ;  /* 0x0000004400447308 */ /* 0x000ea20000000800 */
[----:B------:R-:W-:-:S04]  /*9bd0*/  FMNMX R53, R91, R52, !PT ;  /* 0x000000345b357209 */ /* 0x000fc80007800000 */
[----:B------:R-:W-:Y:S01]  /*9be0*/  FMNMX R52, R94, R53, !PT ;  /* 0x000000355e347209 */ /* 0x000fe20007800000 */
[----:B------:R-:W-:Y:S02]  /*9bf0*/  @!P2 FMUL R76, R76, 0.5 ;  /* 0x3f0000004c4ca820 */ /* 0x000fe40000400000 */
[----:B------:R-:W3:Y:S01]  /*9c00*/  MUFU.EX2 R69, R69 ;  /* 0x0000004500457308 */ /* 0x000ee20000000800 */
[----:B------:R-:W-:Y:S01]  /*9c10*/  FMNMX R53, R95, R52, !PT ;  /* 0x000000345f357209 */ /* 0x000fe20007800000 */
[----:B-1----:R-:W-:Y:S01]  /*9c20*/  @!P3 FMUL R65, R65, R65 ;  /* 0x000000414141b220 */ /* 0x002fe20000400000 */
[----:B------:R-:W-:Y:S01]  /*9c30*/  FSETP.GEU.AND P3, PT, R80, -126, PT ;  /* 0xc2fc00005000780b */ /* 0x000fe20003f6e000 */
[----:B------:R-:W-:Y:S01]  /*9c40*/  @!P6 FMUL R77, R77, 0.5 ;  /* 0x3f0000004d4de820 */ /* 0x000fe20000400000 */
[----:B------:R-:W-:-:S03]  /*9c50*/  FMNMX R52, R98, R53, !PT ;  /* 0x0000003562347209 */ /* 0x000fc60007800000 */
[----:B------:R-:W1:Y:S01]  /*9c60*/  MUFU.EX2 R76, R76 ;  /* 0x0000004c004c7308 */ /* 0x000e620000000800 */
[----:B--2---:R-:W-:Y:S01]  /*9c70*/  @!P4 FMUL R68, R68, R68 ;  /* 0x000000444444c220 */ /* 0x004fe20000400000 */
[----:B------:R-:W-:Y:S02]  /*9c80*/  FMNMX R53, R99, R52, !PT ;  /* 0x0000003463357209 */ /* 0x000fe40007800000 */
[----:B------:R-:W-:Y:S02]  /*9c90*/  FSETP.GEU.AND P4, PT, R81, -126, PT ;  /* 0xc2fc00005100780b */ /* 0x000fe40003f8e000 */
[----:B------:R-:W-:Y:S02]  /*9ca0*/  FMNMX R52, R102, R53, !PT ;  /* 0x0000003566347209 */ /* 0x000fe40007800000 */
[----:B------:R-:W2:Y:S01]  /*9cb0*/  MUFU.EX2 R77, R77 ;  /* 0x0000004d004d7308 */ /* 0x000ea20000000800 */
[----:B---3--:R-:W-:Y:S01]  /*9cc0*/  @!P5 FMUL R69, R69, R69 ;  /* 0x000000454545d220 */ /* 0x008fe20000400000 */
[----:B------:R-:W-:Y:S01]  /*9cd0*/  FSETP.GEU.AND P5, PT, R84, -126, PT ;  /* 0xc2fc00005400780b */ /* 0x000fe20003fae000 */
[----:B------:R-:W-:Y:S01]  /*9ce0*/  @!P3 FMUL R80, R80, 0.5 ;  /* 0x3f0000005050b820 */ /* 0x000fe20000400000 */
[----:B------:R-:W-:-:S04]  /*9cf0*/  FMNMX R53, R103, R52, !PT ;  /* 0x0000003467357209 */ /* 0x000fc80007800000 */
[----:B------:R-:W-:Y:S01]  /*9d00*/  FMNMX R52, R106, R53, !PT ;  /* 0x000000356a347209 */ /* 0x000fe20007800000 */
[----:B------:R-:W-:Y:S01]  /*9d10*/  @!P4 FMUL R81, R81, 0.5 ;  /* 0x3f0000005151c820 */ /* 0x000fe20000400000 */
[----:B-1----:R-:W-:Y:S01]  /*9d20*/  @!P2 FMUL R76, R76, R76 ;  /* 0x0000004c4c4ca220 */ /* 0x002fe20000400000 */
[----:B------:R-:W1:Y:S01]  /*9d30*/  MUFU.EX2 R80, R80 ;  /* 0x0000005000507308 */ /* 0x000e620000000800 */
[----:B------:R-:W-:Y:S02]  /*9d40*/  FMNMX R53, R107, R52, !PT ;  /* 0x000000346b357209 */ /* 0x000fe40007800000 */
[----:B------:R-:W-:Y:S01]  /*9d50*/  FSETP.GEU.AND P2, PT, R85, -126, PT ;  /* 0xc2fc00005500780b */ /* 0x000fe20003f4e000 */
[----:B------:R-:W-:Y:S01]  /*9d60*/  @!P5 FMUL R84, R84, 0.5 ;  /* 0x3f0000005454d820 */ /* 0x000fe20000400000 */
[----:B------:R-:W-:Y:S01]  /*9d70*/  FMNMX R52, R110, R53, !PT ;  /* 0x000000356e347209 */ /* 0x000fe20007800000 */
[----:B--2---:R-:W-:Y:S01]  /*9d80*/  @!P6 FMUL R77, R77, R77 ;  /* 0x0000004d4d4de220 */ /* 0x004fe20000400000 */
[----:B------:R-:W-:Y:S01]  /*9d90*/  FSETP.GEU.AND P6, PT, R88, -126, PT ;  /* 0xc2fc00005800780b */ /* 0x000fe20003fce000 */
[----:B------:R-:W2:Y:S01]  /*9da0*/  MUFU.EX2 R81, R81 ;  /* 0x0000005100517308 */ /* 0x000ea20000000800 */
[----:B------:R-:W-:-:S04]  /*9db0*/  FMNMX R53, R111, R52, !PT ;  /* 0x000000346f357209 */ /* 0x000fc80007800000 */
[----:B------:R-:W-:-:S03]  /*9dc0*/  FMNMX R52, R114, R53, !PT ;  /* 0x0000003572347209 */ /* 0x000fc60007800000 */
[----:B------:R-:W3:Y:S01]  /*9dd0*/  MUFU.EX2 R84, R84 ;  /* 0x0000005400547308 */ /* 0x000ee20000000800 */
[----:B------:R-:W-:Y:S01]  /*9de0*/  @!P2 FMUL R85, R85, 0.5 ;  /* 0x3f0000005555a820 */ /* 0x000fe20000400000 */
[----:B------:R-:W-:Y:S01]  /*9df0*/  FMNMX R53, R115, R52, !PT ;  /* 0x0000003473357209 */ /* 0x000fe20007800000 */
[----:B-1----:R-:W-:Y:S01]  /*9e00*/  @!P3 FMUL R80, R80, R80 ;  /* 0x000000505050b220 */ /* 0x002fe20000400000 */
[----:B------:R-:W-:Y:S01]  /*9e10*/  @!P6 FMUL R88, R88, 0.5 ;  /* 0x3f0000005858e820 */ /* 0x000fe20000400000 */
[----:B------:R-:W-:Y:S02]  /*9e20*/  FSETP.GEU.AND P3, PT, R89, -126, PT ;  /* 0xc2fc00005900780b */ /* 0x000fe40003f6e000 */
[----:B------:R-:W-:Y:S01]  /*9e30*/  FMNMX R52, R118, R53, !PT ;  /* 0x0000003576347209 */ /* 0x000fe20007800000 */
[----:B------:R-:W1:Y:S01]  /*9e40*/  MUFU.EX2 R85, R85 ;  /* 0x0000005500557308 */ /* 0x000e620000000800 */
[----:B--2---:R-:W-:Y:S01]  /*9e50*/  @!P4 FMUL R81, R81, R81 ;  /* 0x000000515151c220 */ /* 0x004fe20000400000 */
[----:B------:R-:W-:-:S02]  /*9e60*/  FSETP.GEU.AND P4, PT, R92, -126, PT ;  /* 0xc2fc00005c00780b */ /* 0x000fc40003f8e000 */
[----:B------:R-:W-:-:S04]  /*9e70*/  FMNMX R53, R119, R52, !PT ;  /* 0x0000003477357209 */ /* 0x000fc80007800000 */
[----:B------:R-:W2:Y:S01]  /*9e80*/  MUFU.EX2 R88, R88 ;  /* 0x0000005800587308 */ /* 0x000ea20000000800 */
[----:B---3--:R-:W-:Y:S01]  /*9e90*/  @!P5 FMUL R84, R84, R84 ;  /* 0x000000545454d220 */ /* 0x008fe20000400000 */
[----:B------:R-:W-:Y:S01]  /*9ea0*/  FSETP.GEU.AND P5, PT, R93, -126, PT ;  /* 0xc2fc00005d00780b */ /* 0x000fe20003fae000 */
[----:B------:R-:W-:Y:S01]  /*9eb0*/  @!P3 FMUL R89, R89, 0.5 ;  /* 0x3f0000005959b820 */ /* 0x000fe20000400000 */
        /* <DEDUP_REMOVED lines=21> */
[----:B------:R-:W-:Y:S01]  /*a010*/  FMNMX R53, R135, R52, !PT ;  /* 0x0000003487357209 */ /* 0x000fe20007800000 */
[----:B--2---:R-:W-:Y:S01]  /*a020*/  @!P4 FMUL R92, R92, R92 ;  /* 0x0000005c5c5cc220 */ /* 0x004fe20000400000 */
[----:B------:R-:W-:Y:S02]  /*a030*/  FSETP.GEU.AND P4, PT, R101, -126, PT ;  /* 0xc2fc00006500780b */ /* 0x000fe40003f8e000 */
[----:B------:R-:W-:-:S03]  /*a040*/  FMNMX R52, R138, R53, !PT ;  /* 0x000000358a347209 */ /* 0x000fc60007800000 */
        /* <DEDUP_REMOVED lines=19> */
[----:B------:R-:W-:Y:S01]  /*a180*/  FMNMX R52, R151, R52, !PT ;  /* 0x0000003497347209 */ /* 0x000fe20007800000 */
[----:B------:R-:W-:Y:S01]  /*a190*/  @!P2 FMUL R105, R105, 0.5 ;  /* 0x3f0000006969a820 */ /* 0x000fe20000400000 */
[----:B-1----:R-:W-:Y:S01]  /*a1a0*/  @!P3 FMUL R100, R100, R100 ;  /* 0x000000646464b220 */ /* 0x002fe20000400000 */
[----:B------:R-:W-:Y:S01]  /*a1b0*/  @!P6 FMUL R109, R109, 0.5 ;  /* 0x3f0000006d6de820 */ /* 0x000fe20000400000 */
[----:B------:R-:W-:Y:S01]  /*a1c0*/  FSETP.GEU.AND P3, PT, R108, -126, PT ;  /* 0xc2fc00006c00780b */ /* 0x000fe20003f6e000 */
[----:B------:R-:W1:Y:S02]  /*a1d0*/  SHFL.BFLY PT, R53, R52, 0x1, 0x1f ;  /* 0x0c201f0034357f89 */ /* 0x000e6400000e0000 */
[----:B------:R-:W4:Y:S01]  /*a1e0*/  MUFU.EX2 R105, R105 ;  /* 0x0000006900697308 */ /* 0x000f220000000800 */
[----:B--2---:R-:W-:Y:S01]  /*a1f0*/  @!P4 FMUL R101, R101, R101 ;  /* 0x000000656565c220 */ /* 0x004fe20000400000 */
[----:B------:R-:W-:-:S06]  /*a200*/  FSETP.GEU.AND P4, PT, R112, -126, PT ;  /* 0xc2fc00007000780b */ /* 0x000fcc0003f8e000 */
[----:B------:R-:W2:Y:S01]  /*a210*/  MUFU.EX2 R109, R109 ;  /* 0x0000006d006d7308 */ /* 0x000ea20000000800 */
[----:B---3--:R-:W-:Y:S01]  /*a220*/  @!P5 FMUL R104, R104, R104 ;  /* 0x000000686868d220 */ /* 0x008fe20000400000 */
[----:B------:R-:W-:Y:S01]  /*a230*/  FSETP.GEU.AND P5, PT, R113, -126, PT ;  /* 0xc2fc00007100780b */ /* 0x000fe20003fae000 */
[----:B------:R-:W-:-:S04]  /*a240*/  @!P3 FMUL R108, R108, 0.5 ;  /* 0x3f0000006c6cb820 */ /* 0x000fc80000400000 */
[----:B------:R-:W-:Y:S01]  /*a250*/  @!P4 FMUL R112, R112, 0.5 ;  /* 0x3f0000007070c820 */ /* 0x000fe20000400000 */
[----:B----4-:R-:W-:Y:S01]  /*a260*/  @!P2 FMUL R105, R105, R105 ;  /* 0x000000696969a220 */ /* 0x010fe20000400000 */
[----:B------:R-:W3:Y:S01]  /*a270*/  MUFU.EX2 R108, R108 ;  /* 0x0000006c006c7308 */ /* 0x000ee20000000800 */
[----:B------:R-:W-:Y:S02]  /*a280*/  FSETP.GEU.AND P2, PT, R116, -126, PT ;  /* 0xc2fc00007400780b */ /* 0x000fe40003f4e000 */
[----:B-1----:R-:W-:-:S03]  /*a290*/  FMNMX R53, R52, R53, !PT ;  /* 0x0000003534357209 */ /* 0x002fc60007800000 */
[----:B------:R-:W-:Y:S01]  /*a2a0*/  @!P5 FMUL R113, R113, 0.5 ;  /* 0x3f0000007171d820 */ /* 0x000fe20000400000 */
[----:B------:R-:W-:Y:S01]  /*a2b0*/  FADD R52, -R11, R10 ;  /* 0x0000000a0b347221 */ /* 0x000fe20000000100 */
[----:B--2---:R-:W-:Y:S01]  /*a2c0*/  @!P6 FMUL R109, R109, R109 ;  /* 0x0000006d6d6de220 */ /* 0x004fe20000400000 */
[----:B------:R-:W-:Y:S01]  /*a2d0*/  FSETP.GEU.AND P6, PT, R117, -126, PT ;  /* 0xc2fc00007500780b */ /* 0x000fe20003fce000 */
[----:B------:R-:W1:Y:S01]  /*a2e0*/  MUFU.EX2 R112, R112 ;  /* 0x0000007000707308 */ /* 0x000e620000000800 */
[----:B------:R-:W2:Y:S03]  /*a2f0*/  SHFL.BFLY PT, R60, R53, 0x2, 0x1f ;  /* 0x0c401f00353c7f89 */ /* 0x000ea600000e0000 */
[----:B------:R-:W-:-:S04]  /*a300*/  @!P2 FMUL R116, R116, 0.5 ;  /* 0x3f0000007474a820 */ /* 0x000fc80000400000 */
[----:B------:R-:W4:Y:S01]  /*a310*/  MUFU.EX2 R113, R113 ;  /* 0x0000007100717308 */ /* 0x000f220000000800 */
[----:B---3--:R-:W-:Y:S01]  /*a320*/  @!P3 FMUL R108, R108, R108 ;  /* 0x0000006c6c6cb220 */ /* 0x008fe20000400000 */
[----:B------:R-:W-:Y:S02]  /*a330*/  FSETP.GEU.AND P3, PT, R129, -126, PT ;  /* 0xc2fc00008100780b */ /* 0x000fe40003f6e000 */
[----:B------:R-:W-:-:S04]  /*a340*/  @!P6 FMUL R117, R117, 0.5 ;  /* 0x3f0000007575e820 */ /* 0x000fc80000400000 */
[----:B------:R-:W3:Y:S01]  /*a350*/  MUFU.EX2 R116, R116 ;  /* 0x0000007400747308 */ /* 0x000ee20000000800 */
[----:B-1----:R-:W-:Y:S01]  /*a360*/  @!P4 FMUL R112, R112, R112 ;  /* 0x000000707070c220 */ /* 0x002fe20000400000 */
[----:B------:R-:W-:-:S05]  /*a370*/  FSETP.GEU.AND P4, PT, R120, -126, PT ;  /* 0xc2fc00007800780b */ /* 0x000fca0003f8e000 */
[----:B------:R-:W-:Y:S01]  /*a380*/  @!P3 FMUL R129, R129, 0.5 ;  /* 0x3f0000008181b820 */ /* 0x000fe20000400000 */
[----:B------:R-:W1:Y:S01]  /*a390*/  MUFU.EX2 R117, R117 ;  /* 0x0000007500757308 */ /* 0x000e620000000800 */
[----:B----4-:R-:W-:Y:S01]  /*a3a0*/  @!P5 FMUL R113, R113, R113 ;  /* 0x000000717171d220 */ /* 0x010fe20000400000 */
[----:B------:R-:W-:Y:S02]  /*a3b0*/  FSETP.GEU.AND P5, PT, R121, -126, PT ;  /* 0xc2fc00007900780b */ /* 0x000fe40003fae000 */
[----:B--2---:R-:W-:-:S03]  /*a3c0*/  FMNMX R11, R53, R60, !PT ;  /* 0x0000003c350b7209 */ /* 0x004fc60007800000 */
[----:B------:R-:W-:Y:S01]  /*a3d0*/  @!P4 FMUL R120, R120, 0.5 ;  /* 0x3f0000007878c820 */ /* 0x000fe20000400000 */
[----:B------:R2:W4:Y:S01]  /*a3e0*/  MUFU.EX2 R10, R129 ;  /* 0x00000081000a7308 */ /* 0x0005220000000800 */
[----:B---3--:R-:W-:Y:S01]  /*a3f0*/  @!P2 FMUL R116, R116, R116 ;  /* 0x000000747474a220 */ /* 0x008fe20000400000 */
[----:B------:R-:W-:-:S04]  /*a400*/  FSETP.NEU.AND P2, PT, R11, -INF , PT ;  /* 0xff8000000b00780b */ /* 0x000fc80003f4d000 */
[----:B------:R-:W-:Y:S01]  /*a410*/  FSEL R60, R11, RZ, P2 ;  /* 0x000000ff0b3c7208 */ /* 0x000fe20001000000 */
[----:B------:R-:W-:Y:S01]  /*a420*/  @!P5 FMUL R121, R121, 0.5 ;  /* 0x3f0000007979d820 */ /* 0x000fe20000400000 */
[----:B------:R-:W3:Y:S01]  /*a430*/  MUFU.EX2 R120, R120 ;  /* 0x0000007800787308 */ /* 0x000ee20000000800 */
[----:B-1----:R-:W-:Y:S01]  /*a440*/  @!P6 FMUL R117, R117, R117 ;  /* 0x000000757575e220 */ /* 0x002fe20000400000 */
[----:B------:R-:W-:Y:S01]  /*a450*/  FSETP.GEU.AND P6, PT, R136, -126, PT ;  /* 0xc2fc00008800780b */ /* 0x000fe20003fce000 */
[C---:B------:R-:W-:Y:S01]  /*a460*/  FADD R53, -R60.reuse, R9 ;  /* 0x000000093c357221 */ /* 0x040fe20000000100 */
[----:B------:R-:W-:Y:S01]  /*a470*/  FSETP.GEU.AND P2, PT, R137, -126, PT ;  /* 0xc2fc00008900780b */ /* 0x000fe20003f4e000 */
[----:B--2---:R-:W-:Y:S01]  /*a480*/  FFMA R129, R145, UR39, -R12 ;  /* 0x0000002791817c23 */ /* 0x004fe2000800080c */
[----:B------:R-:W-:Y:S01]  /*a490*/  FMUL R60, R60, UR39 ;  /* 0x000000273c3c7c20 */ /* 0x000fe20008400000 */
[----:B------:R-:W-:Y:S01]  /*a4a0*/  FMUL R53, R53, UR39 ;  /* 0x0000002735357c20 */ /* 0x000fe20008400000 */
[----:B------:R-:W1:Y:S01]  /*a4b0*/  MUFU.EX2 R121, R121 ;  /* 0x0000007900797308 */ /* 0x000e620000000800 */
[----:B----4-:R-:W-:Y:S01]  /*a4c0*/  @!P3 FMUL R10, R10, R10 ;  /* 0x0000000a0a0ab220 */ /* 0x010fe20000400000 */
        /* <DEDUP_REMOVED lines=8> */
[----:B---3--:R-:W-:Y:S01]  /*a550*/  @!P4 FMUL R120, R120, R120 ;  /* 0x000000787878c220 */ /* 0x008fe20000400000 */
[----:B------:R-:W2:Y:S01]  /*a560*/  MUFU.EX2 R9, R136 ;  /* 0x0000008800097308 */ /* 0x000ea20000000800 */
[----:B------:R-:W-:Y:S01]  /*a570*/  FSETP.GEU.AND P4, PT, R125, -126, PT ;  /* 0xc2fc00007d00780b */ /* 0x000fe20003f8e000 */
[--C-:B------:R-:W-:Y:S01]  /*a580*/  FFMA R34, R35, UR39, -R60.reuse ;  /* 0x0000002723227c23 */ /* 0x100fe2000800083c */
[--C-:B------:R-:W-:Y:S01]  /*a590*/  FFMA R72, R38, UR39, -R60.reuse ;  /* 0x0000002726487c23 */ /* 0x100fe2000800083c */
[----:B------:R-:W-:Y:S01]  /*a5a0*/  @!P3 FMUL R124, R124, 0.5 ;  /* 0x3f0000007c7cb820 */ /* 0x000fe20000400000 */
[--C-:B------:R-:W-:Y:S01]  /*a5b0*/  FFMA R39, R39, UR39, -R60.reuse ;  /* 0x0000002727277c23 */ /* 0x100fe2000800083c */
[----:B-1----:R-:W-:Y:S01]  /*a5c0*/  @!P5 FMUL R121, R121, R121 ;  /* 0x000000797979d220 */ /* 0x002fe20000400000 */
[----:B------:R-:W-:Y:S01]  /*a5d0*/  FSETP.GEU.AND P5, PT, R128, -126, PT ;  /* 0xc2fc00008000780b */ /* 0x000fe20003fae000 */
[----:B------:R-:W1:Y:S01]  /*a5e0*/  MUFU.EX2 R12, R137 ;  /* 0x00000089000c7308 */ /* 0x000e620000000800 */
[--C-:B------:R-:W-:Y:S01]  /*a5f0*/  FFMA R42, R42, UR39, -R60.reuse ;  /* 0x000000272a2a7c23 */ /* 0x100fe2000800083c */
[--C-:B------:R-:W-:Y:S01]  /*a600*/  FFMA R233, R63, UR39, -R60.reuse ;  /* 0x000000273fe97c23 */ /* 0x100fe2000800083c */
[--C-:B------:R-:W-:Y:S01]  /*a610*/  FFMA R43, R43, UR39, -R60.reuse ;  /* 0x000000272b2b7c23 */ /* 0x100fe2000800083c */
[--C-:B------:R-:W-:Y:S01]  /*a620*/  FFMA R46, R46, UR39, -R60.reuse ;  /* 0x000000272e2e7c23 */ /* 0x100fe2000800083c */
[--C-:B------:R-:W-:Y:S01]  /*a630*/  FFMA R47, R47, UR39, -R60.reuse ;  /* 0x000000272f2f7c23 */ /* 0x100fe2000800083c */
[----:B------:R-:W-:Y:S01]  /*a640*/  @!P4 FMUL R125, R125, 0.5 ;  /* 0x3f0000007d7dc820 */ /* 0x000fe20000400000 */
[--C-:B------:R-:W-:Y:S01]  /*a650*/  FFMA R35, R50, UR39, -R60.reuse ;  /* 0x0000002732237c23 */ /* 0x100fe2000800083c */
[----:B------:R-:W3:Y:S01]  /*a660*/  MUFU.EX2 R124, R124 ;  /* 0x0000007c007c7308 */ /* 0x000ee20000000800 */
[----:B--2---:R-:W-:Y:S01]  /*a670*/  @!P6 FMUL R9, R9, R9 ;  /* 0x000000090909e220 */ /* 0x004fe20000400000 */
[----:B------:R-:W-:Y:S01]  /*a680*/  FSETP.GEU.AND P6, PT, R129, -126, PT ;  /* 0xc2fc00008100780b */ /* 0x000fe20003fce000 */
[--C-:B------:R-:W-:Y:S01]  /*a690*/  FFMA R144, R74, UR39, -R60.reuse ;  /* 0x000000274a907c23 */ /* 0x100fe2000800083c */
[----:B------:R-:W-:Y:S01]  /*a6a0*/  @!P5 FMUL R128, R128, 0.5 ;  /* 0x3f0000008080d820 */ /* 0x000fe20000400000 */
[--C-:B------:R-:W-:Y:S01]  /*a6b0*/  FFMA R140, R51, UR39, -R60.reuse ;  /* 0x00000027338c7c23 */ /* 0x100fe2000800083c */
[--C-:B------:R-:W-:Y:S01]  /*a6c0*/  FFMA R148, R70, UR39, -R60.reuse ;  /* 0x0000002746947c23 */ /* 0x100fe2000800083c */
[--C-:B------:R-:W-:Y:S01]  /*a6d0*/  FFMA R70, R75, UR39, -R60.reuse ;  /* 0x000000274b467c23 */ /* 0x100fe2000800083c */
[----:B------:R-:W2:Y:S01]  /*a6e0*/  MUFU.EX2 R125, R125 ;  /* 0x0000007d007d7308 */ /* 0x000ea20000000800 */
[----:B-1----:R-:W-:Y:S01]  /*a6f0*/  @!P2 FMUL R12, R12, R12 ;  /* 0x0000000c0c0ca220 */ /* 0x002fe20000400000 */
[----:B------:R-:W-:Y:S01]  /*a700*/  FSETP.GEU.AND P2, PT, R132, -126, PT ;  /* 0xc2fc00008400780b */ /* 0x000fe20003f4e000 */
[--C-:B------:R-:W-:Y:S01]  /*a710*/  FFMA R38, R54, UR39, -R60.reuse ;  /* 0x0000002736267c23 */ /* 0x100fe2000800083c */
[--C-:B------:R-:W-:Y:S01]  /*a720*/  FFMA R54, R119, UR39, -R60.reuse ;  /* 0x0000002777367c23 */ /* 0x100fe2000800083c */
[--C-:B------:R-:W-:Y:S01]  /*a730*/  FFMA R136, R58, UR39, -R60.reuse ;  /* 0x000000273a887c23 */ /* 0x100fe2000800083c */
[--C-:B------:R-:W-:Y:S01]  /*a740*/  FFMA R119, R139, UR39, -R60.reuse ;  /* 0x000000278b777c23 */ /* 0x100fe2000800083c */
[----:B------:R-:W-:Y:S01]  /*a750*/  @!P6 FMUL R129, R129, 0.5 ;  /* 0x3f0000008181e820 */ /* 0x000fe20000400000 */
[----:B------:R-:W1:Y:S01]  /*a760*/  MUFU.EX2 R128, R128 ;  /* 0x0000008000807308 */ /* 0x000e620000000800 */
[----:B---3--:R-:W-:Y:S01]  /*a770*/  @!P3 FMUL R124, R124, R124 ;  /* 0x0000007c7c7cb220 */ /* 0x008fe20000400000 */
[----:B------:R-:W-:Y:S01]  /*a780*/  FSETP.GEU.AND P3, PT, R133, -126, PT ;  /* 0xc2fc00008500780b */ /* 0x000fe20003f6e000 */
[--C-:B------:R-:W-:Y:S01]  /*a790*/  FFMA R137, R59, UR39, -R60.reuse ;  /* 0x000000273b897c23 */ /* 0x100fe2000800083c */
[--C-:B------:R-:W-:Y:S01]  /*a7a0*/  FFMA R234, R62, UR39, -R60.reuse ;  /* 0x000000273eea7c23 */ /* 0x100fe2000800083c */
[--C-:B------:R-:W-:Y:S01]  /*a7b0*/  FFMA R62, R99, UR39, -R60.reuse ;  /* 0x00000027633e7c23 */ /* 0x100fe2000800083c */
[--C-:B------:R-:W-:Y:S01]  /*a7c0*/  FFMA R149, R67, UR39, -R60.reuse ;  /* 0x0000002743957c23 */ /* 0x100fe2000800083c */
[----:B------:R-:W-:Y:S01]  /*a7d0*/  @!P2 FMUL R132, R132, 0.5 ;  /* 0x3f0000008484a820 */ /* 0x000fe20000400000 */
[----:B------:R-:W3:Y:S01]  /*a7e0*/  MUFU.EX2 R129, R129 ;  /* 0x0000008100817308 */ /* 0x000ee20000000800 */
[----:B--2---:R-:W-:Y:S01]  /*a7f0*/  @!P4 FMUL R125, R125, R125 ;  /* 0x0000007d7d7dc220 */ /* 0x004fe20000400000 */
[----:B------:R-:W-:Y:S01]  /*a800*/  FSETP.GEU.AND P4, PT, R26, -126, PT ;  /* 0xc2fc00001a00780b */ /* 0x000fe20003f8e000 */
[--C-:B------:R-:W-:Y:S01]  /*a810*/  FFMA R99, R122, UR39, -R60.reuse ;  /* 0x000000277a637c23 */ /* 0x100fe2000800083c */
[----:B------:R-:W-:Y:S01]  /*a820*/  FFMA R67, R118, UR39, -R60 ;  /* 0x0000002776437c23 */ /* 0x000fe2000800083c */
[----:B------:R-:W-:Y:S01]  /*a830*/  FADD R122, R33, R108 ;  /* 0x0000006c217a7221 */ /* 0x000fe20000000000 */
[--C-:B------:R-:W-:Y:S01]  /*a840*/  FFMA R118, R138, UR39, -R60.reuse ;  /* 0x000000278a767c23 */ /* 0x100fe2000800083c */
[----:B------:R-:W-:Y:S01]  /*a850*/  @!P3 FMUL R133, R133, 0.5 ;  /* 0x3f0000008585b820 */ /* 0x000fe20000400000 */
        /* <DEDUP_REMOVED lines=20> */
[--C-:B------:R-:W-:Y:S01]  /*a9a0*/  FFMA R102, R106, UR39, -R60.reuse ;  /* 0x000000276a667c23 */ /* 0x100fe2000800083c */
[--C-:B------:R-:W-:Y:S01]  /*a9b0*/  FFMA R98, R107, UR39, -R60.reuse ;  /* 0x000000276b627c23 */ /* 0x100fe2000800083c */
        /* <DEDUP_REMOVED lines=47> */
[----:B------:R-:W-:Y:S01]  /*acb0*/  FFMA R60, R151, UR39, -R60 ;  /* 0x00000027973c7c23 */ /* 0x000fe2000800083c */
[----:B------:R-:W-:Y:S01]  /*acc0*/  F2FP.BF16.F32.PACK_AB R108, R112, R108 ;  /* 0x0000006c706c723e */ /* 0x000fe200000010ff */
[----:B------:R-:W-:Y:S01]  /*acd0*/  @!P2 FMUL R42, R42, 0.5 ;  /* 0x3f0000002a2aa820 */ /* 0x000fe20000400000 */
[----:B------:R2:W4:Y:S01]  /*ace0*/  MUFU.EX2 R72, R39 ;  /* 0x0000002700487308 */ /* 0x0005220000000800 */
[----:B-1----:R-:W-:Y:S01]  /*acf0*/  @!P4 FMUL R34, R34, R34 ;  /* 0x000000222222c220 */ /* 0x002fe20000400000 */
[----:B------:R-:W-:-:S05]  /*ad00*/  FSETP.GEU.AND P4, PT, R46, -126, PT ;  /* 0xc2fc00002e00780b */ /* 0x000fca0003f8e000 */
[----:B------:R-:W-:Y:S01]  /*ad10*/  @!P3 FMUL R43, R43, 0.5 ;  /* 0x3f0000002b2bb820 */ /* 0x000fe20000400000 */
[----:B------:R1:W5:Y:S01]  /*ad20*/  MUFU.EX2 R73, R42 ;  /* 0x0000002a00497308 */ /* 0x0003620000000800 */
[----:B---3--:R-:W-:Y:S01]  /*ad30*/  @!P5 FMUL R63, R63, R63 ;  /* 0x0000003f3f3fd220 */ /* 0x008fe20000400000 */
[----:B------:R-:W-:Y:S01]  /*ad40*/  FSETP.GEU.AND P5, PT, R47, -126, PT ;  /* 0xc2fc00002f00780b */ /* 0x000fe20003fae000 */
[----:B--2---:R-:W-:-:S04]  /*ad50*/  FADD R39, R13, R77 ;  /* 0x0000004d0d277221 */ /* 0x004fc80000000000 */
[----:B------:R-:W-:Y:S01]  /*ad60*/  @!P4 FMUL R46, R46, 0.5 ;  /* 0x3f0000002e2ec820 */ /* 0x000fe20000400000 */
[----:B------:R2:W3:Y:S01]  /*ad70*/  MUFU.EX2 R74, R43 ;  /* 0x0000002b004a7308 */ /* 0x0004e20000000800 */
[----:B----4-:R-:W-:Y:S01]  /*ad80*/  @!P6 FMUL R72, R72, R72 ;  /* 0x000000484848e220 */ /* 0x010fe20000400000 */
[----:B------:R-:W-:Y:S01]  /*ad90*/  FSETP.GEU.AND P6, PT, R35, -126, PT ;  /* 0xc2fc00002300780b */ /* 0x000fe20003fce000 */
[----:B------:R-:W-:Y:S01]  /*ada0*/  FADD R122, R39, R122 ;  /* 0x0000007a277a7221 */ /* 0x000fe20000000000 */
[----:B------:R-:W-:Y:S01]  /*adb0*/  FADD R39, R21, R93 ;  /* 0x0000005d15277221 */ /* 0x000fe20000000000 */
[----:B-1----:R-:W-:Y:S02]  /*adc0*/  FADD R42, R49, R9 ;  /* 0x00000009312a7221 */ /* 0x002fe40000000000 */
[----:B------:R-:W-:Y:S01]  /*add0*/  @!P5 FMUL R47, R47, 0.5 ;  /* 0x3f0000002f2fd820 */ /* 0x000fe20000400000 */
[----:B------:R-:W1:Y:S01]  /*ade0*/  MUFU.EX2 R75, R46 ;  /* 0x0000002e004b7308 */ /* 0x000e620000000800 */
[----:B-----5:R-:W-:Y:S01]  /*adf0*/  @!P2 FMUL R73, R73, R73 ;  /* 0x000000494949a220 */ /* 0x020fe20000400000 */
[----:B------:R-:W-:Y:S01]  /*ae00*/  FSETP.GEU.AND P2, PT, R140, -126, PT ;  /* 0xc2fc00008c00780b */ /* 0x000fe20003f4e000 */
[----:B------:R-:W-:Y:S01]  /*ae10*/  FADD R39, R39, R42 ;  /* 0x0000002a27277221 */ /* 0x000fe20000000000 */
[----:B------:R-:W-:Y:S01]  /*ae20*/  FADD R42, R36, R112 ;  /* 0x00000070242a7221 */ /* 0x000fe20000000000 */
[----:B--2---:R-:W-:-:S02]  /*ae30*/  FADD R43, R44, R10 ;  /* 0x0000000a2c2b7221 */ /* 0x004fc40000000000 */
[----:B------:R-:W-:Y:S01]  /*ae40*/  @!P6 FMUL R35, R35, 0.5 ;  /* 0x3f0000002323e820 */ /* 0x000fe20000400000 */
[----:B------:R2:W4:Y:S01]  /*ae50*/  MUFU.EX2 R141, R47 ;  /* 0x0000002f008d7308 */ /* 0x0005220000000800 */
[----:B---3--:R-:W-:Y:S01]  /*ae60*/  @!P3 FMUL R74, R74, R74 ;  /* 0x0000004a4a4ab220 */ /* 0x008fe20000400000 */
[----:B------:R-:W-:Y:S01]  /*ae70*/  FSETP.GEU.AND P3, PT, R38, -126, PT ;  /* 0xc2fc00002600780b */ /* 0x000fe20003f6e000 */
[----:B------:R-:W-:Y:S01]  /*ae80*/  FADD R142, R122, R39 ;  /* 0x000000277a8e7221 */ /* 0x000fe20000000000 */
[----:B------:R-:W-:-:S03]  /*ae90*/  FADD R39, R14, R80 ;  /* 0x000000500e277221 */ /* 0x000fc60000000000 */
[----:B------:R-:W-:Y:S01]  /*aea0*/  @!P2 FMUL R140, R140, 0.5 ;  /* 0x3f0000008c8ca820 */ /* 0x000fe20000400000 */
[----:B------:R3:W5:Y:S01]  /*aeb0*/  MUFU.EX2 R139, R35 ;  /* 0x00000023008b7308 */ /* 0x0007620000000800 */
[----:B-1----:R-:W-:Y:S01]  /*aec0*/  @!P4 FMUL R75, R75, R75 ;  /* 0x0000004b4b4bc220 */ /* 0x002fe20000400000 */
[----:B------:R-:W-:Y:S01]  /*aed0*/  FSETP.GEU.AND P4, PT, R136, -126, PT ;  /* 0xc2fc00008800780b */ /* 0x000fe20003f8e000 */
[----:B------:R-:W-:Y:S01]  /*aee0*/  FADD R39, R39, R42 ;  /* 0x0000002a27277221 */ /* 0x000fe20000000000 */
[----:B------:R-:W-:Y:S01]  /*aef0*/  FADD R42, R56, R12 ;  /* 0x0000000c382a7221 */ /* 0x000fe20000000000 */
[----:B--2---:R-:W-:Y:S02]  /*af00*/  FADD R47, R45, R120 ;  /* 0x000000782d2f7221 */ /* 0x004fe40000000000 */
[----:B------:R-:W-:Y:S01]  /*af10*/  @!P3 FMUL R38, R38, 0.5 ;  /* 0x3f0000002626b820 */ /* 0x000fe20000400000 */
[----:B------:R-:W1:Y:S01]  /*af20*/  MUFU.EX2 R140, R140 ;  /* 0x0000008c008c7308 */ /* 0x000e620000000800 */
[----:B----4-:R-:W-:Y:S01]  /*af30*/  @!P5 FMUL R141, R141, R141 ;  /* 0x0000008d8d8dd220 */ /* 0x010fe20000400000 */
[----:B------:R-:W-:Y:S01]  /*af40*/  FSETP.GEU.AND P5, PT, R137, -126, PT ;  /* 0xc2fc00008900780b */ /* 0x000fe20003fae000 */
[----:B---3--:R-:W-:-:S04]  /*af50*/  FADD R35, R22, R96 ;  /* 0x0000006016237221 */ /* 0x008fc80000000000 */
[----:B------:R-:W-:Y:S01]  /*af60*/  @!P4 FMUL R136, R136, 0.5 ;  /* 0x3f0000008888c820 */ /* 0x000fe20000400000 */
[----:B------:R2:W3:Y:S01]  /*af70*/  MUFU.EX2 R138, R38 ;  /* 0x00000026008a7308 */ /* 0x0004e20000000800 */
[----:B-----5:R-:W-:Y:S01]  /*af80*/  @!P6 FMUL R139, R139, R139 ;  /* 0x0000008b8b8be220 */ /* 0x020fe20000400000 */
[----:B------:R-:W-:Y:S01]  /*af90*/  FSETP.GEU.AND P6, PT, R234, -126, PT ;  /* 0xc2fc0000ea00780b */ /* 0x000fe20003fce000 */
[----:B------:R-:W-:Y:S01]  /*afa0*/  FADD R46, R35, R42 ;  /* 0x0000002a232e7221 */ /* 0x000fe20000000000 */
[----:B------:R-:W-:Y:S01]  /*afb0*/  FADD R35, R15, R81 ;  /* 0x000000510f237221 */ /* 0x000fe20000000000 */
[----:B------:R-:W-:Y:S02]  /*afc0*/  FADD R42, R37, R113 ;  /* 0x00000071252a7221 */ /* 0x000fe40000000000 */
[----:B------:R-:W-:Y:S01]  /*afd0*/  @!P5 FMUL R137, R137, 0.5 ;  /* 0x3f0000008989d820 */ /* 0x000fe20000400000 */
[----:B------:R-:W4:Y:S01]  /*afe0*/  MUFU.EX2 R136, R136 ;  /* 0x0000008800887308 */ /* 0x000f220000000800 */
[----:B-1----:R-:W-:Y:S01]  /*aff0*/  @!P2 FMUL R140, R140, R140 ;  /* 0x0000008c8c8ca220 */ /* 0x002fe20000400000 */
[----:B------:R-:W-:Y:S01]  /*b000*/  FSETP.GEU.AND P2, PT, R233, -126, PT ;  /* 0xc2fc0000e900780b */ /* 0x000fe20003f4e000 */
[----:B------:R-:W-:Y:S01]  /*b010*/  FADD R42, R35, R42 ;  /* 0x0000002a232a7221 */ /* 0x000fe20000000000 */
[----:B------:R-:W-:Y:S01]  /*b020*/  FADD R35, R24, R97 ;  /* 0x0000006118237221 */ /* 0x000fe20000000000 */
[----:B--2---:R-:W-:Y:S01]  /*b030*/  FADD R38, R57, R124 ;  /* 0x0000007c39267221 */ /* 0x004fe20000000000 */
[----:B------:R-:W-:Y:S01]  /*b040*/  FADD R143, R39, R46 ;  /* 0x0000002e278f7221 */ /* 0x000fe20000000000 */
[----:B------:R-:W-:Y:S01]  /*b050*/  @!P6 FMUL R234, R234, 0.5 ;  /* 0x3f000000eaeae820 */ /* 0x000fe20000400000 */
[----:B------:R-:W1:Y:S01]  /*b060*/  MUFU.EX2 R137, R137 ;  /* 0x0000008900897308 */ /* 0x000e620000000800 */
[----:B---3--:R-:W-:Y:S01]  /*b070*/  @!P3 FMUL R138, R138, R138 ;  /* 0x0000008a8a8ab220 */ /* 0x008fe20000400000 */
[----:B------:R-:W-:Y:S01]  /*b080*/  FSETP.GEU.AND P3, PT, R232, -126, PT ;  /* 0xc2fc0000e800780b */ /* 0x000fe20003f6e000 */
[----:B------:R-:W-:Y:S01]  /*b090*/  FADD R35, R35, R38 ;  /* 0x0000002623237221 */ /* 0x000fe20000000000 */
[----:B------:R-:W-:Y:S01]  /*b0a0*/  FADD R38, R40, R116 ;  /* 0x0000007428267221 */ /* 0x000fe20000000000 */
[----:B------:R-:W-:-:S02]  /*b0b0*/  FADD R39, R64, R125 ;  /* 0x0000007d40277221 */ /* 0x000fc40000000000 */
[----:B------:R-:W-:Y:S01]  /*b0c0*/  @!P2 FMUL R233, R233, 0.5 ;  /* 0x3f000000e9e9a820 */ /* 0x000fe20000400000 */
[----:B------:R2:W3:Y:S01]  /*b0d0*/  MUFU.EX2 R134, R234 ;  /* 0x000000ea00867308 */ /* 0x0004e20000000800 */
[----:B----4-:R-:W-:Y:S01]  /*b0e0*/  @!P4 FMUL R136, R136, R136 ;  /* 0x000000888888c220 */ /* 0x010fe20000400000 */
[----:B------:R-:W-:Y:S01]  /*b0f0*/  FSETP.GEU.AND P4, PT, R149, -126, PT ;  /* 0xc2fc00009500780b */ /* 0x000fe20003f8e000 */
[----:B------:R-:W-:Y:S01]  /*b100*/  FADD R151, R42, R35 ;  /* 0x000000232a977221 */ /* 0x000fe20000000000 */
[----:B------:R-:W-:-:S03]  /*b110*/  FADD R35, R16, R84 ;  /* 0x0000005410237221 */ /* 0x000fc60000000000 */
[----:B------:R-:W-:Y:S01]  /*b120*/  @!P3 FMUL R232, R232, 0.5 ;  /* 0x3f000000e8e8b820 */ /* 0x000fe20000400000 */
[----:B------:R-:W4:Y:S01]  /*b130*/  MUFU.EX2 R135, R233 ;  /* 0x000000e900877308 */ /* 0x000f220000000800 */
[----:B-1----:R-:W-:Y:S01]  /*b140*/  @!P5 FMUL R137, R137, R137 ;  /* 0x000000898989d220 */ /* 0x002fe20000400000 */
[----:B------:R-:W-:Y:S01]  /*b150*/  FSETP.GEU.AND P5, PT, R148, -126, PT ;  /* 0xc2fc00009400780b */ /* 0x000fe20003fae000 */
[----:B------:R-:W-:Y:S01]  /*b160*/  FADD R42, R35, R38 ;  /* 0x00000026232a7221 */ /* 0x000fe20000000000 */
[----:B------:R-:W-:Y:S01]  /*b170*/  FADD R38, R23, R100 ;  /* 0x0000006417267221 */ /* 0x000fe20000000000 */
[----:B--2---:R-:W-:Y:S02]  /*b180*/  MOV R234, R119 ;  /* 0x0000007700ea7202 */ /* 0x004fe40000000f00 */
[----:B------:R-:W-:Y:S01]  /*b190*/  @!P4 FMUL R149, R149, 0.5 ;  /* 0x3f0000009595c820 */ /* 0x000fe20000400000 */
[----:B------:R1:W2:Y:S01]  /*b1a0*/  MUFU.EX2 R130, R232 ;  /* 0x000000e800827308 */ /* 0x0002a20000000800 */
[----:B---3--:R-:W-:Y:S01]  /*b1b0*/  @!P6 FMUL R134, R134, R134 ;  /* 0x000000868686e220 */ /* 0x008fe20000400000 */
[----:B------:R-:W-:Y:S01]  /*b1c0*/  FSETP.GEU.AND P6, PT, R145, -126, PT ;  /* 0xc2fc00009100780b */ /* 0x000fe20003fce000 */
[----:B------:R-:W-:-:S04]  /*b1d0*/  FADD R39, R38, R39 ;  /* 0x0000002726277221 */ /* 0x000fc80000000000 */
[----:B------:R-:W-:Y:S01]  /*b1e0*/  @!P5 FMUL R148, R148, 0.5 ;  /* 0x3f0000009494d820 */ /* 0x000fe20000400000 */
[----:B------:R-:W3:Y:S01]  /*b1f0*/  MUFU.EX2 R131, R149 ;  /* 0x0000009500837308 */ /* 0x000ee20000000800 */
[----:B----4-:R-:W-:Y:S01]  /*b200*/  @!P2 FMUL R135, R135, R135 ;  /* 0x000000878787a220 */ /* 0x010fe20000400000 */
[----:B------:R-:W-:Y:S01]  /*b210*/  FSETP.GEU.AND P2, PT, R144, -126, PT ;  /* 0xc2fc00009000780b */ /* 0x000fe20003f4e000 */
[----:B-1----:R-:W-:-:S04]  /*b220*/  FADD R232, R20, R92 ;  /* 0x0000005c14e87221 */ /* 0x002fc80000000000 */
        /* <DEDUP_REMOVED lines=9> */
[----:B------:R-:W-:Y:S01]  /*b2c0*/  FADD R39, R17, R85 ;  /* 0x0000005511277221 */ /* 0x000fe20000000000 */
[----:B------:R-:W-:Y:S02]  /*b2d0*/  FADD R42, R41, R117 ;  /* 0x00000075292a7221 */ /* 0x000fe40000000000 */
[----:B------:R-:W-:Y:S01]  /*b2e0*/  @!P3 FMUL R70, R70, 0.5 ;  /* 0x3f0000004646b820 */ /* 0x000fe20000400000 */
[----:B------:R-:W1:Y:S01]  /*b2f0*/  MUFU.EX2 R38, R144 ;  /* 0x0000009000267308 */ /* 0x000e620000000800 */
[----:B----4-:R-:W-:Y:S01]  /*b300*/  @!P5 FMUL R35, R35, R35 ;  /* 0x000000232323d220 */ /* 0x010fe20000400000 */
[----:B------:R-:W-:Y:S01]  /*b310*/  FSETP.GEU.AND P5, PT, R79, -126, PT ;  /* 0xc2fc00004f00780b */ /* 0x000fe20003fae000 */
[----:B------:R-:W-:Y:S01]  /*b320*/  FADD R46, R39, R42 ;  /* 0x0000002a272e7221 */ /* 0x000fe20000000000 */
[----:B------:R-:W-:Y:S01]  /*b330*/  FADD R39, R25, R101 ;  /* 0x0000006519277221 */ /* 0x000fe20000000000 */
[----:B------:R-:W-:-:S02]  /*b340*/  FADD R42, R65, R128 ;  /* 0x00000080412a7221 */ /* 0x000fc40000000000 */
[----:B------:R-:W-:Y:S01]  /*b350*/  @!P4 FMUL R58, R58, 0.5 ;  /* 0x3f0000003a3ac820 */ /* 0x000fe20000400000 */
[----:B------:R-:W3:Y:S01]  /*b360*/  MUFU.EX2 R126, R70 ;  /* 0x00000046007e7308 */ /* 0x000ee20000000800 */
[----:B--2---:R-:W-:Y:S01]  /*b370*/  @!P6 FMUL R127, R127, R127 ;  /* 0x0000007f7f7fe220 */ /* 0x004fe20000400000 */
[----:B------:R-:W-:Y:S01]  /*b380*/  FSETP.GEU.AND P6, PT, R82, -126, PT ;  /* 0xc2fc00005200780b */ /* 0x000fe20003fce000 */
[----:B------:R-:W-:Y:S01]  /*b390*/  FADD R145, R39, R42 ;  /* 0x0000002a27917221 */ /* 0x000fe20000000000 */
[----:B------:R-:W-:-:S03]  /*b3a0*/  FADD R42, R18, R88 ;  /* 0x00000058122a7221 */ /* 0x000fc60000000000 */
[----:B------:R-:W-:Y:S01]  /*b3b0*/  @!P5 FMUL R79, R79, 0.5 ;  /* 0x3f0000004f4fd820 */ /* 0x000fe20000400000 */
[----:B------:R2:W4:Y:S01]  /*b3c0*/  MUFU.EX2 R39, R58 ;  /* 0x0000003a00277308 */ /* 0x0005220000000800 */
[----:B-1----:R-:W-:Y:S01]  /*b3d0*/  @!P2 FMUL R38, R38, R38 ;  /* 0x000000262626a220 */ /* 0x002fe20000400000 */
[----:B------:R-:W-:Y:S01]  /*b3e0*/  FSETP.GEU.AND P2, PT, R83, -126, PT ;  /* 0xc2fc00005300780b */ /* 0x000fe20003f4e000 */
[----:B------:R-:W-:Y:S01]  /*b3f0*/  FADD R144, R42, R43 ;  /* 0x0000002b2a907221 */ /* 0x000fe20000000000 */
[----:B------:R-:W-:Y:S01]  /*b400*/  FADD R42, R28, R104 ;  /* 0x000000681c2a7221 */ /* 0x000fe20000000000 */
[----:B------:R-:W-:Y:S01]  /*b410*/  FADD R43, R68, R129 ;  /* 0x00000081442b7221 */ /* 0x000fe20000000000 */
[----:B------:R-:W-:Y:S01]  /*b420*/  FADD R145, R46, R145 ;  /* 0x000000912e917221 */ /* 0x000fe20000000000 */
[----:B------:R-:W-:Y:S01]  /*b430*/  @!P6 FMUL R82, R82, 0.5 ;  /* 0x3f0000005252e820 */ /* 0x000fe20000400000 */
[----:B------:R1:W5:Y:S01]  /*b440*/  MUFU.EX2 R123, R79 ;  /* 0x0000004f007b7308 */ /* 0x0003620000000800 */
[----:B------:R-:W-:Y:S01]  /*b450*/  FADD R43, R42, R43 ;  /* 0x0000002b2a2b7221 */ /* 0x000fe20000000000 */
[----:B---3--:R-:W-:Y:S01]  /*b460*/  @!P3 FMUL R126, R126, R126 ;  /* 0x0000007e7e7eb220 */ /* 0x008fe20000400000 */
[----:B------:R-:W-:Y:S01]  /*b470*/  FSETP.GEU.AND P3, PT, R86, -126, PT ;  /* 0xc2fc00005600780b */ /* 0x000fe20003f6e000 */
[----:B------:R-:W-:Y:S01]  /*b480*/  FADD R46, R19, R89 ;  /* 0x00000059132e7221 */ /* 0x000fe20000000000 */
[----:B------:R-:W-:Y:S01]  /*b490*/  FADD R144, R144, R43 ;  /* 0x0000002b90907221 */ /* 0x000fe20000000000 */
[----:B--2---:R-:W-:Y:S01]  /*b4a0*/  FADD R58, R69, R132 ;  /* 0x00000084453a7221 */ /* 0x004fe20000000000 */
[----:B------:R-:W-:Y:S01]  /*b4b0*/  @!P2 FMUL R83, R83, 0.5 ;  /* 0x3f0000005353a820 */ /* 0x000fe20000400000 */
[----:B------:R-:W2:Y:S01]  /*b4c0*/  MUFU.EX2 R42, R82 ;  /* 0x00000052002a7308 */ /* 0x000ea20000000800 */
[----:B----4-:R-:W-:Y:S01]  /*b4d0*/  @!P4 FMUL R39, R39, R39 ;  /* 0x000000272727c220 */ /* 0x010fe20000400000 */
[----:B------:R-:W-:Y:S01]  /*b4e0*/  FSETP.GEU.AND P4, PT, R235, -126, PT ;  /* 0xc2fc0000eb00780b */ /* 0x000fe20003f8e000 */
[----:B------:R-:W-:Y:S01]  /*b4f0*/  FADD R149, R46, R47 ;  /* 0x0000002f2e957221 */ /* 0x000fe20000000000 */
[----:B------:R-:W-:Y:S01]  /*b500*/  FADD R47, R29, R105 ;  /* 0x000000691d2f7221 */ /* 0x000fe20000000000 */
[----:B-1----:R-:W-:Y:S01]  /*b510*/  FADD R79, R48, R121 ;  /* 0x00000079304f7221 */ /* 0x002fe20000000000 */
[----:B------:R-:W-:Y:S01]  /*b520*/  FADD R70, R76, R133 ;  /* 0x000000854c467221 */ /* 0x000fe20000000000 */
[----:B------:R-:W-:Y:S01]  /*b530*/  FADD R142, R142, R145 ;  /* 0x000000918e8e7221 */ /* 0x000fe20000000000 */
[----:B------:R-:W1:Y:S01]  /*b540*/  MUFU.EX2 R122, R83 ;  /* 0x00000053007a7308 */ /* 0x000e620000000800 */
[----:B-----5:R-:W-:Y:S01]  /*b550*/  @!P5 FMUL R123, R123, R123 ;  /* 0x0000007b7b7bd220 */ /* 0x020fe20000400000 */
[----:B------:R-:W-:Y:S01]  /*b560*/  FSETP.GEU.AND P5, PT, R91, -126, PT ;  /* 0xc2fc00005b00780b */ /* 0x000fe20003fae000 */
[----:B------:R-:W-:Y:S01]  /*b570*/  @!P3 FMUL R86, R86, 0.5 ;  /* 0x3f0000005656b820 */ /* 0x000fe20000400000 */
[----:B------:R-:W-:Y:S01]  /*b580*/  FADD R58, R47, R58 ;  /* 0x0000003a2f3a7221 */ /* 0x000fe20000000000 */
[----:B------:R-:W-:Y:S01]  /*b590*/  FADD R232, R232, R79 ;  /* 0x0000004fe8e87221 */ /* 0x000fe20000000000 */
[----:B------:R-:W-:Y:S01]  /*b5a0*/  FADD R79, R32, R109 ;  /* 0x0000006d204f7221 */ /* 0x000fe20000000000 */
[----:B------:R-:W-:Y:S01]  /*b5b0*/  @!P4 FMUL R235, R235, 0.5 ;  /* 0x3f000000ebebc820 */ /* 0x000fe20000400000 */
[----:B------:R-:W3:Y:S01]  /*b5c0*/  MUFU.EX2 R43, R86 ;  /* 0x00000056002b7308 */ /* 0x000ee20000000800 */
[----:B--2---:R-:W-:Y:S01]  /*b5d0*/  @!P6 FMUL R42, R42, R42 ;  /* 0x0000002a2a2ae220 */ /* 0x004fe20000400000 */
[----:B------:R-:W-:Y:S01]  /*b5e0*/  FSETP.GEU.AND P6, PT, R90, -126, PT ;  /* 0xc2fc00005a00780b */ /* 0x000fe20003fce000 */
[----:B------:R-:W-:Y:S01]  /*b5f0*/  FADD R149, R149, R58 ;  /* 0x0000003a95957221 */ /* 0x000fe20000000000 */
[----:B------:R-:W-:Y:S01]  /*b600*/  FADD R79, R79, R70 ;  /* 0x000000464f4f7221 */ /* 0x000fe20000000000 */
[----:B------:R-:W-:Y:S01]  /*b610*/  FMUL R145, R52, UR39 ;  /* 0x0000002734917c20 */ /* 0x000fe20008400000 */
[----:B------:R-:W-:Y:S01]  /*b620*/  FADD R143, R143, R144 ;  /* 0x000000908f8f7221 */ /* 0x000fe20000000000 */
[----:B------:R-:W-:Y:S01]  /*b630*/  @!P5 FMUL R91, R91, 0.5 ;  /* 0x3f0000005b5bd820 */ /* 0x000fe20000400000 */
[----:B------:R-:W2:Y:S01]  /*b640*/  MUFU.EX2 R46, R235 ;  /* 0x000000eb002e7308 */ /* 0x000ea20000000800 */
[----:B-1----:R-:W-:Y:S01]  /*b650*/  @!P2 FMUL R122, R122, R122 ;  /* 0x0000007a7a7aa220 */ /* 0x002fe20000400000 */
[----:B------:R-:W-:Y:S01]  /*b660*/  FSETP.GEU.AND P2, PT, R99, -126, PT ;  /* 0xc2fc00006300780b */ /* 0x000fe20003f4e000 */
[----:B------:R-:W-:Y:S01]  /*b670*/  FADD R232, R232, R79 ;  /* 0x0000004fe8e87221 */ /* 0x000fe20000000000 */
[----:B------:R-:W-:-:S03]  /*b680*/  FADD R149, R151, R149 ;  /* 0x0000009597957221 */ /* 0x000fc60000000000 */
[----:B------:R-:W-:Y:S01]  /*b690*/  @!P6 FMUL R90, R90, 0.5 ;  /* 0x3f0000005a5ae820 */ /* 0x000fe20000400000 */
[----:B------:R-:W1:Y:S01]  /*b6a0*/  MUFU.EX2 R119, R91 ;  /* 0x0000005b00777308 */ /* 0x000e620000000800 */
[----:B---3--:R-:W-:Y:S01]  /*b6b0*/  @!P3 FMUL R43, R43, R43 ;  /* 0x0000002b2b2bb220 */ /* 0x008fe20000400000 */
[----:B------:R-:W-:Y:S01]  /*b6c0*/  FSETP.GEU.AND P3, PT, R102, -126, PT ;  /* 0xc2fc00006600780b */ /* 0x000fe20003f6e000 */
[----:B------:R-:W-:Y:S01]  /*b6d0*/  FADD R148, R148, R232 ;  /* 0x000000e894947221 */ /* 0x000fe20000000000 */
[----:B------:R-:W-:-:S03]  /*b6e0*/  FADD R142, R142, R149 ;  /* 0x000000958e8e7221 */ /* 0x000fc60000000000 */
[----:B------:R-:W-:Y:S01]  /*b6f0*/  @!P2 FMUL R99, R99, 0.5 ;  /* 0x3f0000006363a820 */ /* 0x000fe20000400000 */
[----:B------:R-:W3:Y:S01]  /*b700*/  MUFU.EX2 R47, R90 ;  /* 0x0000005a002f7308 */ /* 0x000ee20000000800 */
[----:B--2---:R-:W-:Y:S01]  /*b710*/  @!P4 FMUL R46, R46, R46 ;  /* 0x0000002e2e2ec220 */ /* 0x004fe20000400000 */
[----:B------:R-:W-:Y:S01]  /*b720*/  FSETP.GEU.AND P4, PT, R118, -126, PT ;  /* 0xc2fc00007600780b */ /* 0x000fe20003f8e000 */
[----:B------:R-:W-:Y:S02]  /*b730*/  FADD R143, R143, R148 ;  /* 0x000000948f8f7221 */ /* 0x000fe40000000000 */
[----:B------:R-:W-:Y:S02]  /*b740*/  FADD R70, R26, R46 ;  /* 0x0000002e1a467221 */ /* 0x000fe40000000000 */
        /* <DEDUP_REMOVED lines=12> */
[----:B------:R-:W-:-:S03]  /*b810*/  FSETP.GEU.AND P2, PT, R98, -126, PT ;  /* 0xc2fc00006200780b */ /* 0x000fc60003f4e000 */
[----:B------:R-:W-:Y:S02]  /*b820*/  FADD R83, R136, R99 ;  /* 0x0000006388537221 */ /* 0x000fe40000000000 */
[----:B------:R-:W-:Y:S01]  /*b830*/  @!P6 FMUL R110, R110, 0.5 ;  /* 0x3f0000006e6ee820 */ /* 0x000fe20000400000 */
[----:B------:R-:W2:Y:S01]  /*b840*/  MUFU.EX2 R118, R95 ;  /* 0x0000005f00767308 */ /* 0x000ea20000000800 */
[----:B-1----:R-:W-:Y:S01]  /*b850*/  @!P3 FMUL R58, R58, R58 ;  /* 0x0000003a3a3ab220 */ /* 0x002fe20000400000 */
[----:B------:R-:W-:Y:S01]  /*b860*/  FSETP.GEU.AND P3, PT, R234, -126, PT ;  /* 0xc2fc0000ea00780b */ /* 0x000fe20003f6e000 */
[----:B------:R-:W-:Y:S02]  /*b870*/  FADD R233, R70, R83 ;  /* 0x0000005346e97221 */ /* 0x000fe40000000000 */
[----:B------:R-:W-:Y:S01]  /*b880*/  FADD R70, R73, R58 ;  /* 0x0000003a49467221 */ /* 0x000fe20000000000 */
[----:B------:R-:W-:Y:S01]  /*b890*/  F2FP.BF16.F32.PACK_AB R73, R74, R73 ;  /* 0x000000494a49723e */ /* 0x000fe200000010ff */
[----:B------:R-:W-:Y:S01]  /*b8a0*/  @!P2 FMUL R98, R98, 0.5 ;  /* 0x3f0000006262a820 */ /* 0x000fe20000400000 */
[----:B------:R-:W1:Y:S01]  /*b8b0*/  MUFU.EX2 R102, R110 ;  /* 0x0000006e00667308 */ /* 0x000e620000000800 */
[----:B---3--:R-:W-:Y:S01]  /*b8c0*/  @!P4 FMUL R91, R91, R91 ;  /* 0x0000005b5b5bc220 */ /* 0x008fe20000400000 */
[----:B------:R-:W-:-:S03]  /*b8d0*/  FSETP.GEU.AND P4, PT, R50, -126, PT ;  /* 0xc2fc00003200780b */ /* 0x000fc60003f8e000 */
[----:B------:R-:W-:Y:S02]  /*b8e0*/  FADD R83, R38, R91 ;  /* 0x0000005b26537221 */ /* 0x000fe40000000000 */
[----:B------:R-:W-:Y:S01]  /*b8f0*/  @!P3 FMUL R234, R234, 0.5 ;  /* 0x3f000000eaeab820 */ /* 0x000fe20000400000 */
[----:B------:R-:W3:Y:S01]  /*b900*/  MUFU.EX2 R110, R98 ;  /* 0x00000062006e7308 */ /* 0x000ee20000000800 */
[----:B--2---:R-:W-:Y:S01]  /*b910*/  @!P5 FMUL R118, R118, R118 ;  /* 0x000000767676d220 */ /* 0x004fe20000400000 */
[----:B------:R-:W-:Y:S01]  /*b920*/  FSETP.GEU.AND P5, PT, R59, -126, PT ;  /* 0xc2fc00003b00780b */ /* 0x000fe20003fae000 */
[----:B------:R-:W-:Y:S02]  /*b930*/  FADD R70, R70, R83 ;  /* 0x0000005346467221 */ /* 0x000fe40000000000 */
[----:B------:R-:W-:Y:S02]  /*b940*/  FADD R235, R31, R118 ;  /* 0x000000761feb7221 */ /* 0x000fe40000000000 */
[----:B------:R-:W-:Y:S01]  /*b950*/  @!P4 FMUL R50, R50, 0.5 ;  /* 0x3f0000003232c820 */ /* 0x000fe20000400000 */
[----:B------:R2:W4:Y:S01]  /*b960*/  MUFU.EX2 R82, R234 ;  /* 0x000000ea00527308 */ /* 0x0005220000000800 */
[----:B-1----:R-:W-:Y:S01]  /*b970*/  @!P6 FMUL R102, R102, R102 ;  /* 0x000000666666e220 */ /* 0x002fe20000400000 */
[----:B------:R-:W-:Y:S01]  /*b980*/  FSETP.GEU.AND P6, PT, R111, -126, PT ;  /* 0xc2fc00006f00780b */ /* 0x000fe20003fce000 */
[----:B------:R-:W-:Y:S01]  /*b990*/  FADD R233, R233, R70 ;  /* 0x00000046e9e97221 */ /* 0x000fe20000000000 */
[----:B------:R-:W-:Y:S01]  /*b9a0*/  FADD R70, R27, R119 ;  /* 0x000000771b467221 */ /* 0x000fe20000000000 */
[----:B------:R-:W-:-:S02]  /*b9b0*/  FADD R79, R137, R102 ;  /* 0x00000066894f7221 */ /* 0x000fc40000000000 */
[----:B------:R-:W-:Y:S01]  /*b9c0*/  @!P5 FMUL R59, R59, 0.5 ;  /* 0x3f0000003b3bd820 */ /* 0x000fe20000400000 */
[----:B------:R-:W1:Y:S01]  /*b9d0*/  MUFU.EX2 R50, R50 ;  /* 0x0000003200327308 */ /* 0x000e620000000800 */
[----:B---3--:R-:W-:Y:S01]  /*b9e0*/  @!P2 FMUL R110, R110, R110 ;  /* 0x0000006e6e6ea220 */ /* 0x008fe20000400000 */
[----:B------:R-:W-:Y:S01]  /*b9f0*/  FSETP.GEU.AND P2, PT, R237, -126, PT ;  /* 0xc2fc0000ed00780b */ /* 0x000fe20003f4e000 */
[----:B--2---:R-:W-:Y:S02]  /*ba00*/  FADD R234, R70, R79 ;  /* 0x0000004f46ea7221 */ /* 0x004fe40000000000 */
[----:B------:R-:W-:Y:S01]  /*ba10*/  FADD R70, R74, R110 ;  /* 0x0000006e4a467221 */ /* 0x000fe20000000000 */
[----:B------:R-:W-:Y:S01]  /*ba20*/  F2FP.BF16.F32.PACK_AB R74, R23, R24 ;  /* 0x00000018174a723e */ /* 0x000fe200000010ff */
[----:B------:R-:W-:Y:S01]  /*ba30*/  @!P6 FMUL R111, R111, 0.5 ;  /* 0x3f0000006f6fe820 */ /* 0x000fe20000400000 */
[----:B------:R-:W2:Y:S01]  /*ba40*/  MUFU.EX2 R59, R59 ;  /* 0x0000003b003b7308 */ /* 0x000ea20000000800 */
[----:B----4-:R-:W-:Y:S01]  /*ba50*/  @!P3 FMUL R82, R82, R82 ;  /* 0x000000525252b220 */ /* 0x010fe20000400000 */
[----:B------:R-:W-:-:S02]  /*ba60*/  FSETP.GEU.AND P3, PT, R115, -126, PT ;  /* 0xc2fc00007300780b */ /* 0x000fc40003f6e000 */
[----:B------:R-:W-:Y:S01]  /*ba70*/  F2FP.BF16.F32.PACK_AB R24, R28, R25 ;  /* 0x000000191c18723e */ /* 0x000fe200000010ff */
[----:B------:R-:W-:Y:S01]  /*ba80*/  FADD R79, R126, R82 ;  /* 0x000000527e4f7221 */ /* 0x000fe20000000000 */
[----:B------:R-:W-:Y:S01]  /*ba90*/  F2FP.BF16.F32.PACK_AB R28, R36, R33 ;  /* 0x00000021241c723e */ /* 0x000fe200000010ff */
[----:B------:R-:W-:Y:S01]  /*baa0*/  @!P2 FMUL R237, R237, 0.5 ;  /* 0x3f000000ededa820 */ /* 0x000fe20000400000 */
[----:B------:R-:W3:Y:S01]  /*bab0*/  MUFU.EX2 R111, R111 ;  /* 0x0000006f006f7308 */ /* 0x000ee20000000800 */
[----:B-1----:R-:W-:Y:S01]  /*bac0*/  @!P4 FMUL R50, R50, R50 ;  /* 0x000000323232c220 */ /* 0x002fe20000400000 */
[----:B------:R-:W-:Y:S01]  /*bad0*/  FSETP.GEU.AND P4, PT, R114, -126, PT ;  /* 0xc2fc00007200780b */ /* 0x000fe20003f8e000 */
[----:B------:R-:W-:Y:S01]  /*bae0*/  FADD R79, R70, R79 ;  /* 0x0000004f464f7221 */ /* 0x000fe20000000000 */
[----:B------:R-:W-:Y:S02]  /*baf0*/  F2FP.BF16.F32.PACK_AB R36, R56, R49 ;  /* 0x000000313824723e */ /* 0x000fe400000010ff */
[----:B------:R-:W-:Y:S01]  /*bb00*/  F2FP.BF16.F32.PACK_AB R25, R140, R139 ;  /* 0x0000008b8c19723e */ /* 0x000fe200000010ff */
[----:B------:R-:W-:Y:S01]  /*bb10*/  @!P3 FMUL R115, R115, 0.5 ;  /* 0x3f0000007373b820 */ /* 0x000fe20000400000 */
[----:B------:R-:W1:Y:S01]  /*bb20*/  MUFU.EX2 R83, R237 ;  /* 0x000000ed00537308 */ /* 0x000e620000000800 */
[----:B--2---:R-:W-:Y:S01]  /*bb30*/  @!P5 FMUL R59, R59, R59 ;  /* 0x0000003b3b3bd220 */ /* 0x004fe20000400000 */
[----:B------:R-:W-:Y:S01]  /*bb40*/  FSETP.GEU.AND P5, PT, R107, -126, PT ;  /* 0xc2fc00006b00780b */ /* 0x000fe20003fae000 */
[----:B------:R-:W-:Y:S01]  /*bb50*/  FADD R234, R234, R79 ;  /* 0x0000004feaea7221 */ /* 0x000fe20000000000 */
[----:B------:R-:W-:Y:S01]  /*bb60*/  FADD R79, R30, R47 ;  /* 0x0000002f1e4f7221 */ /* 0x000fe20000000000 */
[----:B------:R-:W-:Y:S01]  /*bb70*/  FADD R86, R75, R59 ;  /* 0x0000003b4b567221 */ /* 0x000fe20000000000 */
[----:B------:R-:W-:Y:S01]  /*bb80*/  F2FP.BF16.F32.PACK_AB R75, R141, R75 ;  /* 0x0000004b8d4b723e */ /* 0x000fe200000010ff */
[----:B------:R-:W-:Y:S01]  /*bb90*/  @!P4 FMUL R114, R114, 0.5 ;  /* 0x3f0000007272c820 */ /* 0x000fe20000400000 */
[----:B------:R-:W2:Y:S01]  /*bba0*/  MUFU.EX2 R98, R115 ;  /* 0x0000007300627308 */ /* 0x000ea20000000800 */
[----:B---3--:R-:W-:Y:S01]  /*bbb0*/  @!P6 FMUL R111, R111, R111 ;  /* 0x0000006f6f6fe220 */ /* 0x008fe20000400000 */
[----:B------:R-:W-:-:S02]  /*bbc0*/  FSETP.GEU.AND P6, PT, R236, -126, PT ;  /* 0xc2fc0000ec00780b */ /* 0x000fc40003fce000 */
[----:B------:R-:W-:Y:S01]  /*bbd0*/  F2FP.BF16.F32.PACK_AB R33, R131, R130 ;  /* 0x000000828321723e */ /* 0x000fe200000010ff */
[----:B------:R-:W-:Y:S01]  /*bbe0*/  FADD R70, R134, R111 ;  /* 0x0000006f86467221 */ /* 0x000fe20000000000 */
[----:B------:R-:W-:Y:S01]  /*bbf0*/  F2FP.BF16.F32.PACK_AB R47, R118, R47 ;  /* 0x0000002f762f723e */ /* 0x000fe200000010ff */
[----:B------:R-:W-:Y:S01]  /*bc00*/  @!P5 FMUL R107, R107, 0.5 ;  /* 0x3f0000006b6bd820 */ /* 0x000fe20000400000 */
[----:B------:R-:W-:Y:S01]  /*bc10*/  F2FP.BF16.F32.PACK_AB R56, R96, R93 ;  /* 0x0000005d6038723e */ /* 0x000fe200000010ff */
[----:B-1----:R-:W-:Y:S01]  /*bc20*/  @!P2 FMUL R83, R83, R83 ;  /* 0x000000535353a220 */ /* 0x002fe20000400000 */
[----:B------:R-:W-:Y:S01]  /*bc30*/  FSETP.GEU.AND P2, PT, R62, -126, PT ;  /* 0xc2fc00003e00780b */ /* 0x000fe20003f4e000 */
[----:B------:R-:W-:Y:S02]  /*bc40*/  FADD R79, R79, R70 ;  /* 0x000000464f4f7221 */ /* 0x000fe40000000000 */
[----:B------:R-:W1:Y:S01]  /*bc50*/  MUFU.EX2 R107, R107 ;  /* 0x0000006b006b7308 */ /* 0x000e620000000800 */
[----:B------:R-:W-:Y:S01]  /*bc60*/  FADD R95, R39, R83 ;  /* 0x00000053275f7221 */ /* 0x000fe20000000000 */
[----:B------:R-:W-:Y:S01]  /*bc70*/  @!P6 FMUL R236, R236, 0.5 ;  /* 0x3f000000ecece820 */ /* 0x000fe20000400000 */
[----:B------:R-:W-:Y:S01]  /*bc80*/  F2FP.BF16.F32.PACK_AB R39, R123, R39 ;  /* 0x000000277b27723e */ /* 0x000fe200000010ff */
[----:B--2---:R-:W-:Y:S01]  /*bc90*/  @!P3 FMUL R98, R98, R98 ;  /* 0x000000626262b220 */ /* 0x004fe20000400000 */
[----:B------:R-:W-:Y:S01]  /*bca0*/  FSETP.GEU.AND P3, PT, R66, -126, PT ;  /* 0xc2fc00004200780b */ /* 0x000fe20003f6e000 */
[----:B------:R-:W-:-:S02]  /*bcb0*/  FADD R86, R86, R95 ;  /* 0x0000005f56567221 */ /* 0x000fc40000000000 */
[----:B------:R-:W2:Y:S01]  /*bcc0*/  MUFU.EX2 R90, R236 ;  /* 0x000000ec005a7308 */ /* 0x000ea20000000800 */
[----:B------:R-:W-:Y:S01]  /*bcd0*/  FADD R70, R135, R98 ;  /* 0x0000006287467221 */ /* 0x000fe20000000000 */
[----:B------:R-:W-:Y:S01]  /*bce0*/  @!P2 FMUL R62, R62, 0.5 ;  /* 0x3f0000003e3ea820 */ /* 0x000fe20000400000 */
[----:B------:R-:W-:Y:S02]  /*bcf0*/  F2FP.BF16.F32.PACK_AB R111, R98, R111 ;  /* 0x0000006f626f723e */ /* 0x000fe400000010ff */
[----:B------:R-:W-:-:S03]  /*bd00*/  FADD R235, R235, R70 ;  /* 0x00000046ebeb7221 */ /* 0x000fc60000000000 */
[----:B------:R3:W4:Y:S01]  /*bd10*/  MUFU.EX2 R115, R62 ;  /* 0x0000003e00737308 */ /* 0x0007220000000800 */
[----:B-1----:R-:W-:Y:S01]  /*bd20*/  @!P5 FMUL R107, R107, R107 ;  /* 0x0000006b6b6bd220 */ /* 0x002fe20000400000 */
[----:B------:R-:W-:Y:S01]  /*bd30*/  FSETP.GEU.AND P5, PT, R146, -126, PT ;  /* 0xc2fc00009200780b */ /* 0x000fe20003fae000 */
[----:B------:R-:W-:Y:S02]  /*bd40*/  @!P3 FMUL R66, R66, 0.5 ;  /* 0x3f0000004242b820 */ /* 0x000fe40000400000 */
[----:B------:R-:W-:Y:S01]  /*bd50*/  FADD R95, R141, R107 ;  /* 0x0000006b8d5f7221 */ /* 0x000fe20000000000 */
[----:B------:R-:W-:Y:S02]  /*bd60*/  F2FP.BF16.F32.PACK_AB R59, R107, R59 ;  /* 0x0000003b6b3b723e */ /* 0x000fe400000010ff */
[----:B------:R-:W1:Y:S01]  /*bd70*/  MUFU.EX2 R70, R114 ;  /* 0x0000007200467308 */ /* 0x000e620000000800 */
[----:B--2---:R-:W-:Y:S01]  /*bd80*/  @!P6 FMUL R90, R90, R90 ;  /* 0x0000005a5a5ae220 */ /* 0x004fe20000400000 */
[----:B------:R-:W-:-:S03]  /*bd90*/  FSETP.GEU.AND P6, PT, R51, -126, PT ;  /* 0xc2fc00003300780b */ /* 0x000fc60003fce000 */
[----:B---3--:R-:W-:Y:S01]  /*bda0*/  FADD R62, R123, R90 ;  /* 0x0000005a7b3e7221 */ /* 0x008fe20000000000 */
[----:B------:R-:W-:Y:S01]  /*bdb0*/  F2FP.BF16.F32.PACK_AB R83, R90, R83 ;  /* 0x000000535a53723e */ /* 0x000fe200000010ff */
[----:B------:R-:W-:Y:S01]  /*bdc0*/  @!P5 FMUL R146, R146, 0.5 ;  /* 0x3f0000009292d820 */ /* 0x000fe20000400000 */
[----:B------:R-:W2:Y:S01]  /*bdd0*/  MUFU.EX2 R66, R66 ;  /* 0x0000004200427308 */ /* 0x000ea20000000800 */
[----:B----4-:R-:W-:Y:S01]  /*bde0*/  @!P2 FMUL R115, R115, R115 ;  /* 0x000000737373a220 */ /* 0x010fe20000400000 */
[----:B------:R-:W-:Y:S01]  /*bdf0*/  FADD R236, R95, R62 ;  /* 0x0000003e5fec7221 */ /* 0x000fe20000000000 */
[----:B------:R-:W-:Y:S01]  /*be00*/  FSETP.GEU.AND P2, PT, R106, -126, PT ;  /* 0xc2fc00006a00780b */ /* 0x000fe20003f4e000 */
[----:B------:R-:W-:Y:S01]  /*be10*/  FADD R62, R79, R86 ;  /* 0x000000564f3e7221 */ /* 0x000fe20000000000 */
[----:B------:R-:W-:Y:S01]  /*be20*/  FADD R86, R61, R50 ;  /* 0x000000323d567221 */ /* 0x000fe20000000000 */
[----:B------:R-:W-:Y:S01]  /*be30*/  FADD R235, R235, R236 ;  /* 0x000000ecebeb7221 */ /* 0x000fe20000000000 */
[----:B------:R-:W-:Y:S01]  /*be40*/  @!P6 FMUL R51, R51, 0.5 ;  /* 0x3f0000003333e820 */ /* 0x000fe20000400000 */
[----:B------:R3:W4:Y:S01]  /*be50*/  MUFU.EX2 R79, R146 ;  /* 0x00000092004f7308 */ /* 0x0007220000000800 */
[----:B-1----:R-:W-:Y:S01]  /*be60*/  @!P4 FMUL R70, R70, R70 ;  /* 0x000000464646c220 */ /* 0x002fe20000400000 */
[----:B------:R-:W-:-:S02]  /*be70*/  FSETP.GEU.AND P4, PT, R78, -126, PT ;  /* 0xc2fc00004e00780b */ /* 0x000fc40003f8e000 */
[----:B------:R-:W-:Y:S01]  /*be80*/  F2FP.BF16.F32.PACK_AB R61, R34, R61 ;  /* 0x0000003d223d723e */ /* 0x000fe200000010ff */
[----:B------:R-:W-:Y:S01]  /*be90*/  FADD R95, R130, R70 ;  /* 0x00000046825f7221 */ /* 0x000fe20000000000 */
[----:B------:R-:W-:Y:S02]  /*bea0*/  F2FP.BF16.F32.PACK_AB R49, R115, R50 ;  /* 0x000000327331723e */ /* 0x000fe400000010ff */
[----:B------:R-:W-:Y:S01]  /*beb0*/  @!P2 FMUL R106, R106, 0.5 ;  /* 0x3f0000006a6aa820 */ /* 0x000fe20000400000 */
[----:B--2---:R-:W-:Y:S01]  /*bec0*/  @!P3 FMUL R66, R66, R66 ;  /* 0x000000424242b220 */ /* 0x004fe20000400000 */
[----:B------:R-:W-:Y:S01]  /*bed0*/  FSETP.GEU.AND P3, PT, R147, -126, PT ;  /* 0xc2fc00009300780b */ /* 0x000fe20003f6e000 */
[----:B------:R-:W1:Y:S01]  /*bee0*/  MUFU.EX2 R51, R51 ;  /* 0x0000003300337308 */ /* 0x000e620000000800 */
[----:B------:R-:W-:Y:S01]  /*bef0*/  FADD R236, R86, R95 ;  /* 0x0000005f56ec7221 */ /* 0x000fe20000000000 */
[----:B------:R-:W-:Y:S01]  /*bf00*/  FADD R86, R139, R66 ;  /* 0x000000428b567221 */ /* 0x000fe20000000000 */
[----:B---3--:R-:W-:Y:S01]  /*bf10*/  FADD R146, R34, R115 ;  /* 0x0000007322927221 */ /* 0x008fe20000000000 */
[----:B------:R-:W-:Y:S01]  /*bf20*/  @!P4 FMUL R78, R78, 0.5 ;  /* 0x3f0000004e4ec820 */ /* 0x000fe20000400000 */
[----:B------:R-:W-:Y:S01]  /*bf30*/  F2FP.BF16.F32.PACK_AB R34, R48, R45 ;  /* 0x0000002d3022723e */ /* 0x000fe200000010ff */
[----:B----4-:R-:W-:Y:S01]  /*bf40*/  @!P5 FMUL R79, R79, R79 ;  /* 0x0000004f4f4fd220 */ /* 0x010fe20000400000 */
[----:B------:R-:W-:Y:S01]  /*bf50*/  FSETP.GEU.AND P5, PT, R103, -126, PT ;  /* 0xc2fc00006700780b */ /* 0x000fe20003fae000 */
[----:B------:R-:W2:Y:S01]  /*bf60*/  MUFU.EX2 R106, R106 ;  /* 0x0000006a006a7308 */ /* 0x000ea20000000800 */
[----:B------:R-:W-:Y:S01]  /*bf70*/  F2FP.BF16.F32.PACK_AB R45, R119, R46 ;  /* 0x0000002e772d723e */ /* 0x000fe200000010ff */
[----:B------:R-:W-:Y:S01]  /*bf80*/  FADD R237, R42, R79 ;  /* 0x0000004f2aed7221 */ /* 0x000fe20000000000 */
[----:B------:R-:W-:Y:S01]  /*bf90*/  F2FP.BF16.F32.PACK_AB R46, R84, R81 ;  /* 0x00000051542e723e */ /* 0x000fe200000010ff */
[----:B------:R-:W-:Y:S01]  /*bfa0*/  @!P3 FMUL R147, R147, 0.5 ;  /* 0x3f0000009393b820 */ /* 0x000fe20000400000 */
[----:B------:R-:W-:Y:S01]  /*bfb0*/  F2FP.BF16.F32.PACK_AB R48, R88, R85 ;  /* 0x000000555830723e */ /* 0x000fe200000010ff */
[----:B------:R-:W-:Y:S01]  /*bfc0*/  FADD R237, R86, R237 ;  /* 0x000000ed56ed7221 */ /* 0x000fe20000000000 */
[----:B------:R-:W-:Y:S01]  /*bfd0*/  F2FP.BF16.F32.PACK_AB R81, R82, R91 ;  /* 0x0000005b5251723e */ /* 0x000fe200000010ff */
[----:B------:R3:W4:Y:S01]  /*bfe0*/  MUFU.EX2 R95, R78 ;  /* 0x0000004e005f7308 */ /* 0x0007220000000800 */
[----:B-1----:R-:W-:Y:S01]  /*bff0*/  @!P6 FMUL R51, R51, R51 ;  /* 0x000000333333e220 */ /* 0x002fe20000400000 */
[----:B------:R-:W-:Y:S01]  /*c000*/  FSETP.GEU.AND P6, PT, R71, -126, PT ;  /* 0xc2fc00004700780b */ /* 0x000fe20003fce000 */
[----:B------:R-:W-:Y:S01]  /*c010*/  FADD R236, R236, R237 ;  /* 0x000000edecec7221 */ /* 0x000fe20000000000 */
[----:B------:R-:W-:Y:S01]  /*c020*/  @!P5 FMUL R103, R103, 0.5 ;  /* 0x3f0000006767d820 */ /* 0x000fe20000400000 */
[----:B------:R-:W-:-:S02]  /*c030*/  F2FP.BF16.F32.PACK_AB R50, R92, R89 ;  /* 0x000000595c32723e */ /* 0x000fc400000010ff */
[----:B------:R-:W-:Y:S01]  /*c040*/  FADD R233, R233, R236 ;  /* 0x000000ece9e97221 */ /* 0x000fe20000000000 */
[----:B------:R-:W1:Y:S01]  /*c050*/  MUFU.EX2 R86, R147 ;  /* 0x0000009300567308 */ /* 0x000e620000000800 */
[----:B--2---:R-:W-:Y:S01]  /*c060*/  @!P2 FMUL R106, R106, R106 ;  /* 0x0000006a6a6aa220 */ /* 0x004fe20000400000 */
[----:B------:R-:W-:Y:S02]  /*c070*/  FSETP.GEU.AND P2, PT, R150, -126, PT ;  /* 0xc2fc00009600780b */ /* 0x000fe40003f4e000 */
[----:B------:R-:W-:Y:S01]  /*c080*/  F2FP.BF16.F32.PACK_AB R82, R125, R124 ;  /* 0x0000007c7d52723e */ /* 0x000fe200000010ff */
[----:B---3--:R-:W-:Y:S01]  /*c090*/  FADD R78, R140, R106 ;  /* 0x0000006a8c4e7221 */ /* 0x008fe20000000000 */
[----:B------:R-:W-:Y:S01]  /*c0a0*/  F2FP.BF16.F32.PACK_AB R84, R129, R128 ;  /* 0x000000808154723e */ /* 0x000fe200000010ff */
[----:B------:R-:W-:Y:S01]  /*c0b0*/  @!P6 FMUL R71, R71, 0.5 ;  /* 0x3f0000004747e820 */ /* 0x000fe20000400000 */
[----:B------:R2:W3:Y:S01]  /*c0c0*/  MUFU.EX2 R114, R103 ;  /* 0x0000006700727308 */ /* 0x0004e20000000800 */
[----:B----4-:R-:W-:Y:S01]  /*c0d0*/  @!P4 FMUL R95, R95, R95 ;  /* 0x0000005f5f5fc220 */ /* 0x010fe20000400000 */
[----:B------:R-:W-:-:S03]  /*c0e0*/  FSETP.GEU.AND P4, PT, R67, -126, PT ;  /* 0xc2fc00004300780b */ /* 0x000fc60003f8e000 */
[----:B------:R-:W-:Y:S02]  /*c0f0*/  FADD R237, R131, R95 ;  /* 0x0000005f83ed7221 */ /* 0x000fe40000000000 */
[----:B------:R-:W-:Y:S01]  /*c100*/  @!P2 FMUL R150, R150, 0.5 ;  /* 0x3f0000009696a820 */ /* 0x000fe20000400000 */
[----:B------:R-:W4:Y:S01]  /*c110*/  MUFU.EX2 R71, R71 ;  /* 0x0000004700477308 */ /* 0x000f220000000800 */
[----:B-1----:R-:W-:Y:S01]  /*c120*/  @!P3 FMUL R86, R86, R86 ;  /* 0x000000565656b220 */ /* 0x002fe20000400000 */
[----:B------:R-:W-:Y:S01]  /*c130*/  FADD R146, R146, R237 ;  /* 0x000000ed92927221 */ /* 0x000fe20000000000 */
[----:B------:R-:W-:Y:S01]  /*c140*/  FSETP.GEU.AND P3, PT, R55, -126, PT ;  /* 0xc2fc00003700780b */ /* 0x000fe20003f6e000 */
[----:B------:R-:W-:Y:S01]  /*c150*/  FADD R237, R63, R51 ;  /* 0x000000333fed7221 */ /* 0x000fe20000000000 */
[----:B--2---:R-:W-:Y:S01]  /*c160*/  FADD R103, R122, R86 ;  /* 0x000000567a677221 */ /* 0x004fe20000000000 */
[----:B------:R-:W-:Y:S01]  /*c170*/  F2FP.BF16.F32.PACK_AB R63, R72, R63 ;  /* 0x0000003f483f723e */ /* 0x000fe200000010ff */
[----:B------:R-:W-:Y:S01]  /*c180*/  @!P4 FMUL R67, R67, 0.5 ;  /* 0x3f0000004343c820 */ /* 0x000fe20000400000 */
[----:B------:R-:W-:Y:S01]  /*c190*/  F2FP.BF16.F32.PACK_AB R85, R86, R79 ;  /* 0x0000004f5655723e */ /* 0x000fe200000010ff */
[----:B------:R-:W-:Y:S01]  /*c1a0*/  FADD R103, R78, R103 ;  /* 0x000000674e677221 */ /* 0x000fe20000000000 */
[----:B---3--:R-:W-:Y:S01]  /*c1b0*/  @!P5 FMUL R114, R114, R114 ;  /* 0x000000727272d220 */ /* 0x008fe20000400000 */
[----:B------:R1:W2:Y:S01]  /*c1c0*/  MUFU.EX2 R78, R150 ;  /* 0x00000096004e7308 */ /* 0x0002a20000000800 */
[----:B------:R-:W-:-:S02]  /*c1d0*/  FSETP.GEU.AND P5, PT, R87, -126, PT ;  /* 0xc2fc00005700780b */ /* 0x000fc40003fae000 */
[----:B------:R-:W-:Y:S01]  /*c1e0*/  FADD R52, R72, R114 ;  /* 0x0000007248347221 */ /* 0x000fe20000000000 */
[----:B------:R-:W-:Y:S01]  /*c1f0*/  F2FP.BF16.F32.PACK_AB R72, R22, R21 ;  /* 0x000000151648723e */ /* 0x000fe200000010ff */
[----:B------:R-:W-:Y:S01]  /*c200*/  @!P3 FMUL R55, R55, 0.5 ;  /* 0x3f0000003737b820 */ /* 0x000fe20000400000 */
[----:B----4-:R-:W-:Y:S01]  /*c210*/  @!P6 FMUL R71, R71, R71 ;  /* 0x000000474747e220 */ /* 0x010fe20000400000 */
[----:B------:R-:W-:Y:S01]  /*c220*/  FSETP.GEU.AND P6, PT, R94, -126, PT ;  /* 0xc2fc00005e00780b */ /* 0x000fe20003fce000 */
[----:B------:R-:W3:Y:S01]  /*c230*/  MUFU.EX2 R67, R67 ;  /* 0x0000004300437308 */ /* 0x000ee20000000800 */
[----:B-1----:R-:W-:Y:S01]  /*c240*/  FADD R150, R146, R103 ;  /* 0x0000006792967221 */ /* 0x002fe20000000000 */
[----:B------:R-:W-:Y:S01]  /*c250*/  FADD R146, R35, R71 ;  /* 0x0000004723927221 */ /* 0x000fe20000000000 */
[----:B------:R-:W-:Y:S02]  /*c260*/  F2FP.BF16.F32.PACK_AB R35, R127, R35 ;  /* 0x000000237f23723e */ /* 0x000fe400000010ff */
[----:B------:R-:W-:Y:S01]  /*c270*/  FADD R150, R234, R150 ;  /* 0x00000096ea967221 */ /* 0x000fe20000000000 */
[----:B------:R-:W-:Y:S01]  /*c280*/  @!P5 FMUL R87, R87, 0.5 ;  /* 0x3f0000005757d820 */ /* 0x000fe20000400000 */
[----:B------:R-:W-:Y:S01]  /*c290*/  FADD R237, R237, R146 ;  /* 0x00000092eded7221 */ /* 0x000fe20000000000 */
[----:B------:R1:W4:Y:S01]  /*c2a0*/  MUFU.EX2 R147, R55 ;  /* 0x0000003700937308 */ /* 0x0003220000000800 */
[----:B--2---:R-:W-:Y:S01]  /*c2b0*/  @!P2 FMUL R78, R78, R78 ;  /* 0x0000004e4e4ea220 */ /* 0x004fe20000400000 */
[----:B------:R-:W-:-:S02]  /*c2c0*/  FSETP.GEU.AND P2, PT, R60, -126, PT ;  /* 0xc2fc00003c00780b */ /* 0x000fc40003f4e000 */
[----:B------:R-:W-:Y:S01]  /*c2d0*/  @!P6 FMUL R94, R94, 0.5 ;  /* 0x3f0000005e5ee820 */ /* 0x000fe20000400000 */
[----:B------:R-:W-:Y:S01]  /*c2e0*/  FADD R103, R43, R78 ;  /* 0x0000004e2b677221 */ /* 0x000fe20000000000 */
[----:B------:R-:W-:Y:S02]  /*c2f0*/  F2FP.BF16.F32.PACK_AB R51, R114, R51 ;  /* 0x000000337233723e */ /* 0x000fe400000010ff */
[----:B------:R-:W2:Y:S01]  /*c300*/  MUFU.EX2 R146, R87 ;  /* 0x0000005700927308 */ /* 0x000ea20000000800 */
[----:B---3--:R-:W-:Y:S01]  /*c310*/  @!P4 FMUL R67, R67, R67 ;  /* 0x000000434343c220 */ /* 0x008fe20000400000 */
[----:B------:R-:W-:Y:S02]  /*c320*/  FSETP.GEU.AND P4, PT, R54, -126, PT ;  /* 0xc2fc00003600780b */ /* 0x000fe40003f8e000 */
[----:B------:R-:W-:Y:S01]  /*c330*/  F2FP.BF16.F32.PACK_AB R86, R133, R132 ;  /* 0x000000848556723e */ /* 0x000fe200000010ff */
[----:B-1----:R-:W-:Y:S02]  /*c340*/  FADD R55, R138, R67 ;  /* 0x000000438a377221 */ /* 0x002fe40000000000 */
[----:B------:R-:W-:Y:S01]  /*c350*/  @!P2 FMUL R60, R60, 0.5 ;  /* 0x3f0000003c3ca820 */ /* 0x000fe20000400000 */
[----:B------:R-:W1:Y:S01]  /*c360*/  MUFU.EX2 R94, R94 ;  /* 0x0000005e005e7308 */ /* 0x000e620000000800 */
[----:B------:R-:W-:Y:S01]  /*c370*/  FADD R55, R55, R103 ;  /* 0x0000006737377221 */ /* 0x000fe20000000000 */
[----:B----4-:R-:W-:-:S03]  /*c380*/  @!P3 FMUL R147, R147, R147 ;  /* 0x000000939393b220 */ /* 0x010fc60000400000 */
[----:B------:R-:W-:Y:S02]  /*c390*/  FADD R55, R237, R55 ;  /* 0x00000037ed377221 */ /* 0x000fe40000000000 */
[----:B------:R-:W-:Y:S01]  /*c3a0*/  @!P4 FMUL R54, R54, 0.5 ;  /* 0x3f0000003636c820 */ /* 0x000fe20000400000 */
[----:B------:R-:W3:Y:S01]  /*c3b0*/  MUFU.EX2 R87, R60 ;  /* 0x0000003c00577308 */ /* 0x000ee20000000800 */
[----:B--2---:R-:W-:Y:S01]  /*c3c0*/  @!P5 FMUL R146, R146, R146 ;  /* 0x000000929292d220 */ /* 0x004fe20000400000 */
[----:B------:R-:W-:Y:S01]  /*c3d0*/  FADD R62, R62, R55 ;  /* 0x000000373e3e7221 */ /* 0x000fe20000000000 */
[----:B------:R-:W-:Y:S02]  /*c3e0*/  F2FP.BF16.F32.PACK_AB R55, R31, R30 ;  /* 0x0000001e1f37723e */ /* 0x000fe400000010ff */
[----:B------:R-:W-:Y:S01]  /*c3f0*/  F2FP.BF16.F32.PACK_AB R30, R40, R37 ;  /* 0x00000025281e723e */ /* 0x000fe200000010ff */
[----:B------:R-:W-:Y:S01]  /*c400*/  FADD R62, R233, R62 ;  /* 0x0000003ee93e7221 */ /* 0x000fe20000000000 */
[----:B------:R-:W-:Y:S01]  /*c410*/  F2FP.BF16.F32.PACK_AB R37, R126, R38 ;  /* 0x000000267e25723e */ /* 0x000fe200000010ff */
[----:B------:R-:W2:Y:S01]  /*c420*/  MUFU.EX2 R103, R54 ;  /* 0x0000003600677308 */ /* 0x000ea20000000800 */
[----:B-1----:R-:W-:Y:S01]  /*c430*/  @!P6 FMUL R94, R94, R94 ;  /* 0x0000005e5e5ee220 */ /* 0x002fe20000400000 */
[----:B------:R-:W-:-:S02]  /*c440*/  FSETP.GEU.AND P6, PT, R145, -126, PT ;  /* 0xc2fc00009100780b */ /* 0x000fc40003fce000 */
[----:B------:R-:W-:Y:S01]  /*c450*/  F2FP.BF16.F32.PACK_AB R40, R68, R65 ;  /* 0x000000414428723e */ /* 0x000fe200000010ff */
[----:B------:R-:W-:Y:S01]  /*c460*/  FADD R237, R127, R94 ;  /* 0x0000005e7fed7221 */ /* 0x000fe20000000000 */
[----:B------:R-:W-:Y:S02]  /*c470*/  F2FP.BF16.F32.PACK_AB R38, R64, R57 ;  /* 0x000000394026723e */ /* 0x000fe400000010ff */
[----:B------:R-:W-:Y:S01]  /*c480*/  F2FP.BF16.F32.PACK_AB R65, R106, R66 ;  /* 0x000000426a41723e */ /* 0x000fe200000010ff */
[----:B---3--:R-:W-:Y:S01]  /*c490*/  @!P2 FMUL R87, R87, R87 ;  /* 0x000000575757a220 */ /* 0x008fe20000400000 */
[----:B------:R-:W-:Y:S01]  /*c4a0*/  FSETP.GEU.AND P2, PT, R53, -126, PT ;  /* 0xc2fc00003500780b */ /* 0x000fe20003f4e000 */
[----:B------:R-:W-:Y:S01]  /*c4b0*/  FADD R52, R52, R237 ;  /* 0x000000ed34347221 */ /* 0x000fe20000000000 */
[----:B------:R-:W-:Y:S01]  /*c4c0*/  F2FP.BF16.F32.PACK_AB R57, R110, R58 ;  /* 0x0000003a6e39723e */ /* 0x000fe200000010ff */
[C---:B------:R-:W-:Y:S01]  /*c4d0*/  FADD R237, R146.reuse, R87 ;  /* 0x0000005792ed7221 */ /* 0x040fe20000000000 */
[----:B------:R-:W-:Y:S01]  /*c4e0*/  F2FP.BF16.F32.PACK_AB R66, R109, R105 ;  /* 0x000000696d42723e */ /* 0x000fe200000010ff */
[----:B------:R-:W-:Y:S01]  /*c4f0*/  @!P6 FMUL R145, R145, 0.5 ;  /* 0x3f0000009191e820 */ /* 0x000fe20000400000 */
[----:B------:R-:W-:Y:S01]  /*c500*/  F2FP.BF16.F32.PACK_AB R31, R135, R134 ;  /* 0x00000086871f723e */ /* 0x000fe200000010ff */
[----:B--2---:R-:W-:Y:S01]  /*c510*/  @!P4 FMUL R103, R103, R103 ;  /* 0x000000676767c220 */ /* 0x004fe20000400000 */
[----:B------:R-:W-:-:S02]  /*c520*/  F2FP.BF16.F32.PACK_AB R43, R146, R43 ;  /* 0x0000002b922b723e */ /* 0x000fc400000010ff */
[----:B------:R-:W-:Y:S01]  /*c530*/  F2FP.BF16.F32.PACK_AB R58, R100, R97 ;  /* 0x00000061643a723e */ /* 0x000fe200000010ff */
[----:B------:R-:W-:Y:S01]  /*c540*/  FADD R54, R147, R103 ;  /* 0x0000006793367221 */ /* 0x000fe20000000000 */
[----:B------:R-:W1:Y:S01]  /*c550*/  MUFU.EX2 R145, R145 ;  /* 0x0000009100917308 */ /* 0x000e620000000800 */
[----:B------:R-:W-:Y:S01]  /*c560*/  @!P2 FMUL R53, R53, 0.5 ;  /* 0x3f0000003535a820 */ /* 0x000fe20000400000 */
[----:B------:R-:W-:Y:S01]  /*c570*/  F2FP.BF16.F32.PACK_AB R64, R104, R101 ;  /* 0x000000656840723e */ /* 0x000fe200000010ff */
[----:B------:R-:W-:Y:S01]  /*c580*/  FADD R237, R54, R237 ;  /* 0x000000ed36ed7221 */ /* 0x000fe20000000000 */
[----:B------:R-:W-:Y:S02]  /*c590*/  F2FP.BF16.F32.PACK_AB R54, R16, R15 ;  /* 0x0000000f1036723e */ /* 0x000fe400000010ff */
[----:B------:R-:W-:Y:S01]  /*c5a0*/  F2FP.BF16.F32.PACK_AB R67, R103, R67 ;  /* 0x000000436743723e */ /* 0x000fe200000010ff */
[----:B------:R-:W-:Y:S01]  /*c5b0*/  FADD R52, R52, R237 ;  /* 0x000000ed34347221 */ /* 0x000fe20000000000 */
[----:B------:R2:W3:Y:S01]  /*c5c0*/  MUFU.EX2 R60, R53 ;  /* 0x00000035003c7308 */ /* 0x0004e20000000800 */
[----:B------:R-:W-:-:S02]  /*c5d0*/  F2FP.BF16.F32.PACK_AB R109, R102, R99 ;  /* 0x00000063666d723e */ /* 0x000fc400000010ff */
[----:B------:R-:W-:Y:S01]  /*c5e0*/  FADD R235, R235, R52 ;  /* 0x00000034ebeb7221 */ /* 0x000fe20000000000 */
[----:B------:R-:W-:Y:S02]  /*c5f0*/  F2FP.BF16.F32.PACK_AB R52, R14, R13 ;  /* 0x0000000d0e34723e */ /* 0x000fe400000010ff */
[----:B------:R-:W-:Y:S01]  /*c600*/  SHF.L.U32 R13, R4, 0x1f, RZ ;  /* 0x0000001f040d7819 */ /* 0x000fe200000006ff */
[----:B------:R-:W-:Y:S01]  /*c610*/  FADD R235, R150, R235 ;  /* 0x000000eb96eb7221 */ /* 0x000fe20000000000 */
[----:B------:R-:W-:Y:S01]  /*c620*/  F2FP.BF16.F32.PACK_AB R110, R116, R113 ;  /* 0x00000071746e723e */ /* 0x000fe200000010ff */
[----:B-1----:R-:W-:Y:S01]  /*c630*/  @!P6 FMUL R145, R145, R145 ;  /* 0x000000919191e220 */ /* 0x002fe20000400000 */
[----:B--2---:R-:W-:Y:S01]  /*c640*/  F2FP.BF16.F32.PACK_AB R53, R27, R26 ;  /* 0x0000001a1b35723e */ /* 0x004fe200000010ff */
[----:B------:R-:W-:Y:S01]  /*c650*/  FADD R235, R62, R235 ;  /* 0x000000eb3eeb7221 */ /* 0x000fe20000000000 */
[----:B------:R-:W-:Y:S01]  /*c660*/  F2FP.BF16.F32.PACK_AB R26, R32, R29 ;  /* 0x0000001d201a723e */ /* 0x000fe200000010ff */
[----:B------:R-:W-:Y:S01]  /*c670*/  FFMA R6, R145, R6, R142 ;  /* 0x0000000691067223 */ /* 0x000fe2000000008e */
[----:B------:R-:W-:Y:S01]  /*c680*/  F2FP.BF16.F32.PACK_AB R32, R44, R41 ;  /* 0x000000292c20723e */ /* 0x000fe200000010ff */
[----:B------:R-:W-:Y:S01]  /*c690*/  FMUL R216, R216, R145 ;  /* 0x00000091d8d87220 */ /* 0x000fe20000400000 */
[----:B------:R-:W-:Y:S01]  /*c6a0*/  F2FP.BF16.F32.PACK_AB R41, R122, R42 ;  /* 0x0000002a7a29723e */ /* 0x000fe200000010ff */
[----:B---3--:R-:W-:Y:S01]  /*c6b0*/  @!P2 FMUL R60, R60, R60 ;  /* 0x0000003c3c3ca220 */ /* 0x008fe20000400000 */
[----:B------:R1:W2:Y:S01]  /*c6c0*/  SYNCS.PHASECHK.TRANS64.TRYWAIT P2, [UR10+0x6e000], R13 ;  /* 0x06e0000dff0075a7 */ /* 0x0002a2000804014a */
[----:B------:R-:W-:Y:S01]  /*c6d0*/  F2FP.BF16.F32.PACK_AB R42, R76, R69 ;  /* 0x000000454c2a723e */ /* 0x000fe200000010ff */
[----:B------:R-:W-:Y:S01]  /*c6e0*/  FMUL R217, R217, R145 ;  /* 0x00000091d9d97220 */ /* 0x000fe20000400000 */
[----:B------:R-:W-:Y:S01]  /*c6f0*/  FFMA R5, R60, R5, R235 ;  /* 0x000000053c057223 */ /* 0x000fe200000000eb */
[-C--:B------:R-:W-:Y:S01]  /*c700*/  FMUL R218, R218, R60.reuse ;  /* 0x0000003cdada7220 */ /* 0x080fe20000400000 */
        /* <DEDUP_REMOVED lines=38> */
[----:B------:R-:W-:Y:S01]  /*c970*/  FMUL R167, R167, R60 ;  /* 0x0000003ca7a77220 */ /* 0x000fe20000400000 */
[----:B------:R-:W-:Y:S01]  /*c980*/  F2FP.BF16.F32.PACK_AB R44, R80, R77 ;  /* 0x0000004d502c723e */ /* 0x000fe200000010ff */
[-C--:B------:R-:W-:Y:S01]  /*c990*/  FMUL R220, R220, R145.reuse ;  /* 0x00000091dcdc7220 */ /* 0x080fe20000400000 */
[----:B------:R-:W-:Y:S01]  /*c9a0*/  F2FP.BF16.F32.PACK_AB R69, R95, R70 ;  /* 0x000000465f45723e */ /* 0x000fe200000010ff */
        /* <DEDUP_REMOVED lines=37> */
[----:B------:R-:W-:-:S02]  /*cc00*/  F2FP.BF16.F32.PACK_AB R60, R18, R17 ;  /* 0x00000011123c723e */ /* 0x000fc400000010ff */
[----:B------:R-:W-:Y:S02]  /*cc10*/  F2FP.BF16.F32.PACK_AB R62, R20, R19 ;  /* 0x00000013143e723e */ /* 0x000fe400000010ff */
[----:B------:R-:W-:Y:S02]  /*cc20*/  F2FP.BF16.F32.PACK_AB R27, R147, R138 ;  /* 0x0000008a931b723e */ /* 0x000fe400000010ff */
[----:B------:R-:W-:Y:S02]  /*cc30*/  F2FP.BF16.F32.PACK_AB R29, R137, R136 ;  /* 0x00000088891d723e */ /* 0x000fe400000010ff */
[----:B------:R-:W-:Y:S02]  /*cc40*/  F2FP.BF16.F32.PACK_AB R68, R10, R117 ;  /* 0x000000750a44723e */ /* 0x000fe400000010ff */
[----:B------:R-:W-:Y:S02]  /*cc50*/  F2FP.BF16.F32.PACK_AB R70, R121, R120 ;  /* 0x000000787946723e */ /* 0x000fe400000010ff */
[----:B------:R-:W-:-:S02]  /*cc60*/  F2FP.BF16.F32.PACK_AB R71, R94, R71 ;  /* 0x000000475e47723e */ /* 0x000fc400000010ff */
[----:B------:R-:W-:Y:S01]  /*cc70*/  F2FP.BF16.F32.PACK_AB R80, R12, R9 ;  /* 0x000000090c50723e */ /* 0x000fe200000010ff */
[----:B-12---:R-:W-:Y:S06]  /*cc80*/  @!P0 BRA `(.L_x_27) ;  /* 0x0000000000048947 */ /* 0x006fec0003800000 */
[----:B------:R-:W-:Y:S01]  /*cc90*/  BPT.TRAP 0x1 ;  /* 0x000000040000795c */ /* 0x000fe20000300000 */
.L_x_27:
[----:B------:R-:W-:Y:S05]  /*cca0*/  @P2 BRA `(.L_x_28) ;  /* 0x0000000000082947 */ /* 0x000fea0003800000 */
[----:B------:R-:W1:Y:S02]  /*ccb0*/  SYNCS.PHASECHK.TRANS64.TRYWAIT P2, [UR10+0x6e000], R13 ;  /* 0x06e0000dff0075a7 */ /* 0x000e64000804014a */
[----:B-1----:R-:W-:Y:S05]  /*ccc0*/  @!P2 BRA `(.L_x_29) ;  /* 0x000000cc00cca947 */ /* 0x002fea0003800000 */
.L_x_28:
[----:B------:R-:W-:Y:S01]  /*ccd0*/  UIMAD UR10, UR5, 0x1400, UR6 ;  /* 0x00001400050a78a4 */ /* 0x000fe2000f8e0206 */
[----:B------:R-:W-:Y:S01]  /*cce0*/  WARPGROUP.ARRIVE ;  /* 0x00000000000079c5 */ /* 0x000fe20000000000 */
[----:B------:R-:W-:Y:S01]  /*ccf0*/  UMOV UR11, 0x80000020 ;  /* 0x80000020000b7882 */ /* 0x000fe20000000000 */
[----:B------:R-:W-:Y:S01]  /*cd00*/  UMOV UR15, 0x80000020 ;  /* 0x80000020000f7882 */ /* 0x000fe20000000000 */
[----:B------:R-:W-:Y:S01]  /*cd10*/  UIADD3 UR14, UR10, 0x400, URZ ;  /* 0x000004000a0e7890 */ /* 0x000fe2000fffe03f */
[----:B------:R-:W-:Y:S01]  /*cd20*/  F2FP.BF16.F32.PACK_AB R87, R87, R78 ;  /* 0x0000004e5757723e */ /* 0x000fe200000010ff */
[----:B------:R-:W-:Y:S01]  /*cd30*/  UIADD3 UR18, UR10, 0x800, URZ ;  /* 0x000008000a127890 */ /* 0x000fe2000fffe03f */
[----:B------:R-:W-:Y:S02]  /*cd40*/  UMOV UR19, 0x80000020 ;  /* 0x8000002000137882 */ /* 0x000fe40000000000 */
[----:B------:R-:W-:Y:S01]  /*cd50*/  HGMMA.64x32x16.F32.BF16 R216, R52, gdesc[UR8].tnspB, R216, gsb0 ;  /* 0x4060000834d87df0 */ /* 0x000fe200080018d8 */
[----:B------:R-:W-:Y:S01]  /*cd60*/  UIADD3 UR22, UR10, 0xc00, URZ ;  /* 0x00000c000a167890 */ /* 0x000fe2000fffe03f */
[----:B------:R-:W-:Y:S01]  /*cd70*/  UMOV UR23, 0x80000020 ;  /* 0x8000002000177882 */ /* 0x000fe20000000000 */
[----:B------:R-:W-:Y:S01]  /*cd80*/  UIADD3 UR26, UR10, 0x1000, URZ ;  /* 0x000010000a1a7890 */ /* 0x000fe2000fffe03f */
[----:B------:R-:W-:Y:S01]  /*cd90*/  UMOV UR27, 0x80000020 ;  /* 0x80000020001b7882 */ /* 0x000fe20000000000 */
[----:B------:R-:W-:Y:S01]  /*cda0*/  UMOV UR11, 0x80000020 ;  /* 0x80000020000b7882 */ /* 0x000fe20000000000 */
[----:B------:R-:W-:-:S02]  /*cdb0*/  WARPGROUP.DEPBAR.LE gsb0, 0x0 ;  /* 0x00008000000079c5 */ /* 0x000fc40000010000 */
        /* <DEDUP_REMOVED lines=369> */
[----:B------:R-:W-:Y:S01]  /*e4d0*/  UIADD3 UR10, UR10, 0x13c0, URZ ;  /* 0x000013c00a0a7890 */ /* 0x000fe2000fffe03f */
        /* <DEDUP_REMOVED lines=18> */
.L_x_30:
[----:B------:R-:W-:-:S04]  /*e600*/  ULEA UR10, UR7, UR36, 0x3 ;  /* 0x00000024070a7291 */ /* 0x000fc8000f8e183f */
[----:B------:R-:W-:-:S04]  /*e610*/  UIADD3 UR10, UR10, 0x6e028, URZ ;  /* 0x0006e0280a0a7890 */ /* 0x000fc8000fffe03f */
[----:B------:R-:W-:-:S09]  /*e620*/  UPRMT UR10, URZ, 0x654, UR10 ;  /* 0x000006543f0a7896 */ /* 0x000fd2000800000a */
[----:B------:R-:W-:Y:S01]  /*e630*/  SYNCS.ARRIVE.TRANS64.RED.A1T0 RZ, [UR10], RZ ;  /* 0x000000ffffff79a7 */ /* 0x000fe2000810040a */
[----:B------:R-:W-:Y:S05]  /*e640*/  @P1 BRA `(.L_x_31) ;  /* 0x0000000000041947 */ /* 0x000fea0003800000 */
[----:B------:R-:W-:Y:S01]  /*e650*/  BPT.TRAP 0x1 ;  /* 0x000000040000795c */ /* 0x000fe20000300000 */
.L_x_31:
[----:B------:R-:W-:-:S04]  /*e660*/  UIADD3 UR7, UR7, 0x1, URZ ;  /* 0x0000000107077890 */ /* 0x000fc8000fffe03f */
[----:B------:R-:W-:-:S04]  /*e670*/  UISETP.NE.AND UP0, UPT, UR7, 0x5, UPT ;  /* 0x000000050700788c */ /* 0x000fc8000bf05270 */
[----:B------:R-:W-:Y:S01]  /*e680*/  USEL UR10, UR7, URZ, UP0 ;  /* 0x0000003f070a7287 */ /* 0x000fe20008000000 */
[----:B------:R-:W-:Y:S11]  /*e690*/  @!P0 BRA `(.L_x_32) ;  /* 0x0000000000048947 */ /* 0x000ff60003800000 */
[----:B------:R-:W-:Y:S01]  /*e6a0*/  BPT.TRAP 0x1 ;  /* 0x000000040000795c */ /* 0x000fe20000300000 */
.L_x_32:
[----:B------:R-:W-:-:S04]  /*e6b0*/  ULEA UR7, UR10, UR36, 0x3 ;  /* 0x000000240a077291 */ /* 0x000fc8000f8e183f */
[----:B------:R-:W-:-:S04]  /*e6c0*/  UIADD3 UR7, UR7, 0x6e028, URZ ;  /* 0x0006e02807077890 */ /* 0x000fc8000fffe03f */
[----:B------:R-:W-:-:S09]  /*e6d0*/  UPRMT UR7, URZ, 0x654, UR7 ;  /* 0x000006543f077896 */ /* 0x000fd20008000007 */
[----:B------:R-:W-:Y:S01]  /*e6e0*/  SYNCS.ARRIVE.TRANS64.RED.A1T0 RZ, [UR7], RZ ;  /* 0x000000ffffff79a7 */ /* 0x000fe20008100407 */
[----:B------:R-:W-:Y:S05]  /*e6f0*/  @P1 BRA `(.L_x_33) ;  /* 0x0000000000041947 */ /* 0x000fea0003800000 */
[----:B------:R-:W-:Y:S01]  /*e700*/  BPT.TRAP 0x1 ;  /* 0x000000040000795c */ /* 0x000fe20000300000 */
.L_x_33:
[----:B------:R-:W-:Y:S01]  /*e710*/  UIADD3 UR5, UR5, 0x1, URZ ;  /* 0x0000000105057890 */ /* 0x000fe2000fffe03f */
[C---:B------:R-:W-:Y:S01]  /*e720*/  ISETP.GT.AND P2, PT, R8.reuse, 0x2, PT ;  /* 0x000000020800780c */ /* 0x040fe20003f44270 */
[----:B------:R-:W-:Y:S01]  /*e730*/  UIADD3 UR7, UR10, 0x1, URZ ;  /* 0x000000010a077890 */ /* 0x000fe2000fffe03f */
[----:B------:R-:W-:Y:S01]  /*e740*/  IADD3 R8, R8, -0x1, RZ ;  /* 0xffffffff08087810 */ /* 0x000fe20007ffe0ff */
[----:B------:R-:W-:Y:S01]  /*e750*/  UISETP.NE.AND UP2, UPT, UR5, 0x5, UPT ;  /* 0x000000050500788c */ /* 0x000fe2000bf45270 */
[----:B------:R-:W-:Y:S01]  /*e760*/  IADD3 R3, R3, 0x100, RZ ;  /* 0x0000010003037810 */ /* 0x000fe20007ffe0ff */
[----:B------:R-:W-:Y:S01]  /*e770*/  UISETP.NE.AND UP0, UPT, UR7, 0x5, UPT ;  /* 0x000000050700788c */ /* 0x000fe2000bf05270 */
[----:B-1----:R-:W-:Y:S01]  /*e780*/  MOV R10, R7 ;  /* 0x00000007000a7202 */ /* 0x002fe20000000f00 */
[----:B------:R-:W-:Y:S01]  /*e790*/  USEL UR10, URZ, 0x1, UP2 ;  /* 0x000000013f0a7887 */ /* 0x000fe20009000000 */
[----:B------:R-:W-:Y:S01]  /*e7a0*/  MOV R9, R11 ;  /* 0x0000000b00097202 */ /* 0x000fe20000000f00 */
[----:B------:R-:W-:-:S02]  /*e7b0*/  USEL UR7, UR7, URZ, UP0 ;  /* 0x0000003f07077287 */ /* 0x000fc40008000000 */
[----:B------:R-:W-:Y:S02]  /*e7c0*/  USEL UR5, UR5, URZ, UP2 ;  /* 0x0000003f05057287 */ /* 0x000fe40009000000 */
[----:B------:R-:W-:Y:S01]  /*e7d0*/  LOP3.LUT R4, R4, UR10, RZ, 0x3c, !PT ;  /* 0x0000000a04047c12 */ /* 0x000fe2000f8e3cff */
[----:B------:R-:W-:Y:S09]  /*e7e0*/  @P2 BRA `(.L_x_34) ;  /* 0xffffff9c00502947 */ /* 0x000ff2000383ffff */
.L_x_23:
[----:B------:R-:W-:-:S13]  /*e7f0*/  ISETP.GE.AND P2, PT, R8, 0x1, PT ;  /* 0x000000010800780c */ /* 0x000fda0003f46270 */
[----:B------:R-:W-:Y:S05]  /*e800*/  @!P2 BRA `(.L_x_35) ;  /* 0x0000007400b0a947 */ /* 0x000fea0003800000 */
[----:B------:R-:W-:Y:S01]  /*e810*/  MOV R10, R7 ;  /* 0x00000007000a7202 */ /* 0x000fe20000000f00 */
[----:B------:R-:W-:Y:S01]  /*e820*/  ULDC UR39, c[0x0][0x604] ;  /* 0x0001810000277ab9 */ /* 0x000fe20000000800 */
[----:B------:R-:W-:-:S07]  /*e830*/  MOV R9, R11 ;  /* 0x0000000b00097202 */ /* 0x000fce0000000f00 */
.L_x_46:
[----:B------:R-:W-:Y:S05]  /*e840*/  @!P0 BRA `(.L_x_36) ;  /* 0x0000000000048947 */ /* 0x000fea0003800000 */
[----:B------:R-:W-:Y:S01]  /*e850*/  BPT.TRAP 0x1 ;  /* 0x000000040000795c */ /* 0x000fe20000300000 */
.L_x_36:
[----:B------:R-:W-:Y:S01]  /*e860*/  ULEA UR10, UR5, UR36, 0x3 ;  /* 0x00000024050a7291 */ /* 0x000fe2000f8e183f */
[----:B------:R-:W-:-:S08]  /*e870*/  SHF.L.U32 R7, R4, 0x1f, RZ ;  /* 0x0000001f04077819 */ /* 0x000fd000000006ff */
[----:B------:R-:W1:Y:S02]  /*e880*/  SYNCS.PHASECHK.TRANS64.TRYWAIT P2, [UR10+0x6e000], R7 ;  /* 0x06e00007ff0075a7 */ /* 0x000e64000804014a */
[----:B-1----:R-:W-:Y:S05]  /*e890*/  @!P2 BRA `(.L_x_37) ;  /* 0x000000b000f0a947 */ /* 0x002fea0003800000 */
.L_x_112:
        /* <DEDUP_REMOVED lines=65> */
.L_x_38:
[C---:B-1----:R-:W-:Y:S01]  /*ecb0*/  IADD3 R7, R3.reuse, 0x1, RZ ;  /* 0x0000000103077810 */ /* 0x042fe20007ffe0ff */
[----:B------:R-:W-:Y:S01]  /*ecc0*/  ULEA UR10, UR5, UR36, 0x3 ;  /* 0x00000024050a7291 */ /* 0x000fe2000f8e183f */
[C---:B------:R-:W-:Y:S02]  /*ecd0*/  IADD3 R11, R3.reuse, 0x8, RZ ;  /* 0x00000008030b7810 */ /* 0x040fe40007ffe0ff */
[-C--:B------:R-:W-:Y:S02]  /*ece0*/  ISETP.GE.AND P4, PT, R0, R7.reuse, PT ;  /* 0x000000070000720c */ /* 0x080fe40003f86270 */
[----:B------:R-:W-:Y:S02]  /*ecf0*/  ISETP.GE.AND P5, PT, R2, R7, PT ;  /* 0x000000070200720c */ /* 0x000fe40003fa6270 */
[----:B------:R-:W-:Y:S02]  /*ed00*/  IADD3 R7, R3, 0x9, RZ ;  /* 0x0000000903077810 */ /* 0x000fe40007ffe0ff */
[----:B------:R-:W-:-:S02]  /*ed10*/  FSEL R25, R25, -INF , P4 ;  /* 0xff80000019197808 */ /* 0x000fc40002000000 */
[-C--:B------:R-:W-:Y:S02]  /*ed20*/  ISETP.GE.AND P3, PT, R0, R11.reuse, PT ;  /* 0x0000000b0000720c */ /* 0x080fe40003f66270 */
[----:B------:R-:W-:Y:S02]  /*ed30*/  ISETP.GE.AND P2, PT, R2, R11, PT ;  /* 0x0000000b0200720c */ /* 0x000fe40003f46270 */
[-C--:B------:R-:W-:Y:S02]  /*ed40*/  ISETP.GE.AND P6, PT, R0, R7.reuse, PT ;  /* 0x000000070000720c */ /* 0x080fe40003fc6270 */
[----:B------:R-:W-:Y:S02]  /*ed50*/  ISETP.GE.AND P4, PT, R2, R7, PT ;  /* 0x000000070200720c */ /* 0x000fe40003f86270 */
[C---:B------:R-:W-:Y:S02]  /*ed60*/  IADD3 R11, R3.reuse, 0x10, RZ ;  /* 0x00000010030b7810 */ /* 0x040fe40007ffe0ff */
[----:B------:R-:W-:-:S02]  /*ed70*/  IADD3 R7, R3, 0x11, RZ ;  /* 0x0000001103077810 */ /* 0x000fc40007ffe0ff */
[----:B------:R-:W-:Y:S02]  /*ed80*/  FSEL R27, R27, -INF , P5 ;  /* 0xff8000001b1b7808 */ /* 0x000fe40002800000 */
[----:B------:R-:W-:Y:S02]  /*ed90*/  FSEL R28, R28, -INF , P3 ;  /* 0xff8000001c1c7808 */ /* 0x000fe40001800000 */
[----:B------:R-:W-:Y:S02]  /*eda0*/  FSEL R30, R30, -INF , P2 ;  /* 0xff8000001e1e7808 */ /* 0x000fe40001000000 */
[----:B------:R-:W-:Y:S02]  /*edb0*/  FSEL R29, R29, -INF , P6 ;  /* 0xff8000001d1d7808 */ /* 0x000fe40003000000 */
[-C--:B------:R-:W-:Y:S02]  /*edc0*/  ISETP.GE.AND P5, PT, R0, R11.reuse, PT ;  /* 0x0000000b0000720c */ /* 0x080fe40003fa6270 */
[----:B------:R-:W-:-:S02]  /*edd0*/  ISETP.GE.AND P3, PT, R2, R11, PT ;  /* 0x0000000b0200720c */ /* 0x000fc40003f66270 */
[-C--:B------:R-:W-:Y:S02]  /*ede0*/  ISETP.GE.AND P2, PT, R0, R7.reuse, PT ;  /* 0x000000070000720c */ /* 0x080fe40003f46270 */
[----:B------:R-:W-:Y:S02]  /*edf0*/  ISETP.GE.AND P6, PT, R2, R7, PT ;  /* 0x000000070200720c */ /* 0x000fe40003fc6270 */
[C---:B------:R-:W-:Y:S02]  /*ee00*/  IADD3 R11, R3.reuse, 0x18, RZ ;  /* 0x00000018030b7810 */ /* 0x040fe40007ffe0ff */
[----:B------:R-:W-:Y:S02]  /*ee10*/  IADD3 R7, R3, 0x19, RZ ;  /* 0x0000001903077810 */ /* 0x000fe40007ffe0ff */
[----:B------:R-:W-:Y:S02]  /*ee20*/  FSEL R31, R31, -INF , P4 ;  /* 0xff8000001f1f7808 */ /* 0x000fe40002000000 */
[----:B------:R-:W-:-:S02]  /*ee30*/  FSEL R32, R32, -INF , P5 ;  /* 0xff80000020207808 */ /* 0x000fc40002800000 */
[----:B------:R-:W-:Y:S02]  /*ee40*/  FSEL R34, R34, -INF , P3 ;  /* 0xff80000022227808 */ /* 0x000fe40001800000 */
[----:B------:R-:W-:Y:S02]  /*ee50*/  FSEL R33, R33, -INF , P2 ;  /* 0xff80000021217808 */ /* 0x000fe40001000000 */
[-C--:B------:R-:W-:Y:S02]  /*ee60*/  ISETP.GE.AND P4, PT, R0, R11.reuse, PT ;  /* 0x0000000b0000720c */ /* 0x080fe40003f86270 */
[----:B------:R-:W-:Y:S02]  /*ee70*/  ISETP.GE.AND P5, PT, R2, R11, PT ;  /* 0x0000000b0200720c */ /* 0x000fe40003fa6270 */
[-C--:B------:R-:W-:Y:S02]  /*ee80*/  ISETP.GE.AND P3, PT, R0, R7.reuse, PT ;  /* 0x000000070000720c */ /* 0x080fe40003f66270 */
[----:B------:R-:W-:-:S02]  /*ee90*/  ISETP.GE.AND P2, PT, R2, R7, PT ;  /* 0x000000070200720c */ /* 0x000fc40003f46270 */
[C---:B------:R-:W-:Y:S02]  /*eea0*/  IADD3 R11, R3.reuse, 0x20, RZ ;  /* 0x00000020030b7810 */ /* 0x040fe40007ffe0ff */
[----:B------:R-:W-:Y:S02]  /*eeb0*/  IADD3 R7, R3, 0x21, RZ ;  /* 0x0000002103077810 */ /* 0x000fe40007ffe0ff */
[----:B------:R-:W-:Y:S02]  /*eec0*/  FSEL R35, R35, -INF , P6 ;  /* 0xff80000023237808 */ /* 0x000fe40003000000 */
[----:B------:R-:W-:Y:S02]  /*eed0*/  FSEL R36, R36, -INF , P4 ;  /* 0xff80000024247808 */ /* 0x000fe40002000000 */
[----:B------:R-:W-:Y:S02]  /*eee0*/  FSEL R38, R38, -INF , P5 ;  /* 0xff80000026267808 */ /* 0x000fe40002800000 */
        /* <DEDUP_REMOVED lines=24> */
[----:B------:R-:W-:Y:S01]  /*f070*/  ISETP.GE.AND P4, PT, R2, R7, PT ;  /* 0x000000070200720c */ /* 0x000fe20003f86270 */
[C---:B------:R-:W-:Y:S01]  /*f080*/  VIADD R7, R3.reuse, 0x39 ;  /* 0x0000003903077836 */ /* 0x040fe20000000000 */
[----:B------:R-:W-:-:S02]  /*f090*/  IADD3 R11, R3, 0x38, RZ ;  /* 0x00000038030b7810 */ /* 0x000fc40007ffe0ff */
[----:B------:R-:W-:Y:S02]  /*f0a0*/  FSEL R47, R47, -INF , P5 ;  /* 0xff8000002f2f7808 */ /* 0x000fe40002800000 */
[----:B------:R-:W-:Y:S02]  /*f0b0*/  FSEL R48, R48, -INF , P3 ;  /* 0xff80000030307808 */ /* 0x000fe40001800000 */
[-C--:B------:R-:W-:Y:S02]  /*f0c0*/  ISETP.GE.AND P5, PT, R0, R11.reuse, PT ;  /* 0x0000000b0000720c */ /* 0x080fe40003fa6270 */
[----:B------:R-:W-:Y:S02]  /*f0d0*/  ISETP.GE.AND P3, PT, R2, R11, PT ;  /* 0x0000000b0200720c */ /* 0x000fe40003f66270 */
[----:B------:R-:W-:Y:S02]  /*f0e0*/  FSEL R50, R50, -INF , P2 ;  /* 0xff80000032327808 */ /* 0x000fe40001000000 */
[----:B------:R-:W-:-:S02]  /*f0f0*/  FSEL R49, R49, -INF , P6 ;  /* 0xff80000031317808 */ /* 0x000fc40003000000 */
[C---:B------:R-:W-:Y:S02]  /*f100*/  IADD3 R11, R3.reuse, 0x40, RZ ;  /* 0x00000040030b7810 */ /* 0x040fe40007ffe0ff */
[-C--:B------:R-:W-:Y:S02]  /*f110*/  ISETP.GE.AND P2, PT, R0, R7.reuse, PT ;  /* 0x000000070000720c */ /* 0x080fe40003f46270 */
[----:B------:R-:W-:Y:S02]  /*f120*/  ISETP.GE.AND P6, PT, R2, R7, PT ;  /* 0x000000070200720c */ /* 0x000fe40003fc6270 */
[----:B------:R-:W-:Y:S02]  /*f130*/  IADD3 R7, R3, 0x41, RZ ;  /* 0x0000004103077810 */ /* 0x000fe40007ffe0ff */
[----:B------:R-:W-:Y:S02]  /*f140*/  FSEL R51, R51, -INF , P4 ;  /* 0xff80000033337808 */ /* 0x000fe40002000000 */
[----:B------:R-:W-:-:S02]  /*f150*/  FSEL R52, R52, -INF , P5 ;  /* 0xff80000034347808 */ /* 0x000fc40002800000 */
[-C--:B------:R-:W-:Y:S02]  /*f160*/  ISETP.GE.AND P4, PT, R0, R11.reuse, PT ;  /* 0x0000000b0000720c */ /* 0x080fe40003f86270 */
[----:B------:R-:W-:Y:S02]  /*f170*/  ISETP.GE.AND P5, PT, R2, R11, PT ;  /* 0x0000000b0200720c */ /* 0x000fe40003fa6270 */
[----:B------:R-:W-:Y:S02]  /*f180*/  FSEL R54, R54, -INF , P3 ;  /* 0xff80000036367808 */ /* 0x000fe40001800000 */
[----:B------:R-:W-:Y:S02]  /*f190*/  FSEL R53, R53, -INF , P2 ;  /* 0xff80000035357808 */ /* 0x000fe40001000000 */
[----:B------:R-:W-:Y:S02]  /*f1a0*/  IADD3 R11, R3, 0x48, RZ ;  /* 0x00000048030b7810 */ /* 0x000fe40007ffe0ff */
[----:B------:R-:W-:-:S02]  /*f1b0*/  ISETP.GE.AND P3, PT, R0, R7, PT ;  /* 0x000000070000720c */ /* 0x000fc40003f66270 */
[----:B------:R-:W-:Y:S02]  /*f1c0*/  ISETP.GE.AND P2, PT, R2, R7, PT ;  /* 0x000000070200720c */ /* 0x000fe40003f46270 */
[----:B------:R-:W-:Y:S02]  /*f1d0*/  IADD3 R7, R3, 0x49, RZ ;  /* 0x0000004903077810 */ /* 0x000fe40007ffe0ff */
[----:B------:R-:W-:Y:S02]  /*f1e0*/  FSEL R55, R55, -INF , P6 ;  /* 0xff80000037377808 */ /* 0x000fe40003000000 */
[----:B------:R-:W-:Y:S02]  /*f1f0*/  FSEL R56, R56, -INF , P4 ;  /* 0xff80000038387808 */ /* 0x000fe40002000000 */
[-C--:B------:R-:W-:Y:S02]  /*f200*/  ISETP.GE.AND P6, PT, R0, R11.reuse, PT ;  /* 0x0000000b0000720c */ /* 0x080fe40003fc6270 */
[----:B------:R-:W-:-:S02]  /*f210*/  ISETP.GE.AND P4, PT, R2, R11, PT ;  /* 0x0000000b0200720c */ /* 0x000fc40003f86270 */
[----:B------:R-:W-:Y:S02]  /*f220*/  FSEL R58, R58, -INF , P5 ;  /* 0xff8000003a3a7808 */ /* 0x000fe40002800000 */
[----:B------:R-:W-:Y:S02]  /*f230*/  FSEL R57, R57, -INF , P3 ;  /* 0xff80000039397808 */ /* 0x000fe40001800000 */
[C---:B------:R-:W-:Y:S02]  /*f240*/  IADD3 R11, R3.reuse, 0x50, RZ ;  /* 0x00000050030b7810 */ /* 0x040fe40007ffe0ff */
[-C--:B------:R-:W-:Y:S02]  /*f250*/  ISETP.GE.AND P5, PT, R0, R7.reuse, PT ;  /* 0x000000070000720c */ /* 0x080fe40003fa6270 */
[----:B------:R-:W-:Y:S02]  /*f260*/  ISETP.GE.AND P3, PT, R2, R7, PT ;  /* 0x000000070200720c */ /* 0x000fe40003f66270 */
        /* <DEDUP_REMOVED lines=94> */
[----:B------:R-:W-:Y:S01]  /*f850*/  ISETP.GE.AND P4, PT, R2, R11, PT ;  /* 0x0000000b0200720c */ /* 0x000fe20003f86270 */
[----:B------:R-:W-:Y:S01]  /*f860*/  VIADD R11, R3, 0xa0 ;  /* 0x000000a0030b7836 */ /* 0x000fe20000000000 */
[----:B------:R-:W-:Y:S02]  /*f870*/  FSEL R98, R98, -INF , P5 ;  /* 0xff80000062627808 */ /* 0x000fe40002800000 */
[----:B------:R-:W-:-:S02]  /*f880*/  FSEL R97, R97, -INF , P3 ;  /* 0xff80000061617808 */ /* 0x000fc40001800000 */
[-C--:B------:R-:W-:Y:S02]  /*f890*/  ISETP.GE.AND P5, PT, R0, R7.reuse, PT ;  /* 0x000000070000720c */ /* 0x080fe40003fa6270 */
[----:B------:R-:W-:Y:S02]  /*f8a0*/  ISETP.GE.AND P3, PT, R2, R7, PT ;  /* 0x000000070200720c */ /* 0x000fe40003f66270 */
[----:B------:R-:W-:Y:S02]  /*f8b0*/  IADD3 R7, R3, 0xa1, RZ ;  /* 0x000000a103077810 */ /* 0x000fe40007ffe0ff */
[----:B------:R-:W-:Y:S02]  /*f8c0*/  FSEL R99, R99, -INF , P2 ;  /* 0xff80000063637808 */ /* 0x000fe40001000000 */
[----:B------:R-:W-:Y:S02]  /*f8d0*/  FSEL R100, R100, -INF , P6 ;  /* 0xff80000064647808 */ /* 0x000fe40003000000 */
[----:B------:R-:W-:-:S02]  /*f8e0*/  FSEL R102, R102, -INF , P4 ;  /* 0xff80000066667808 */ /* 0x000fc40002000000 */
[----:B------:R-:W-:Y:S02]  /*f8f0*/  FSEL R101, R101, -INF , P5 ;  /* 0xff80000065657808 */ /* 0x000fe40002800000 */
[-C--:B------:R-:W-:Y:S02]  /*f900*/  ISETP.GE.AND P2, PT, R0, R11.reuse, PT ;  /* 0x0000000b0000720c */ /* 0x080fe40003f46270 */
[----:B------:R-:W-:Y:S02]  /*f910*/  ISETP.GE.AND P6, PT, R2, R11, PT ;  /* 0x0000000b0200720c */ /* 0x000fe40003fc6270 */
[-C--:B------:R-:W-:Y:S02]  /*f920*/  ISETP.GE.AND P4, PT, R0, R7.reuse, PT ;  /* 0x000000070000720c */ /* 0x080fe40003f86270 */
[----:B------:R-:W-:Y:S02]  /*f930*/  ISETP.GE.AND P5, PT, R2, R7, PT ;  /* 0x000000070200720c */ /* 0x000fe40003fa6270 */
[----:B------:R-:W-:-:S02]  /*f940*/  IADD3 R11, R3, 0xa8, RZ ;  /* 0x000000a8030b7810 */ /* 0x000fc40007ffe0ff */
[----:B------:R-:W-:Y:S02]  /*f950*/  IADD3 R7, R3, 0xa9, RZ ;  /* 0x000000a903077810 */ /* 0x000fe40007ffe0ff */
[----:B------:R-:W-:Y:S02]  /*f960*/  FSEL R104, R104, -INF , P2 ;  /* 0xff80000068687808 */ /* 0x000fe40001000000 */
[----:B------:R-:W-:Y:S02]  /*f970*/  FSEL R106, R106, -INF , P6 ;  /* 0xff8000006a6a7808 */ /* 0x000fe40003000000 */
[----:B------:R-:W-:Y:S02]  /*f980*/  FSEL R105, R105, -INF , P4 ;  /* 0xff80000069697808 */ /* 0x000fe40002000000 */
[----:B------:R-:W-:Y:S02]  /*f990*/  ISETP.GE.AND P2, PT, R2, R11, PT ;  /* 0x0000000b0200720c */ /* 0x000fe40003f46270 */
[----:B------:R-:W-:-:S02]  /*f9a0*/  ISETP.GE.AND P6, PT, R0, R7, PT ;  /* 0x000000070000720c */ /* 0x000fc40003fc6270 */
[----:B------:R-:W-:Y:S02]  /*f9b0*/  ISETP.GE.AND P4, PT, R2, R7, PT ;  /* 0x000000070200720c */ /* 0x000fe40003f86270 */
[----:B------:R-:W-:Y:S02]  /*f9c0*/  IADD3 R7, R3, 0xb1, RZ ;  /* 0x000000b103077810 */ /* 0x000fe40007ffe0ff */
[----:B------:R-:W-:Y:S02]  /*f9d0*/  FSEL R110, R110, -INF , P2 ;  /* 0xff8000006e6e7808 */ /* 0x000fe40001000000 */
[----:B------:R-:W-:Y:S02]  /*f9e0*/  FSEL R109, R109, -INF , P6 ;  /* 0xff8000006d6d7808 */ /* 0x000fe40003000000 */
[-C--:B------:R-:W-:Y:S02]  /*f9f0*/  ISETP.GE.AND P2, PT, R0, R7.reuse, PT ;  /* 0x000000070000720c */ /* 0x080fe40003f46270 */
[----:B------:R-:W-:-:S02]  /*fa00*/  ISETP.GE.AND P6, PT, R2, R7, PT ;  /* 0x000000070200720c */ /* 0x000fc40003fc6270 */
[----:B------:R-:W-:Y:S02]  /*fa10*/  IADD3 R7, R3, 0xb9, RZ ;  /* 0x000000b903077810 */ /* 0x000fe40007ffe0ff */
[----:B------:R-:W-:Y:S02]  /*fa20*/  FSEL R113, R113, -INF , P2 ;  /* 0xff80000071717808 */ /* 0x000fe40001000000 */
[C---:B------:R-:W-:Y:S02]  /*fa30*/  ISETP.GE.AND P2, PT, R0.reuse, R7, PT ;  /* 0x000000070000720c */ /* 0x040fe40003f46270 */
[----:B------:R-:W-:Y:S02]  /*fa40*/  IADD3 R16, R3, 0xc0, RZ ;  /* 0x000000c003107810 */ /* 0x000fe40007ffe0ff */
[----:B------:R-:W-:Y:S02]  /*fa50*/  FSEL R117, R117, -INF , P2 ;  /* 0xff80000075757808 */ /* 0x000fe40001000000 */
[----:B------:R-:W-:-:S02]  /*fa60*/  ISETP.GE.AND P2, PT, R0, R16, PT ;  /* 0x000000100000720c */ /* 0x000fc40003f46270 */
[C---:B------:R-:W-:Y:S02]  /*fa70*/  IADD3 R234, R3.reuse, 0xc1, RZ ;  /* 0x000000c103ea7810 */ /* 0x040fe40007ffe0ff */
        /* <DEDUP_REMOVED lines=19> */
[----:B------:R-:W-:Y:S02]  /*fbb0*/  ISETP.GE.AND P2, PT, R0, R20, PT ;  /* 0x000000140000720c */ /* 0x000fe40003f46270 */
[----:B------:R-:W-:Y:S02]  /*fbc0*/  IADD3 R19, R3, 0xe0, RZ ;  /* 0x000000e003137810 */ /* 0x000fe40007ffe0ff */
[----:B------:R-:W-:Y:S02]  /*fbd0*/  FSEL R103, R103, -INF , P3 ;  /* 0xff80000067677808 */ /* 0x000fe40001800000 */
[----:B------:R-:W-:-:S02]  /*fbe0*/  FSEL R133, R133, -INF , P2 ;  /* 0xff80000085857808 */ /* 0x000fc40001000000 */
[C---:B------:R-:W-:Y:S02]  /*fbf0*/  ISETP.GE.AND P3, PT, R0.reuse, R11, PT ;  /* 0x0000000b0000720c */ /* 0x040fe40003f66270 */
[----:B------:R-:W-:Y:S02]  /*fc00*/  ISETP.GE.AND P2, PT, R0, R19, PT ;  /* 0x000000130000720c */ /* 0x000fe40003f46270 */
[C---:B------:R-:W-:Y:S02]  /*fc10*/  IADD3 R11, R3.reuse, 0xb0, RZ ;  /* 0x000000b0030b7810 */ /* 0x040fe40007ffe0ff */
[----:B------:R-:W-:Y:S02]  /*fc20*/  IADD3 R18, R3, 0xe1, RZ ;  /* 0x000000e103127810 */ /* 0x000fe40007ffe0ff */
[----:B------:R-:W-:Y:S02]  /*fc30*/  FSEL R107, R107, -INF , P5 ;  /* 0xff8000006b6b7808 */ /* 0x000fe40002800000 */
[----:B------:R-:W-:-:S02]  /*fc40*/  FSEL R108, R108, -INF , P3 ;  /* 0xff8000006c6c7808 */ /* 0x000fc40001800000 */
[----:B------:R-:W-:Y:S02]  /*fc50*/  FSEL R136, R136, -INF , P2 ;  /* 0xff80000088887808 */ /* 0x000fe40001000000 */
[-C--:B------:R-:W-:Y:S02]  /*fc60*/  ISETP.GE.AND P5, PT, R0, R11.reuse, PT ;  /* 0x0000000b0000720c */ /* 0x080fe40003fa6270 */
[----:B------:R-:W-:Y:S02]  /*fc70*/  ISETP.GE.AND P3, PT, R2, R11, PT ;  /* 0x0000000b0200720c */ /* 0x000fe40003f66270 */
[----:B------:R-:W-:Y:S02]  /*fc80*/  ISETP.GE.AND P2, PT, R0, R18, PT ;  /* 0x000000120000720c */ /* 0x000fe40003f46270 */
[C---:B------:R-:W-:Y:S02]  /*fc90*/  IADD3 R11, R3.reuse, 0xb8, RZ ;  /* 0x000000b8030b7810 */ /* 0x040fe40007ffe0ff */
[----:B------:R-:W-:-:S02]  /*fca0*/  IADD3 R17, R3, 0xe8, RZ ;  /* 0x000000e803117810 */ /* 0x000fc40007ffe0ff */
[----:B------:R-:W-:Y:S02]  /*fcb0*/  FSEL R112, R112, -INF , P5 ;  /* 0xff80000070707808 */ /* 0x000fe40002800000 */
[----:B------:R-:W-:Y:S02]  /*fcc0*/  FSEL R137, R137, -INF , P2 ;  /* 0xff80000089897808 */ /* 0x000fe40001000000 */
[C---:B------:R-:W-:Y:S02]  /*fcd0*/  ISETP.GE.AND P5, PT, R0.reuse, R11, PT ;  /* 0x0000000b0000720c */ /* 0x040fe40003fa6270 */
[----:B------:R-:W-:Y:S02]  /*fce0*/  ISETP.GE.AND P2, PT, R0, R17, PT ;  /* 0x000000110000720c */ /* 0x000fe40003f46270 */
[----:B------:R-:W-:Y:S02]  /*fcf0*/  IADD3 R15, R3, 0xe9, RZ ;  /* 0x000000e9030f7810 */ /* 0x000fe40007ffe0ff */
[----:B------:R-:W-:-:S02]  /*fd00*/  FSEL R116, R116, -INF , P5 ;  /* 0xff80000074747808 */ /* 0x000fc40002800000 */
[----:B------:R-:W-:Y:S02]  /*fd10*/  FSEL R140, R140, -INF , P2 ;  /* 0xff8000008c8c7808 */ /* 0x000fe40001000000 */
[----:B------:R-:W-:Y:S02]  /*fd20*/  ISETP.GE.AND P5, PT, R2, R11, PT ;  /* 0x0000000b0200720c */ /* 0x000fe40003fa6270 */
        /* <DEDUP_REMOVED lines=10> */
[----:B------:R-:W-:Y:S02]  /*fdd0*/  IADD3 R13, R3, 0xf9, RZ ;  /* 0x000000f9030d7810 */ /* 0x000fe40007ffe0ff */
[----:B------:R-:W-:Y:S02]  /*fde0*/  FSEL R148, R148, -INF , P2 ;  /* 0xff80000094947808 */ /* 0x000fe40001000000 */
[C---:B------:R-:W-:Y:S02]  /*fdf0*/  ISETP.GE.AND P2, PT, R0.reuse, R13, PT ;  /* 0x0000000d0000720c */ /* 0x040fe40003f46270 */
[----:B------:R-:W-:Y:S02]  /*fe00*/  FSEL R111, R111, -INF , P4 ;  /* 0xff8000006f6f7808 */ /* 0x000fe40002000000 */
[----:B------:R-:W-:Y:S02]  /*fe10*/  FSEL R149, R149, -INF , P2 ;  /* 0xff80000095957808 */ /* 0x000fe40001000000 */
[----:B------:R-:W-:-:S02]  /*fe20*/  ISETP.GE.AND P2, PT, R0, R3, PT ;  /* 0x000000030000720c */ /* 0x000fc40003f46270 */
[----:B------:R-:W-:Y:S02]  /*fe30*/  ISETP.GE.AND P4, PT, R2, R16, PT ;  /* 0x000000100200720c */ /* 0x000fe40003f86270 */
[----:B------:R-:W-:Y:S02]  /*fe40*/  FSEL R24, R24, -INF , P2 ;  /* 0xff80000018187808 */ /* 0x000fe40001000000 */
[----:B------:R-:W-:Y:S02]  /*fe50*/  ISETP.GE.AND P2, PT, R2, R7, PT ;  /* 0x000000070200720c */ /* 0x000fe40003f46270 */
[----:B------:R-:W-:Y:S02]  /*fe60*/  FMNMX R236, R24, R10, !PT ;  /* 0x0000000a18ec7209 */ /* 0x000fe40007800000 */
[----:B------:R-:W-:Y:S02]  /*fe70*/  FSEL R115, R115, -INF , P6 ;  /* 0xff80000073737808 */ /* 0x000fe40003000000 */
[----:B------:R-:W-:-:S02]  /*fe80*/  FMNMX R7, R25, R236, !PT ;  /* 0x000000ec19077209 */ /* 0x000fc40007800000 */
[----:B------:R-:W-:Y:S02]  /*fe90*/  ISETP.GE.AND P6, PT, R2, R233, PT ;  /* 0x000000e90200720c */ /* 0x000fe40003fc6270 */
[----:B------:R-:W-:Y:S02]  /*fea0*/  FMNMX R236, R28, R7, !PT ;  /* 0x000000071cec7209 */ /* 0x000fe40007800000 */
[----:B------:R-:W-:Y:S02]  /*feb0*/  FSEL R118, R118, -INF , P5 ;  /* 0xff80000076767808 */ /* 0x000fe40002800000 */
[----:B------:R-:W-:Y:S02]  /*fec0*/  FMNMX R7, R29, R236, !PT ;  /* 0x000000ec1d077209 */ /* 0x000fe40007800000 */
[----:B------:R-:W-:Y:S02]  /*fed0*/  ISETP.GE.AND P5, PT, R2, R232, PT ;  /* 0x000000e80200720c */ /* 0x000fe40003fa6270 */
[----:B------:R-:W-:-:S02]  /*fee0*/  FMNMX R236, R32, R7, !PT ;  /* 0x0000000720ec7209 */ /* 0x000fc40007800000 */
[----:B------:R-:W-:Y:S02]  /*fef0*/  FSEL R126, R126, -INF , P6 ;  /* 0xff8000007e7e7808 */ /* 0x000fe40003000000 */
[----:B------:R-:W-:Y:S02]  /*ff00*/  FMNMX R7, R33, R236, !PT ;  /* 0x000000ec21077209 */ /* 0x000fe40007800000 */
        /* <DEDUP_REMOVED lines=8> */
[----:B------:R-:W-:Y:S02]  /*ff90*/  FSEL R138, R138, -INF , P5 ;  /* 0xff8000008a8a7808 */ /* 0x000fe40002800000 */
[----:B------:R-:W-:-:S02]  /*ffa0*/  FMNMX R236, R44, R7, !PT ;  /* 0x000000072cec7209 */ /* 0x000fc40007800000 */
[----:B------:R-:W-:Y:S02]  /*ffb0*/  FSEL R114, R114, -INF , P3 ;  /* 0xff80000072727808 */ /* 0x000fe40001800000 */
[----:B------:R-:W-:Y:S02]  /*ffc0*/  FMNMX R7, R45, R236, !PT ;  /* 0x000000ec2d077209 */ /* 0x000fe40007800000 */
[----:B------:R-:W-:Y:S02]  /*ffd0*/  ISETP.GE.AND P5, PT, R2, R11, PT ;  /* 0x0000000b0200720c */ /* 0x000fe40003fa6270 */
        /* <DEDUP_REMOVED lines=39> */
[----:B------:R-:W-:Y:S02]  /*10250*/  FSEL R151, R151, -INF , P3 ;  /* 0xff80000097977808 */ /* 0x000fe40001800000 */
[----:B------:R-:W-:Y:S02]  /*10260*/  FMNMX R236, R88, R7, !PT ;  /* 0x0000000758ec7209 */ /* 0x000fe40007800000 */
[----:B------:R-:W-:Y:S02]  /*10270*/  FSEL R150, R150, -INF , P2 ;  /* 0xff80000096967808 */ /* 0x000fe40001000000 */
        /* <DEDUP_REMOVED lines=36> */
[----:B------:R-:W-:Y:S02]  /*104c0*/  FSEL R11, R7, RZ, P6 ;  /* 0x000000ff070b7208 */ /* 0x000fe40003000000 */
[----:B------:R-:W-:-:S03]  /*104d0*/  ISETP.GE.AND P6, PT, R2, R12, PT ;  /* 0x0000000c0200720c */ /* 0x000fc60003fc6270 */
[----:B------:R-:W-:Y:S01]  /*104e0*/  FMUL R12, R11, UR39 ;  /* 0x000000270b0c7c20 */ /* 0x000fe20008400000 */
[----:B------:R-:W-:-:S03]  /*104f0*/  FSEL R147, R147, -INF , P6 ;  /* 0xff80000093937808 */ /* 0x000fc60003000000 */
        /* <DEDUP_REMOVED lines=21> */
[--C-:B------:R-:W-:Y:S01]  /*10650*/  FFMA R29, R53, UR39, -R12.reuse ;  /* 0x00000027351d7c23 */ /* 0x100fe2000800080c */
[----:B------:R1:W2:Y:S01]  /*10660*/  MUFU.EX2 R13, R24 ;  /* 0x00000018000d7308 */ /* 0x0002a20000000800 */
[----:B------:R-:W-:Y:S01]  /*10670*/  @!P5 FMUL R14, R14, 0.5 ;  /* 0x3f0000000e0ed820 */ /* 0x000fe20000400000 */
[----:B------:R-:W-:Y:S01]  /*10680*/  @!P3 FMUL R17, R17, 0.5 ;  /* 0x3f0000001111b820 */ /* 0x000fe20000400000 */
[--C-:B------:R-:W-:Y:S01]  /*10690*/  FFMA R53, R73, UR39, -R12.reuse ;  /* 0x0000002749357c23 */ /* 0x100fe2000800080c */
[----:B------:R-:W-:Y:S01]  /*106a0*/  @!P2 FMUL R16, R16, 0.5 ;  /* 0x3f0000001010a820 */ /* 0x000fe20000400000 */
[--C-:B------:R-:W-:Y:S01]  /*106b0*/  FFMA R73, R85, UR39, -R12.reuse ;  /* 0x0000002755497c23 */ /* 0x100fe2000800080c */
[--C-:B------:R-:W-:Y:S01]  /*106c0*/  FFMA R85, R97, UR39, -R12.reuse ;  /* 0x0000002761557c23 */ /* 0x100fe2000800080c */
[--C-:B------:R-:W-:Y:S01]  /*106d0*/  FFMA R97, R109, UR39, -R12.reuse ;  /* 0x000000276d617c23 */ /* 0x100fe2000800080c */
[----:B------:R-:W3:Y:S01]  /*106e0*/  MUFU.EX2 R15, R15 ;  /* 0x0000000f000f7308 */ /* 0x000ee20000000800 */
[--C-:B-1----:R-:W-:Y:S01]  /*106f0*/  FFMA R24, R45, UR39, -R12.reuse ;  /* 0x000000272d187c23 */ /* 0x102fe2000800080c */
[--C-:B------:R-:W-:Y:S01]  /*10700*/  FFMA R109, R121, UR39, -R12.reuse ;  /* 0x00000027796d7c23 */ /* 0x100fe2000800080c */
[--C-:B------:R-:W-:Y:S01]  /*10710*/  FFMA R129, R129, UR39, -R12.reuse ;  /* 0x0000002781817c23 */ /* 0x100fe2000800080c */
[--C-:B------:R-:W-:Y:S01]  /*10720*/  FFMA R136, R136, UR39, -R12.reuse ;  /* 0x0000002788887c23 */ /* 0x100fe2000800080c */
[--C-:B------:R-:W-:Y:S01]  /*10730*/  FFMA R137, R137, UR39, -R12.reuse ;  /* 0x0000002789897c23 */ /* 0x100fe2000800080c */
[--C-:B------:R-:W-:Y:S01]  /*10740*/  FFMA R140, R140, UR39, -R12.reuse ;  /* 0x000000278c8c7c23 */ /* 0x100fe2000800080c */
[--C-:B------:R-:W-:Y:S01]  /*10750*/  FFMA R145, R145, UR39, -R12.reuse ;  /* 0x0000002791917c23 */ /* 0x100fe2000800080c */
[----:B------:R-:W1:Y:S01]  /*10760*/  MUFU.EX2 R14, R14 ;  /* 0x0000000e000e7308 */ /* 0x000e620000000800 */
[----:B--2---:R-:W-:Y:S01]  /*10770*/  @!P4 FMUL R13, R13, R13 ;  /* 0x0000000d0d0dc220 */ /* 0x004fe20000400000 */
[----:B------:R-:W-:Y:S01]  /*10780*/  FSETP.GEU.AND P4, PT, R18, -126, PT ;  /* 0xc2fc00001200780b */ /* 0x000fe20003f8e000 */
[----:B------:R-:W-:-:S05]  /*10790*/  FFMA R144, R144, UR39, -R12 ;  /* 0x0000002790907c23 */ /* 0x000fca000800080c */
        /* <DEDUP_REMOVED lines=30> */
[----:B------:R-:W-:-:S04]  /*10980*/  ISETP.GE.AND P3, PT, R2, R3, PT ;  /* 0x000000030200720c */ /* 0x000fc80003f66270 */
[----:B------:R-:W-:Y:S01]  /*10990*/  FSEL R48, R26, -INF , P3 ;  /* 0xff8000001a307808 */ /* 0x000fe20001800000 */
[----:B------:R-:W-:Y:S01]  /*109a0*/  @!P5 FMUL R24, R24, 0.5 ;  /* 0x3f0000001818d820 */ /* 0x000fe20000400000 */
[----:B------:R-:W1:Y:S01]  /*109b0*/  MUFU.EX2 R25, R25 ;  /* 0x0000001900197308 */ /* 0x000e620000000800 */
[----:B--2---:R-:W-:Y:S01]  /*109c0*/  @!P2 FMUL R20, R20, R20 ;  /* 0x000000141414a220 */ /* 0x004fe20000400000 */
[----:B------:R-:W-:Y:S02]  /*109d0*/  FMNMX R32, R48, R9, !PT ;  /* 0x0000000930207209 */ /* 0x000fe40007800000 */
[----:B------:R-:W-:Y:S02]  /*109e0*/  FSETP.GEU.AND P2, PT, R49, -126, PT ;  /* 0xc2fc00003100780b */ /* 0x000fe40003f4e000 */
[----:B------:R-:W-:Y:S01]  /*109f0*/  FMNMX R33, R27, R32, !PT ;  /* 0x000000201b217209 */ /* 0x000fe20007800000 */
[--C-:B------:R-:W-:Y:S01]  /*10a00*/  FFMA R32, R56, UR39, -R12.reuse ;  /* 0x0000002738207c23 */ /* 0x100fe2000800080c */
[----:B------:R-:W2:Y:S01]  /*10a10*/  MUFU.EX2 R24, R24 ;  /* 0x0000001800187308 */ /* 0x000ea20000000800 */
[----:B---3--:R-:W-:Y:S01]  /*10a20*/  @!P4 FMUL R23, R23, R23 ;  /* 0x000000171717c220 */ /* 0x008fe20000400000 */
[----:B------:R-:W-:Y:S01]  /*10a30*/  FMNMX R36, R30, R33, !PT ;  /* 0x000000211e247209 */ /* 0x000fe20007800000 */
[--C-:B------:R-:W-:Y:S01]  /*10a40*/  FFMA R33, R57, UR39, -R12.reuse ;  /* 0x0000002739217c23 */ /* 0x100fe2000800080c */
[----:B------:R-:W-:Y:S01]  /*10a50*/  FSETP.GEU.AND P4, PT, R28, -126, PT ;  /* 0xc2fc00001c00780b */ /* 0x000fe20003f8e000 */
[--C-:B------:R-:W-:Y:S01]  /*10a60*/  FFMA R57, R77, UR39, -R12.reuse ;  /* 0x000000274d397c23 */ /* 0x100fe2000800080c */
[----:B------:R-:W-:Y:S01]  /*10a70*/  FMNMX R37, R31, R36, !PT ;  /* 0x000000241f257209 */ /* 0x000fe20007800000 */
[--C-:B------:R-:W-:Y:S01]  /*10a80*/  FFMA R77, R89, UR39, -R12.reuse ;  /* 0x00000027594d7c23 */ /* 0x100fe2000800080c */
[----:B------:R-:W-:Y:S01]  /*10a90*/  FSETP.GEU.AND P3, PT, R29, -126, PT ;  /* 0xc2fc00001d00780b */ /* 0x000fe20003f6e000 */
[----:B-1----:R-:W-:Y:S01]  /*10aa0*/  @!P6 FMUL R25, R25, R25 ;  /* 0x000000191919e220 */ /* 0x002fe20000400000 */
[----:B------:R-:W-:Y:S01]  /*10ab0*/  FMNMX R36, R34, R37, !PT ;  /* 0x0000002522247209 */ /* 0x000fe20007800000 */
[----:B------:R-:W-:Y:S01]  /*10ac0*/  @!P2 FMUL R49, R49, 0.5 ;  /* 0x3f0000003131a820 */ /* 0x000fe20000400000 */
[----:B------:R-:W-:Y:S01]  /*10ad0*/  FSETP.GEU.AND P6, PT, R33, -126, PT ;  /* 0xc2fc00002100780b */ /* 0x000fe20003fce000 */
[--C-:B------:R-:W-:Y:S01]  /*10ae0*/  FFMA R89, R101, UR39, -R12.reuse ;  /* 0x0000002765597c23 */ /* 0x100fe2000800080c */
[----:B------:R-:W-:Y:S01]  /*10af0*/  FMNMX R37, R35, R36, !PT ;  /* 0x0000002423257209 */ /* 0x000fe20007800000 */
[----:B------:R-:W1:Y:S01]  /*10b00*/  MUFU.EX2 R26, R49 ;  /* 0x00000031001a7308 */ /* 0x000e620000000800 */
[--C-:B------:R-:W-:Y:S01]  /*10b10*/  FFMA R36, R60, UR39, -R12.reuse ;  /* 0x000000273c247c23 */ /* 0x100fe2000800080c */
[----:B--2---:R-:W-:Y:S01]  /*10b20*/  @!P5 FMUL R24, R24, R24 ;  /* 0x000000181818d220 */ /* 0x004fe20000400000 */
[----:B------:R-:W-:Y:S01]  /*10b30*/  FMNMX R40, R38, R37, !PT ;  /* 0x0000002526287209 */ /* 0x000fe20007800000 */
[----:B------:R-:W-:Y:S01]  /*10b40*/  @!P4 FMUL R28, R28, 0.5 ;  /* 0x3f0000001c1cc820 */ /* 0x000fe20000400000 */
[----:B------:R-:W-:Y:S01]  /*10b50*/  FSETP.GEU.AND P5, PT, R32, -126, PT ;  /* 0xc2fc00002000780b */ /* 0x000fe20003fae000 */
[----:B------:R-:W-:Y:S01]  /*10b60*/  @!P3 FMUL R29, R29, 0.5 ;  /* 0x3f0000001d1db820 */ /* 0x000fe20000400000 */
[----:B------:R-:W-:Y:S01]  /*10b70*/  FMNMX R41, R39, R40, !PT ;  /* 0x0000002827297209 */ /* 0x000fe20007800000 */
[--C-:B------:R-:W-:Y:S01]  /*10b80*/  FFMA R37, R61, UR39, -R12.reuse ;  /* 0x000000273d257c23 */ /* 0x100fe2000800080c */
[--C-:B------:R-:W-:Y:S01]  /*10b90*/  FFMA R101, R113, UR39, -R12.reuse ;  /* 0x0000002771657c23 */ /* 0x100fe2000800080c */
[----:B------:R-:W-:Y:S01]  /*10ba0*/  @!P6 FMUL R33, R33, 0.5 ;  /* 0x3f0000002121e820 */ /* 0x000fe20000400000 */
[----:B------:R-:W-:Y:S01]  /*10bb0*/  FMNMX R40, R42, R41, !PT ;  /* 0x000000292a287209 */ /* 0x000fe20007800000 */
[----:B------:R-:W2:Y:S01]  /*10bc0*/  MUFU.EX2 R28, R28 ;  /* 0x0000001c001c7308 */ /* 0x000ea20000000800 */
[----:B------:R-:W-:-:S02]  /*10bd0*/  FFMA R113, R125, UR39, -R12 ;  /* 0x000000277d717c23 */ /* 0x000fc4000800080c */
[----:B------:R-:W-:Y:S01]  /*10be0*/  FMNMX R41, R43, R40, !PT ;  /* 0x000000282b297209 */ /* 0x000fe20007800000 */
[--C-:B------:R-:W-:Y:S01]  /*10bf0*/  FFMA R40, R64, UR39, -R12.reuse ;  /* 0x0000002740287c23 */ /* 0x100fe2000800080c */
[----:B-1----:R-:W-:Y:S01]  /*10c00*/  @!P2 FMUL R26, R26, R26 ;  /* 0x0000001a1a1aa220 */ /* 0x002fe20000400000 */
[----:B------:R-:W-:Y:S01]  /*10c10*/  @!P5 FMUL R32, R32, 0.5 ;  /* 0x3f0000002020d820 */ /* 0x000fe20000400000 */
[----:B------:R-:W-:Y:S01]  /*10c20*/  FMNMX R44, R46, R41, !PT ;  /* 0x000000292e2c7209 */ /* 0x000fe20007800000 */
[----:B------:R-:W1:Y:S01]  /*10c30*/  MUFU.EX2 R33, R33 ;  /* 0x0000002100217308 */ /* 0x000e620000000800 */
[----:B------:R-:W-:Y:S01]  /*10c40*/  FSETP.GEU.AND P2, PT, R36, -126, PT ;  /* 0xc2fc00002400780b */ /* 0x000fe20003f4e000 */
[--C-:B------:R-:W-:Y:S01]  /*10c50*/  FFMA R41, R65, UR39, -R12.reuse ;  /* 0x0000002741297c23 */ /* 0x100fe2000800080c */
[----:B------:R-:W-:Y:S01]  /*10c60*/  FMNMX R45, R47, R44, !PT ;  /* 0x0000002c2f2d7209 */ /* 0x000fe20007800000 */
[--C-:B------:R-:W-:Y:S01]  /*10c70*/  FFMA R64, R80, UR39, -R12.reuse ;  /* 0x0000002750407c23 */ /* 0x100fe2000800080c */
[--C-:B------:R-:W-:Y:S01]  /*10c80*/  FFMA R65, R81, UR39, -R12.reuse ;  /* 0x0000002751417c23 */ /* 0x100fe2000800080c */
[--C-:B------:R-:W-:Y:S01]  /*10c90*/  FFMA R80, R92, UR39, -R12.reuse ;  /* 0x000000275c507c23 */ /* 0x100fe2000800080c */
[----:B------:R-:W-:Y:S01]  /*10ca0*/  FMNMX R44, R50, R45, !PT ;  /* 0x0000002d322c7209 */ /* 0x000fe20007800000 */
[----:B------:R-:W3:Y:S01]  /*10cb0*/  MUFU.EX2 R29, R29 ;  /* 0x0000001d001d7308 */ /* 0x000ee20000000800 */
[----:B--2---:R-:W-:Y:S01]  /*10cc0*/  @!P4 FMUL R28, R28, R28 ;  /* 0x0000001c1c1cc220 */ /* 0x004fe20000400000 */
[----:B------:R-:W-:Y:S01]  /*10cd0*/  FSETP.GEU.AND P4, PT, R37, -126, PT ;  /* 0xc2fc00002500780b */ /* 0x000fe20003f8e000 */
[--C-:B------:R-:W-:Y:S01]  /*10ce0*/  FFMA R81, R93, UR39, -R12.reuse ;  /* 0x000000275d517c23 */ /* 0x100fe2000800080c */
[----:B------:R-:W-:Y:S01]  /*10cf0*/  FMNMX R45, R51, R44, !PT ;  /* 0x0000002c332d7209 */ /* 0x000fe20007800000 */
[--C-:B------:R-:W-:Y:S01]  /*10d00*/  FFMA R44, R68, UR39, -R12.reuse ;  /* 0x00000027442c7c23 */ /* 0x100fe2000800080c */
[----:B------:R-:W-:Y:S01]  /*10d10*/  @!P2 FMUL R36, R36, 0.5 ;  /* 0x3f0000002424a820 */ /* 0x000fe20000400000 */
[--C-:B------:R-:W-:Y:S01]  /*10d20*/  FFMA R92, R104, UR39, -R12.reuse ;  /* 0x00000027685c7c23 */ /* 0x100fe2000800080c */
[----:B------:R-:W2:Y:S01]  /*10d30*/  MUFU.EX2 R32, R32 ;  /* 0x0000002000207308 */ /* 0x000ea20000000800 */
[----:B-1----:R-:W-:Y:S01]  /*10d40*/  @!P6 FMUL R33, R33, R33 ;  /* 0x000000212121e220 */ /* 0x002fe20000400000 */
[----:B------:R-:W-:Y:S01]  /*10d50*/  FSETP.GEU.AND P6, PT, R44, -126, PT ;  /* 0xc2fc00002c00780b */ /* 0x000fe20003fce000 */
[--C-:B------:R-:W-:Y:S01]  /*10d60*/  FFMA R93, R105, UR39, -R12.reuse ;  /* 0x00000027695d7c23 */ /* 0x100fe2000800080c */
[----:B------:R-:W-:Y:S01]  /*10d70*/  FMNMX R52, R54, R45, !PT ;  /* 0x0000002d36347209 */ /* 0x000fe20007800000 */
[--C-:B------:R-:W-:Y:S01]  /*10d80*/  FFMA R45, R69, UR39, -R12.reuse ;  /* 0x00000027452d7c23 */ /* 0x100fe2000800080c */
[--C-:B------:R-:W-:Y:S01]  /*10d90*/  FFMA R104, R116, UR39, -R12.reuse ;  /* 0x0000002774687c23 */ /* 0x100fe2000800080c */
[----:B------:R-:W-:Y:S01]  /*10da0*/  @!P4 FMUL R37, R37, 0.5 ;  /* 0x3f0000002525c820 */ /* 0x000fe20000400000 */
[----:B------:R-:W-:Y:S01]  /*10db0*/  FMNMX R49, R55, R52, !PT ;  /* 0x0000003437317209 */ /* 0x000fe20007800000 */
[----:B---3--:R-:W-:Y:S01]  /*10dc0*/  @!P3 FMUL R29, R29, R29 ;  /* 0x0000001d1d1db220 */ /* 0x008fe20000400000 */
[----:B------:R-:W-:Y:S01]  /*10dd0*/  FSETP.GEU.AND P3, PT, R40, -126, PT ;  /* 0xc2fc00002800780b */ /* 0x000fe20003f6e000 */
[----:B------:R-:W1:Y:S01]  /*10de0*/  MUFU.EX2 R36, R36 ;  /* 0x0000002400247308 */ /* 0x000e620000000800 */
[----:B------:R-:W-:Y:S01]  /*10df0*/  FMNMX R52, R58, R49, !PT ;  /* 0x000000313a347209 */ /* 0x000fe20007800000 */
[--C-:B------:R-:W-:Y:S01]  /*10e00*/  FFMA R105, R120, UR39, -R12.reuse ;  /* 0x0000002778697c23 */ /* 0x100fe2000800080c */
[--C-:B------:R-:W-:Y:S01]  /*10e10*/  FFMA R116, R128, UR39, -R12.reuse ;  /* 0x0000002780747c23 */ /* 0x100fe2000800080c */
[----:B------:R-:W-:Y:S01]  /*10e20*/  @!P6 FMUL R44, R44, 0.5 ;  /* 0x3f0000002c2ce820 */ /* 0x000fe20000400000 */
[----:B------:R-:W-:Y:S01]  /*10e30*/  FMNMX R49, R59, R52, !PT ;  /* 0x000000343b317209 */ /* 0x000fe20007800000 */
[----:B--2---:R-:W-:Y:S01]  /*10e40*/  @!P5 FMUL R32, R32, R32 ;  /* 0x000000202020d220 */ /* 0x004fe20000400000 */
[----:B------:R-:W-:Y:S01]  /*10e50*/  FSETP.GEU.AND P5, PT, R41, -126, PT ;  /* 0xc2fc00002900780b */ /* 0x000fe20003fae000 */
[----:B------:R-:W2:Y:S01]  /*10e60*/  MUFU.EX2 R37, R37 ;  /* 0x0000002500257308 */ /* 0x000ea20000000800 */
[----:B------:R-:W-:Y:S01]  /*10e70*/  FMNMX R56, R62, R49, !PT ;  /* 0x000000313e387209 */ /* 0x000fe20007800000 */
[--C-:B------:R-:W-:Y:S01]  /*10e80*/  FFMA R52, R72, UR39, -R12.reuse ;  /* 0x0000002748347c23 */ /* 0x100fe2000800080c */
[--C-:B------:R-:W-:Y:S01]  /*10e90*/  FFMA R72, R84, UR39, -R12.reuse ;  /* 0x0000002754487c23 */ /* 0x100fe2000800080c */
[----:B------:R-:W-:Y:S01]  /*10ea0*/  @!P3 FMUL R40, R40, 0.5 ;  /* 0x3f0000002828b820 */ /* 0x000fe20000400000 */
[----:B------:R-:W-:Y:S01]  /*10eb0*/  FMNMX R49, R63, R56, !PT ;  /* 0x000000383f317209 */ /* 0x000fe20007800000 */
[--C-:B------:R-:W-:Y:S01]  /*10ec0*/  FFMA R84, R96, UR39, -R12.reuse ;  /* 0x0000002760547c23 */ /* 0x100fe2000800080c */
[--C-:B------:R-:W-:Y:S01]  /*10ed0*/  FFMA R96, R108, UR39, -R12.reuse ;  /* 0x000000276c607c23 */ /* 0x100fe2000800080c */
[----:B------:R-:W3:Y:S01]  /*10ee0*/  MUFU.EX2 R44, R44 ;  /* 0x0000002c002c7308 */ /* 0x000ee20000000800 */
[----:B-1----:R-:W-:Y:S01]  /*10ef0*/  @!P2 FMUL R36, R36, R36 ;  /* 0x000000242424a220 */ /* 0x002fe20000400000 */
[----:B------:R-:W-:Y:S01]  /*10f00*/  FSETP.GEU.AND P2, PT, R45, -126, PT ;  /* 0xc2fc00002d00780b */ /* 0x000fe20003f4e000 */
[--C-:B------:R-:W-:Y:S01]  /*10f10*/  FFMA R108, R117, UR39, -R12.reuse ;  /* 0x00000027756c7c23 */ /* 0x100fe2000800080c */
[----:B------:R-:W-:Y:S01]  /*10f20*/  @!P5 FMUL R41, R41, 0.5 ;  /* 0x3f0000002929d820 */ /* 0x000fe20000400000 */
[----:B------:R-:W-:Y:S01]  /*10f30*/  FMNMX R56, R66, R49, !PT ;  /* 0x0000003142387209 */ /* 0x000fe20007800000 */
[--C-:B------:R-:W-:Y:S01]  /*10f40*/  FFMA R117, R132, UR39, -R12.reuse ;  /* 0x0000002784757c23 */ /* 0x100fe2000800080c */
[--C-:B------:R-:W-:Y:S01]  /*10f50*/  FFMA R120, R133, UR39, -R12.reuse ;  /* 0x0000002785787c23 */ /* 0x100fe2000800080c */
        /* <DEDUP_REMOVED lines=16> */
[----:B------:R-:W-:Y:S01]  /*11060*/  FMNMX R49, R71, R60, !PT ;  /* 0x0000003c47317209 */ /* 0x000fe20007800000 */
[----:B-1----:R-:W-:Y:S01]  /*11070*/  @!P3 FMUL R40, R40, R40 ;  /* 0x000000282828b220 */ /* 0x002fe20000400000 */
[----:B------:R-:W-:Y:S01]  /*11080*/  FSETP.GEU.AND P3, PT, R53, -126, PT ;  /* 0xc2fc00003500780b */ /* 0x000fe20003f6e000 */
[----:B------:R-:W1:Y:S01]  /*11090*/  MUFU.EX2 R45, R45 ;  /* 0x0000002d002d7308 */ /* 0x000e620000000800 */
[----:B------:R-:W-:Y:S01]  /*110a0*/  FMNMX R60, R74, R49, !PT ;  /* 0x000000314a3c7209 */ /* 0x000fe20007800000 */
[----:B------:R-:W-:-:S02]  /*110b0*/  FFMA R128, R149, UR39, -R12 ;  /* 0x0000002795807c23 */ /* 0x000fc4000800080c */
[----:B------:R-:W-:Y:S01]  /*110c0*/  @!P6 FMUL R57, R57, 0.5 ;  /* 0x3f0000003939e820 */ /* 0x000fe20000400000 */
[----:B------:R-:W-:Y:S01]  /*110d0*/  FMNMX R49, R75, R60, !PT ;  /* 0x0000003c4b317209 */ /* 0x000fe20007800000 */
[----:B--2---:R-:W-:Y:S01]  /*110e0*/  @!P5 FMUL R41, R41, R41 ;  /* 0x000000292929d220 */ /* 0x004fe20000400000 */
[----:B------:R-:W-:Y:S01]  /*110f0*/  FSETP.GEU.AND P5, PT, R56, -126, PT ;  /* 0xc2fc00003800780b */ /* 0x000fe20003fae000 */
[----:B------:R-:W2:Y:S01]  /*11100*/  MUFU.EX2 R52, R52 ;  /* 0x0000003400347308 */ /* 0x000ea20000000800 */
[----:B------:R-:W-:-:S03]  /*11110*/  FMNMX R60, R78, R49, !PT ;  /* 0x000000314e3c7209 */ /* 0x000fc60007800000 */
[----:B------:R-:W-:Y:S01]  /*11120*/  @!P3 FMUL R53, R53, 0.5 ;  /* 0x3f0000003535b820 */ /* 0x000fe20000400000 */
[----:B------:R-:W-:-:S03]  /*11130*/  FMNMX R49, R79, R60, !PT ;  /* 0x0000003c4f317209 */ /* 0x000fc60007800000 */
        /* <DEDUP_REMOVED lines=8> */
[----:B------:R-:W-:Y:S02]  /*111c0*/  FSETP.GEU.AND P4, PT, R65, -126, PT ;  /* 0xc2fc00004100780b */ /* 0x000fe40003f8e000 */
        /* <DEDUP_REMOVED lines=9> */
[----:B------:R-:W-:Y:S01]  /*11260*/  FSETP.GEU.AND P3, PT, R72, -126, PT ;  /* 0xc2fc00004800780b */ /* 0x000fe20003f6e000 */
[----:B------:R-:W1:Y:S01]  /*11270*/  MUFU.EX2 R64, R64 ;  /* 0x0000004000407308 */ /* 0x000e620000000800 */
[----:B------:R-:W-:-:S03]  /*11280*/  FMNMX R49, R91, R60, !PT ;  /* 0x0000003c5b317209 */ /* 0x000fc60007800000 */
        /* <DEDUP_REMOVED lines=54> */
[----:B-1----:R-:W-:Y:S01]  /*115f0*/  @!P3 FMUL R81, R81, R81 ;  /* 0x000000515151b220 */ /* 0x002fe20000400000 */
[----:B------:R-:W-:Y:S01]  /*11600*/  FSETP.GEU.AND P3, PT, R92, -126, PT ;  /* 0xc2fc00005c00780b */ /* 0x000fe20003f6e000 */
[----:B------:R-:W-:Y:S01]  /*11610*/  @!P4 FMUL R89, R89, 0.5 ;  /* 0x3f0000005959c820 */ /* 0x000fe20000400000 */
[----:B------:R-:W-:Y:S01]  /*11620*/  FMNMX R60, R130, R49, !PT ;  /* 0x00000031823c7209 */ /* 0x000fe20007800000 */
[----:B------:R-:W1:Y:S02]  /*11630*/  MUFU.EX2 R88, R88 ;  /* 0x0000005800587308 */ /* 0x000e640000000800 */
[----:B------:R-:W-:Y:S01]  /*11640*/  @!P6 FMUL R96, R96, 0.5 ;  /* 0x3f0000006060e820 */ /* 0x000fe20000400000 */
[----:B------:R-:W-:Y:S01]  /*11650*/  FMNMX R49, R131, R60, !PT ;  /* 0x0000003c83317209 */ /* 0x000fe20007800000 */
[----:B--2---:R-:W-:Y:S01]  /*11660*/  @!P5 FMUL R84, R84, R84 ;  /* 0x000000545454d220 */ /* 0x004fe20000400000 */
[----:B------:R-:W-:-:S02]  /*11670*/  FSETP.GEU.AND P5, PT, R93, -126, PT ;  /* 0xc2fc00005d00780b */ /* 0x000fc40003fae000 */
[----:B------:R-:W-:Y:S01]  /*11680*/  FMNMX R60, R134, R49, !PT ;  /* 0x00000031863c7209 */ /* 0x000fe20007800000 */
[----:B------:R-:W2:Y:S02]  /*11690*/  MUFU.EX2 R89, R89 ;  /* 0x0000005900597308 */ /* 0x000ea40000000800 */
[----:B------:R-:W-:Y:S01]  /*116a0*/  @!P3 FMUL R92, R92, 0.5 ;  /* 0x3f0000005c5cb820 */ /* 0x000fe20000400000 */
[----:B------:R-:W-:-:S04]  /*116b0*/  FMNMX R49, R135, R60, !PT ;  /* 0x0000003c87317209 */ /* 0x000fc80007800000 */
[----:B------:R-:W-:Y:S01]  /*116c0*/  FMNMX R60, R138, R49, !PT ;  /* 0x000000318a3c7209 */ /* 0x000fe20007800000 */
[----:B------:R-:W3:Y:S01]  /*116d0*/  MUFU.EX2 R96, R96 ;  /* 0x0000006000607308 */ /* 0x000ee20000000800 */
[----:B-1----:R-:W-:Y:S01]  /*116e0*/  @!P2 FMUL R88, R88, R88 ;  /* 0x000000585858a220 */ /* 0x002fe20000400000 */
[----:B------:R-:W-:Y:S01]  /*116f0*/  @!P5 FMUL R93, R93, 0.5 ;  /* 0x3f0000005d5dd820 */ /* 0x000fe20000400000 */
[----:B------:R-:W-:Y:S02]  /*11700*/  FSETP.GEU.AND P2, PT, R97, -126, PT ;  /* 0xc2fc00006100780b */ /* 0x000fe40003f4e000 */
        /* <DEDUP_REMOVED lines=22> */
[----:B------:R-:W-:Y:S02]  /*11870*/  @!P3 FMUL R101, R101, 0.5 ;  /* 0x3f0000006565b820 */ /* 0x000fe40000400000 */
[----:B------:R-:W3:Y:S02]  /*11880*/  SHFL.BFLY PT, R49, R60, 0x1, 0x1f ;  /* 0x0c201f003c317f89 */ /* 0x000ee400000e0000 */
[----:B------:R-:W4:Y:S01]  /*11890*/  MUFU.EX2 R108, R108 ;  /* 0x0000006c006c7308 */ /* 0x000f220000000800 */
[----:B-1----:R-:W-:Y:S01]  /*118a0*/  @!P2 FMUL R97, R97, R97 ;  /* 0x000000616161a220 */ /* 0x002fe20000400000 */
[----:B------:R-:W-:Y:S02]  /*118b0*/  FSETP.GEU.AND P2, PT, R105, -126, PT ;  /* 0xc2fc00006900780b */ /* 0x000fe40003f4e000 */
[----:B------:R-:W-:-:S04]  /*118c0*/  @!P5 FMUL R104, R104, 0.5 ;  /* 0x3f0000006868d820 */ /* 0x000fc80000400000 */
[----:B------:R-:W1:Y:S01]  /*118d0*/  MUFU.EX2 R101, R101 ;  /* 0x0000006500657308 */ /* 0x000e620000000800 */
[----:B--2---:R-:W-:Y:S01]  /*118e0*/  @!P4 FMUL R100, R100, R100 ;  /* 0x000000646464c220 */ /* 0x004fe20000400000 */
[----:B------:R-:W-:-:S05]  /*118f0*/  FSETP.GEU.AND P4, PT, R109, -126, PT ;  /* 0xc2fc00006d00780b */ /* 0x000fca0003f8e000 */
[----:B------:R-:W-:Y:S01]  /*11900*/  @!P2 FMUL R105, R105, 0.5 ;  /* 0x3f0000006969a820 */ /* 0x000fe20000400000 */
[----:B------:R-:W2:Y:S01]  /*11910*/  MUFU.EX2 R104, R104 ;  /* 0x0000006800687308 */ /* 0x000ea20000000800 */
[----:B----4-:R-:W-:Y:S01]  /*11920*/  @!P6 FMUL R108, R108, R108 ;  /* 0x0000006c6c6ce220 */ /* 0x010fe20000400000 */
[----:B------:R-:W-:Y:S02]  /*11930*/  FSETP.GEU.AND P6, PT, R116, -126, PT ;  /* 0xc2fc00007400780b */ /* 0x000fe40003fce000 */
[----:B---3--:R-:W-:-:S03]  /*11940*/  FMNMX R60, R60, R49, !PT ;  /* 0x000000313c3c7209 */ /* 0x008fc60007800000 */
[----:B------:R-:W-:Y:S01]  /*11950*/  @!P4 FMUL R109, R109, 0.5 ;  /* 0x3f0000006d6dc820 */ /* 0x000fe20000400000 */
[----:B------:R-:W3:Y:S01]  /*11960*/  MUFU.EX2 R105, R105 ;  /* 0x0000006900697308 */ /* 0x000ee20000000800 */
[----:B-1----:R-:W-:Y:S01]  /*11970*/  @!P3 FMUL R101, R101, R101 ;  /* 0x000000656565b220 */ /* 0x002fe20000400000 */
[----:B------:R-:W-:Y:S01]  /*11980*/  FSETP.GEU.AND P3, PT, R112, -126, PT ;  /* 0xc2fc00007000780b */ /* 0x000fe20003f6e000 */
[----:B------:R-:W1:Y:S01]  /*11990*/  SHFL.BFLY PT, R61, R60, 0x2, 0x1f ;  /* 0x0c401f003c3d7f89 */ /* 0x000e6200000e0000 */
[----:B------:R-:W-:-:S03]  /*119a0*/  FADD R49, -R11, R10 ;  /* 0x0000000a0b317221 */ /* 0x000fc60000000100 */
[----:B------:R-:W-:Y:S01]  /*119b0*/  @!P6 FMUL R116, R116, 0.5 ;  /* 0x3f0000007474e820 */ /* 0x000fe20000400000 */
[----:B------:R-:W4:Y:S01]  /*119c0*/  MUFU.EX2 R109, R109 ;  /* 0x0000006d006d7308 */ /* 0x000f220000000800 */
        /* <DEDUP_REMOVED lines=8> */
[----:B----4-:R-:W-:Y:S01]  /*11a50*/  @!P4 FMUL R109, R109, R109 ;  /* 0x0000006d6d6dc220 */ /* 0x010fe20000400000 */
[----:B------:R-:W-:Y:S02]  /*11a60*/  FSETP.GEU.AND P4, PT, R117, -126, PT ;  /* 0xc2fc00007500780b */ /* 0x000fe40003f8e000 */
[----:B-1----:R-:W-:-:S03]  /*11a70*/  FMNMX R11, R60, R61, !PT ;  /* 0x0000003d3c0b7209 */ /* 0x002fc60007800000 */
        /* <DEDUP_REMOVED lines=9> */
[----:B------:R-:W3:Y:S01]  /*11b10*/  MUFU.EX2 R117, R117 ;  /* 0x0000007500757308 */ /* 0x000ee20000000800 */
[----:B-1----:R-:W-:Y:S01]  /*11b20*/  @!P5 FMUL R113, R113, R113 ;  /* 0x000000717171d220 */ /* 0x002fe20000400000 */
[----:B------:R-:W-:Y:S01]  /*11b30*/  FSETP.NEU.AND P5, PT, R11, -INF , PT ;  /* 0xff8000000b00780b */ /* 0x000fe20003fad000 */
[----:B--2---:R-:W-:-:S03]  /*11b40*/  FFMA R129, R148, UR39, -R12 ;  /* 0x0000002794817c23 */ /* 0x004fc6000800080c */
[----:B------:R-:W-:Y:S01]  /*11b50*/  FSEL R68, R11, RZ, P5 ;  /* 0x000000ff0b447208 */ /* 0x000fe20002800000 */
[----:B------:R-:W-:Y:S01]  /*11b60*/  @!P3 FMUL R120, R120, 0.5 ;  /* 0x3f0000007878b820 */ /* 0x000fe20000400000 */
[----:B------:R-:W-:Y:S01]  /*11b70*/  FSETP.GEU.AND P5, PT, R137, -126, PT ;  /* 0xc2fc00008900780b */ /* 0x000fe20003fae000 */
[----:B----4-:R-:W-:Y:S01]  /*11b80*/  @!P2 FMUL R10, R10, R10 ;  /* 0x0000000a0a0aa220 */ /* 0x010fe20000400000 */
[----:B------:R-:W-:Y:S01]  /*11b90*/  FSETP.GEU.AND P2, PT, R140, -126, PT ;  /* 0xc2fc00008c00780b */ /* 0x000fe20003f4e000 */
[C---:B------:R-:W-:Y:S01]  /*11ba0*/  FADD R60, -R68.reuse, R9 ;  /* 0x00000009443c7221 */ /* 0x040fe20000000100 */
[----:B------:R-:W-:Y:S01]  /*11bb0*/  FMUL R61, R68, UR39 ;  /* 0x00000027443d7c20 */ /* 0x000fe20008400000 */
[----:B------:R-:W1:Y:S03]  /*11bc0*/  MUFU.EX2 R9, R136 ;  /* 0x0000008800097308 */ /* 0x000e660000000800 */
[--C-:B------:R-:W-:Y:S01]  /*11bd0*/  FFMA R124, R30, UR39, -R61.reuse ;  /* 0x000000271e7c7c23 */ /* 0x100fe2000800083d */
[----:B---3--:R-:W-:Y:S01]  /*11be0*/  @!P4 FMUL R117, R117, R117 ;  /* 0x000000757575c220 */ /* 0x008fe20000400000 */
[----:B------:R-:W-:Y:S01]  /*11bf0*/  FSETP.GEU.AND P4, PT, R132, -126, PT ;  /* 0xc2fc00008400780b */ /* 0x000fe20003f8e000 */
[--C-:B------:R-:W-:Y:S01]  /*11c00*/  FFMA R233, R31, UR39, -R61.reuse ;  /* 0x000000271fe97c23 */ /* 0x100fe2000800083d */
[--C-:B------:R-:W-:Y:S01]  /*11c10*/  FFMA R68, R38, UR39, -R61.reuse ;  /* 0x0000002726447c23 */ /* 0x100fe2000800083d */
[----:B------:R-:W2:Y:S01]  /*11c20*/  MUFU.EX2 R120, R120 ;  /* 0x0000007800787308 */ /* 0x000ea20000000800 */
[----:B------:R-:W-:Y:S01]  /*11c30*/  @!P5 FMUL R137, R137, 0.5 ;  /* 0x3f0000008989d820 */ /* 0x000fe20000400000 */
[----:B------:R-:W-:Y:S01]  /*11c40*/  @!P2 FMUL R140, R140, 0.5 ;  /* 0x3f0000008c8ca820 */ /* 0x000fe20000400000 */
[--C-:B------:R-:W-:Y:S01]  /*11c50*/  FFMA R38, R47, UR39, -R61.reuse ;  /* 0x000000272f267c23 */ /* 0x100fe2000800083d */
[--C-:B------:R-:W-:Y:S01]  /*11c60*/  FFMA R69, R39, UR39, -R61.reuse ;  /* 0x0000002727457c23 */ /* 0x100fe2000800083d */
[--C-:B------:R-:W-:Y:S01]  /*11c70*/  FFMA R39, R46, UR39, -R61.reuse ;  /* 0x000000272e277c23 */ /* 0x100fe2000800083d */
[--C-:B------:R-:W-:Y:S01]  /*11c80*/  FFMA R235, R48, UR39, -R61.reuse ;  /* 0x0000002730eb7c23 */ /* 0x100fe2000800083d */
[--C-:B------:R-:W-:Y:S01]  /*11c90*/  FFMA R234, R27, UR39, -R61.reuse ;  /* 0x000000271bea7c23 */ /* 0x100fe2000800083d */
[----:B------:R3:W4:Y:S01]  /*11ca0*/  MUFU.EX2 R12, R137 ;  /* 0x00000089000c7308 */ /* 0x0007220000000800 */
[----:B-1----:R-:W-:Y:S01]  /*11cb0*/  @!P6 FMUL R9, R9, R9 ;  /* 0x000000090909e220 */ /* 0x002fe20000400000 */
[----:B------:R-:W-:Y:S01]  /*11cc0*/  FSETP.GEU.AND P6, PT, R145, -126, PT ;  /* 0xc2fc00009100780b */ /* 0x000fe20003fce000 */
[----:B------:R-:W-:Y:S01]  /*11cd0*/  @!P4 FMUL R132, R132, 0.5 ;  /* 0x3f0000008484c820 */ /* 0x000fe20000400000 */
[--C-:B------:R-:W-:Y:S01]  /*11ce0*/  FFMA R149, R59, UR39, -R61.reuse ;  /* 0x000000273b957c23 */ /* 0x100fe2000800083d */
[--C-:B------:R-:W-:Y:S01]  /*11cf0*/  FFMA R141, R51, UR39, -R61.reuse ;  /* 0x00000027338d7c23 */ /* 0x100fe2000800083d */
[--C-:B------:R-:W-:Y:S01]  /*11d00*/  FFMA R48, R34, UR39, -R61.reuse ;  /* 0x0000002722307c23 */ /* 0x100fe2000800083d */
[--C-:B------:R-:W-:Y:S01]  /*11d10*/  FFMA R232, R35, UR39, -R61.reuse ;  /* 0x0000002723e87c23 */ /* 0x100fe2000800083d */
[----:B------:R1:W5:Y:S01]  /*11d20*/  MUFU.EX2 R30, R140 ;  /* 0x0000008c001e7308 */ /* 0x0003620000000800 */
[----:B--2---:R-:W-:Y:S01]  /*11d30*/  @!P3 FMUL R120, R120, R120 ;  /* 0x000000787878b220 */ /* 0x004fe20000400000 */
[----:B------:R-:W-:Y:S01]  /*11d40*/  FSETP.GEU.AND P3, PT, R144, -126, PT ;  /* 0xc2fc00009000780b */ /* 0x000fe20003f6e000 */
[--C-:B---3--:R-:W-:Y:S01]  /*11d50*/  FFMA R137, R58, UR39, -R61.reuse ;  /* 0x000000273a897c23 */ /* 0x108fe2000800083d */
[--C-:B------:R-:W-:Y:S01]  /*11d60*/  FFMA R125, R42, UR39, -R61.reuse ;  /* 0x000000272a7d7c23 */ /* 0x100fe2000800083d */
[--C-:B------:R-:W-:Y:S01]  /*11d70*/  FFMA R121, R43, UR39, -R61.reuse ;  /* 0x000000272b797c23 */ /* 0x100fe2000800083d */
[--C-:B------:R-:W-:Y:S01]  /*11d80*/  FFMA R136, R63, UR39, -R61.reuse ;  /* 0x000000273f887c23 */ /* 0x100fe2000800083d */
[----:B------:R-:W-:Y:S01]  /*11d90*/  @!P6 FMUL R145, R145, 0.5 ;  /* 0x3f0000009191e820 */ /* 0x000fe20000400000 */
[----:B------:R2:W3:Y:S01]  /*11da0*/  MUFU.EX2 R31, R132 ;  /* 0x00000084001f7308 */ /* 0x0004e20000000800 */
[----:B----4-:R-:W-:Y:S01]  /*11db0*/  @!P5 FMUL R12, R12, R12 ;  /* 0x0000000c0c0cd220 */ /* 0x010fe20000400000 */
[----:B------:R-:W-:Y:S01]  /*11dc0*/  FSETP.GEU.AND P5, PT, R129, -126, PT ;  /* 0xc2fc00008100780b */ /* 0x000fe20003fae000 */
[--C-:B-1----:R-:W-:Y:S01]  /*11dd0*/  FFMA R140, R50, UR39, -R61.reuse ;  /* 0x00000027328c7c23 */ /* 0x102fe2000800083d */
[--C-:B------:R-:W-:Y:S01]  /*11de0*/  FFMA R50, R115, UR39, -R61.reuse ;  /* 0x0000002773327c23 */ /* 0x100fe2000800083d */
[--C-:B------:R-:W-:Y:S01]  /*11df0*/  FFMA R115, R123, UR39, -R61.reuse ;  /* 0x000000277b737c23 */ /* 0x100fe2000800083d */
[--C-:B------:R-:W-:Y:S01]  /*11e00*/  FFMA R54, R54, UR39, -R61.reuse ;  /* 0x0000002736367c23 */ /* 0x100fe2000800083d */
[----:B------:R-:W-:Y:S01]  /*11e10*/  @!P3 FMUL R144, R144, 0.5 ;  /* 0x3f0000009090b820 */ /* 0x000fe20000400000 */
[----:B------:R1:W4:Y:S01]  /*11e20*/  MUFU.EX2 R47, R145 ;  /* 0x00000091002f7308 */ /* 0x0003220000000800 */
[----:B-----5:R-:W-:Y:S01]  /*11e30*/  @!P2 FMUL R30, R30, R30 ;  /* 0x0000001e1e1ea220 */ /* 0x020fe20000400000 */
[----:B------:R-:W-:Y:S01]  /*11e40*/  FSETP.GEU.AND P2, PT, R128, -126, PT ;  /* 0xc2fc00008000780b */ /* 0x000fe20003f4e000 */
[--C-:B--2---:R-:W-:Y:S01]  /*11e50*/  FFMA R132, R71, UR39, -R61.reuse ;  /* 0x0000002747847c23 */ /* 0x104fe2000800083d */
[----:B------:R-:W-:Y:S01]  /*11e60*/  FADD R71, R13, R76 ;  /* 0x0000004c0d477221 */ /* 0x000fe20000000000 */
[--C-:B------:R-:W-:Y:S01]  /*11e70*/  FFMA R123, R142, UR39, -R61.reuse ;  /* 0x000000278e7b7c23 */ /* 0x100fe2000800083d */
[--C-:B------:R-:W-:Y:S01]  /*11e80*/  FFMA R148, R62, UR39, -R61.reuse ;  /* 0x000000273e947c23 */ /* 0x100fe2000800083d */
[----:B------:R-:W-:Y:S01]  /*11e90*/  @!P5 FMUL R129, R129, 0.5 ;  /* 0x3f0000008181d820 */ /* 0x000fe20000400000 */
[----:B------:R2:W5:Y:S01]  /*11ea0*/  MUFU.EX2 R46, R144 ;  /* 0x00000090002e7308 */ /* 0x0005620000000800 */
[----:B---3--:R-:W-:Y:S01]  /*11eb0*/  @!P4 FMUL R31, R31, R31 ;  /* 0x0000001f1f1fc220 */ /* 0x008fe20000400000 */
[----:B------:R-:W-:Y:S01]  /*11ec0*/  FSETP.GEU.AND P4, PT, R235, -126, PT ;  /* 0xc2fc0000eb00780b */ /* 0x000fe20003f8e000 */
[--C-:B-1----:R-:W-:Y:S01]  /*11ed0*/  FFMA R145, R67, UR39, -R61.reuse ;  /* 0x0000002743917c23 */ /* 0x102fe2000800083d */
[--C-:B------:R-:W-:Y:S01]  /*11ee0*/  FFMA R67, R86, UR39, -R61.reuse ;  /* 0x0000002756437c23 */ /* 0x100fe2000800083d */
[--C-:B------:R-:W-:Y:S01]  /*11ef0*/  FFMA R86, R98, UR39, -R61.reuse ;  /* 0x0000002762567c23 */ /* 0x100fe2000800083d */
[--C-:B------:R-:W-:Y:S01]  /*11f00*/  FFMA R98, R126, UR39, -R61.reuse ;  /* 0x000000277e627c23 */ /* 0x100fe2000800083d */
[----:B------:R-:W-:Y:S01]  /*11f10*/  @!P2 FMUL R128, R128, 0.5 ;  /* 0x3f0000008080a820 */ /* 0x000fe20000400000 */
[----:B------:R1:W3:Y:S01]  /*11f20*/  MUFU.EX2 R58, R129 ;  /* 0x00000081003a7308 */ /* 0x0002e20000000800 */
[----:B----4-:R-:W-:Y:S01]  /*11f30*/  @!P6 FMUL R47, R47, R47 ;  /* 0x0000002f2f2fe220 */ /* 0x010fe20000400000 */
[----:B------:R-:W-:Y:S01]  /*11f40*/  FSETP.GEU.AND P6, PT, R124, -126, PT ;  /* 0xc2fc00007c00780b */ /* 0x000fe20003fce000 */
[----:B--2---:R-:W-:Y:S01]  /*11f50*/  FFMA R144, R70, UR39, -R61 ;  /* 0x0000002746907c23 */ /* 0x004fe2000800083d */
[----:B------:R-:W-:Y:S01]  /*11f60*/  FADD R126, R32, R105 ;  /* 0x00000069207e7221 */ /* 0x000fe20000000000 */
[--C-:B------:R-:W-:Y:S01]  /*11f70*/  FFMA R133, R66, UR39, -R61.reuse ;  /* 0x0000002742857c23 */ /* 0x100fe2000800083d */
[--C-:B------:R-:W-:Y:S01]  /*11f80*/  FFMA R62, R131, UR39, -R61.reuse ;  /* 0x00000027833e7c23 */ /* 0x100fe2000800083d */
[----:B------:R-:W-:Y:S01]  /*11f90*/  @!P4 FMUL R235, R235, 0.5 ;  /* 0x3f000000ebebc820 */ /* 0x000fe20000400000 */
[----:B------:R2:W4:Y:S01]  /*11fa0*/  MUFU.EX2 R59, R128 ;  /* 0x00000080003b7308 */ /* 0x0005220000000800 */
[----:B-----5:R-:W-:Y:S01]  /*11fb0*/  @!P3 FMUL R46, R46, R46 ;  /* 0x0000002e2e2eb220 */ /* 0x020fe20000400000 */
[----:B------:R-:W-:Y:S01]  /*11fc0*/  FSETP.GEU.AND P3, PT, R234, -126, PT ;  /* 0xc2fc0000ea00780b */ /* 0x000fe20003f6e000 */
[--C-:B-1----:R-:W-:Y:S01]  /*11fd0*/  FFMA R129, R74, UR39, -R61.reuse ;  /* 0x000000274a817c23 */ /* 0x102fe2000800083d */
[--C-:B------:R-:W-:Y:S01]  /*11fe0*/  FFMA R74, R110, UR39, -R61.reuse ;  /* 0x000000276e4a7c23 */ /* 0x100fe2000800083d */
[--C-:B------:R-:W-:Y:S01]  /*11ff0*/  FFMA R110, R135, UR39, -R61.reuse ;  /* 0x00000027876e7c23 */ /* 0x100fe2000800083d */
[--C-:B------:R-:W-:Y:S01]  /*12000*/  FFMA R78, R78, UR39, -R61.reuse ;  /* 0x000000274e4e7c23 */ /* 0x100fe2000800083d */
[----:B------:R-:W-:Y:S01]  /*12010*/  @!P6 FMUL R124, R124, 0.5 ;  /* 0x3f0000007c7ce820 */ /* 0x000fe20000400000 */
[----:B------:R-:W1:Y:S01]  /*12020*/  MUFU.EX2 R27, R235 ;  /* 0x000000eb001b7308 */ /* 0x000e620000000800 */
[----:B---3--:R-:W-:Y:S01]  /*12030*/  @!P5 FMUL R58, R58, R58 ;  /* 0x0000003a3a3ad220 */ /* 0x008fe20000400000 */
[----:B------:R-:W-:Y:S01]  /*12040*/  FSETP.GEU.AND P5, PT, R233, -126, PT ;  /* 0xc2fc0000e900780b */ /* 0x000fe20003fae000 */
[--C-:B--2---:R-:W-:Y:S01]  /*12050*/  FFMA R128, R75, UR39, -R61.reuse ;  /* 0x000000274b807c23 */ /* 0x104fe2000800083d */
[--C-:B------:R-:W-:Y:S01]  /*12060*/  FFMA R75, R134, UR39, -R61.reuse ;  /* 0x00000027864b7c23 */ /* 0x100fe2000800083d */
[--C-:B------:R-:W-:Y:S01]  /*12070*/  FFMA R66, R82, UR39, -R61.reuse ;  /* 0x0000002752427c23 */ /* 0x100fe2000800083d */
[--C-:B------:R-:W-:Y:S01]  /*12080*/  FFMA R79, R79, UR39, -R61.reuse ;  /* 0x000000274f4f7c23 */ /* 0x100fe2000800083d */
[----:B------:R-:W-:Y:S01]  /*12090*/  @!P3 FMUL R234, R234, 0.5 ;  /* 0x3f000000eaeab820 */ /* 0x000fe20000400000 */
[----:B------:R2:W3:Y:S01]  /*120a0*/  MUFU.EX2 R51, R124 ;  /* 0x0000007c00337308 */ /* 0x0004e20000000800 */
[----:B----4-:R-:W-:Y:S01]  /*120b0*/  @!P2 FMUL R59, R59, R59 ;  /* 0x0000003b3b3ba220 */ /* 0x010fe20000400000 */
[----:B------:R-:W-:Y:S01]  /*120c0*/  FSETP.GEU.AND P2, PT, R48, -126, PT ;  /* 0xc2fc00003000780b */ /* 0x000fe20003f4e000 */
[--C-:B------:R-:W-:Y:S01]  /*120d0*/  FFMA R82, R130, UR39, -R61.reuse ;  /* 0x0000002782527c23 */ /* 0x100fe2000800083d */
[--C-:B------:R-:W-:Y:S01]  /*120e0*/  FFMA R83, R83, UR39, -R61.reuse ;  /* 0x0000002753537c23 */ /* 0x100fe2000800083d */
[--C-:B------:R-:W-:Y:S01]  /*120f0*/  FFMA R90, R90, UR39, -R61.reuse ;  /* 0x000000275a5a7c23 */ /* 0x100fe2000800083d */
[--C-:B------:R-:W-:Y:S01]  /*12100*/  FFMA R91, R91, UR39, -R61.reuse ;  /* 0x000000275b5b7c23 */ /* 0x100fe2000800083d */
[----:B------:R-:W-:Y:S01]  /*12110*/  @!P5 FMUL R233, R233, 0.5 ;  /* 0x3f000000e9e9d820 */ /* 0x000fe20000400000 */
[----:B------:R-:W4:Y:S01]  /*12120*/  MUFU.EX2 R34, R234 ;  /* 0x000000ea00227308 */ /* 0x000f220000000800 */
[----:B-1----:R-:W-:Y:S01]  /*12130*/  @!P4 FMUL R27, R27, R27 ;  /* 0x0000001b1b1bc220 */ /* 0x002fe20000400000 */
[----:B------:R-:W-:Y:S01]  /*12140*/  FSETP.GEU.AND P4, PT, R232, -126, PT ;  /* 0xc2fc0000e800780b */ /* 0x000fe20003f8e000 */
[--C-:B--2---:R-:W-:Y:S01]  /*12150*/  FFMA R124, R99, UR39, -R61.reuse ;  /* 0x00000027637c7c23 */ /* 0x104fe2000800083d */
[--C-:B------:R-:W-:Y:S01]  /*12160*/  FFMA R99, R143, UR39, -R61.reuse ;  /* 0x000000278f637c23 */ /* 0x100fe2000800083d */
[--C-:B------:R-:W-:Y:S01]  /*12170*/  FFMA R94, R94, UR39, -R61.reuse ;  /* 0x000000275e5e7c23 */ /* 0x100fe2000800083d */
[--C-:B------:R-:W-:Y:S01]  /*12180*/  FFMA R35, R87, UR39, -R61.reuse ;  /* 0x0000002757237c23 */ /* 0x100fe2000800083d */
[----:B------:R-:W-:Y:S01]  /*12190*/  @!P2 FMUL R48, R48, 0.5 ;  /* 0x3f0000003030a820 */ /* 0x000fe20000400000 */
[----:B------:R1:W2:Y:S01]  /*121a0*/  MUFU.EX2 R42, R233 ;  /* 0x000000e9002a7308 */ /* 0x0002a20000000800 */
[----:B---3--:R-:W-:Y:S01]  /*121b0*/  @!P6 FMUL R51, R51, R51 ;  /* 0x000000333333e220 */ /* 0x008fe20000400000 */
[----:B------:R-:W-:Y:S01]  /*121c0*/  FSETP.GEU.AND P6, PT, R69, -126, PT ;  /* 0xc2fc00004500780b */ /* 0x000fe20003fce000 */
[--C-:B------:R-:W-:Y:S01]  /*121d0*/  FFMA R87, R102, UR39, -R61.reuse ;  /* 0x0000002766577c23 */ /* 0x100fe2000800083d */
[--C-:B------:R-:W-:Y:S01]  /*121e0*/  FFMA R102, R114, UR39, -R61.reuse ;  /* 0x0000002772667c23 */ /* 0x100fe2000800083d */
[--C-:B------:R-:W-:Y:S01]  /*121f0*/  FFMA R114, R127, UR39, -R61.reuse ;  /* 0x000000277f727c23 */ /* 0x100fe2000800083d */
[--C-:B------:R-:W-:Y:S01]  /*12200*/  FFMA R55, R55, UR39, -R61.reuse ;  /* 0x0000002737377c23 */ /* 0x100fe2000800083d */
[----:B------:R-:W-:Y:S01]  /*12210*/  @!P4 FMUL R232, R232, 0.5 ;  /* 0x3f000000e8e8c820 */ /* 0x000fe20000400000 */
[----:B------:R3:W5:Y:S01]  /*12220*/  MUFU.EX2 R43, R48 ;  /* 0x00000030002b7308 */ /* 0x0007620000000800 */
        /* <DEDUP_REMOVED lines=8> */
[----:B--2---:R-:W-:Y:S01]  /*122b0*/  @!P5 FMUL R42, R42, R42 ;  /* 0x0000002a2a2ad220 */ /* 0x004fe20000400000 */
[----:B------:R-:W-:Y:S01]  /*122c0*/  FSETP.GEU.AND P5, PT, R125, -126, PT ;  /* 0xc2fc00007d00780b */ /* 0x000fe20003fae000 */
[--C-:B---3--:R-:W-:Y:S01]  /*122d0*/  FFMA R48, R118, UR39, -R61.reuse ;  /* 0x0000002776307c23 */ /* 0x108fe2000800083d */
[--C-:B------:R-:W-:Y:S01]  /*122e0*/  FFMA R118, R119, UR39, -R61.reuse ;  /* 0x0000002777767c23 */ /* 0x100fe2000800083d */
[--C-:B------:R-:W-:Y:S01]  /*122f0*/  FFMA R119, R146, UR39, -R61.reuse ;  /* 0x0000002792777c23 */ /* 0x100fe2000800083d */
[----:B------:R-:W-:Y:S01]  /*12300*/  FADD R146, R71, R126 ;  /* 0x0000007e47927221 */ /* 0x000fe20000000000 */
[----:B------:R-:W-:Y:S01]  /*12310*/  @!P3 FMUL R68, R68, 0.5 ;  /* 0x3f0000004444b820 */ /* 0x000fe20000400000 */
[----:B------:R-:W2:Y:S01]  /*12320*/  MUFU.EX2 R69, R69 ;  /* 0x0000004500457308 */ /* 0x000ea20000000800 */
[----:B-----5:R-:W-:Y:S01]  /*12330*/  @!P2 FMUL R43, R43, R43 ;  /* 0x0000002b2b2ba220 */ /* 0x020fe20000400000 */
[----:B------:R-:W-:Y:S01]  /*12340*/  FSETP.GEU.AND P2, PT, R121, -126, PT ;  /* 0xc2fc00007900780b */ /* 0x000fe20003f4e000 */
[----:B-1----:R-:W-:Y:S01]  /*12350*/  FFMA R232, R139, UR39, -R61 ;  /* 0x000000278be87c23 */ /* 0x002fe2000800083d */
[----:B------:R-:W-:Y:S01]  /*12360*/  FADD R126, R52, R9 ;  /* 0x00000009347e7221 */ /* 0x000fe20000000000 */
[--C-:B------:R-:W-:Y:S01]  /*12370*/  FFMA R107, R107, UR39, -R61.reuse ;  /* 0x000000276b6b7c23 */ /* 0x100fe2000800083d */
[--C-:B------:R-:W-:Y:S01]  /*12380*/  FFMA R111, R111, UR39, -R61.reuse ;  /* 0x000000276f6f7c23 */ /* 0x100fe2000800083d */
[----:B------:R-:W-:Y:S01]  /*12390*/  @!P5 FMUL R125, R125, 0.5 ;  /* 0x3f0000007d7dd820 */ /* 0x000fe20000400000 */
[----:B------:R-:W1:Y:S01]  /*123a0*/  MUFU.EX2 R68, R68 ;  /* 0x0000004400447308 */ /* 0x000e620000000800 */
[----:B----4-:R-:W-:Y:S01]  /*123b0*/  @!P4 FMUL R63, R63, R63 ;  /* 0x0000003f3f3fc220 */ /* 0x010fe20000400000 */
[----:B------:R-:W-:Y:S01]  /*123c0*/  FSETP.GEU.AND P4, PT, R39, -126, PT ;  /* 0xc2fc00002700780b */ /* 0x000fe20003f8e000 */
[--C-:B------:R-:W-:Y:S01]  /*123d0*/  FFMA R122, R122, UR39, -R61.reuse ;  /* 0x000000277a7a7c23 */ /* 0x100fe2000800083d */
[--C-:B------:R-:W-:Y:S01]  /*123e0*/  FFMA R147, R147, UR39, -R61.reuse ;  /* 0x0000002793937c23 */ /* 0x100fe2000800083d */
[--C-:B------:R-:W-:Y:S01]  /*123f0*/  FFMA R150, R150, UR39, -R61.reuse ;  /* 0x0000002796967c23 */ /* 0x100fe2000800083d */
[----:B------:R-:W-:Y:S01]  /*12400*/  FFMA R61, R151, UR39, -R61 ;  /* 0x00000027973d7c23 */ /* 0x000fe2000800083d */
[----:B------:R-:W-:Y:S01]  /*12410*/  @!P2 FMUL R121, R121, 0.5 ;  /* 0x3f0000007979a820 */ /* 0x000fe20000400000 */
[----:B------:R-:W3:Y:S01]  /*12420*/  MUFU.EX2 R70, R125 ;  /* 0x0000007d00467308 */ /* 0x000ee20000000800 */
[----:B--2---:R-:W-:Y:S01]  /*12430*/  @!P6 FMUL R69, R69, R69 ;  /* 0x000000454545e220 */ /* 0x004fe20000400000 */
[----:B------:R-:W-:-:S02]  /*12440*/  FSETP.GEU.AND P6, PT, R140, -126, PT ;  /* 0xc2fc00008c00780b */ /* 0x000fc40003fce000 */
[----:B------:R-:W-:Y:S02]  /*12450*/  F2FP.BF16.F32.PACK_AB R52, R53, R52 ;  /* 0x000000343534723e */ /* 0x000fe400000010ff */
[----:B------:R-:W-:Y:S01]  /*12460*/  F2FP.BF16.F32.PACK_AB R76, R77, R76 ;  /* 0x0000004c4d4c723e */ /* 0x000fe200000010ff */
[----:B------:R-:W-:Y:S01]  /*12470*/  @!P4 FMUL R39, R39, 0.5 ;  /* 0x3f0000002727c820 */ /* 0x000fe20000400000 */
[----:B------:R2:W4:Y:S01]  /*12480*/  MUFU.EX2 R143, R121 ;  /* 0x00000079008f7308 */ /* 0x0005220000000800 */
[----:B-1----:R-:W-:Y:S01]  /*12490*/  @!P3 FMUL R68, R68, R68 ;  /* 0x000000444444b220 */ /* 0x002fe20000400000 */
[----:B------:R-:W-:Y:S02]  /*124a0*/  FSETP.GEU.AND P3, PT, R38, -126, PT ;  /* 0xc2fc00002600780b */ /* 0x000fe40003f6e000 */
[----:B------:R-:W-:-:S03]  /*124b0*/  F2FP.BF16.F32.PACK_AB R32, R33, R32 ;  /* 0x000000202120723e */ /* 0x000fc600000010ff */
[----:B------:R-:W-:Y:S01]  /*124c0*/  @!P6 FMUL R140, R140, 0.5 ;  /* 0x3f0000008c8ce820 */ /* 0x000fe20000400000 */
[----:B------:R1:W5:Y:S01]  /*124d0*/  MUFU.EX2 R71, R39 ;  /* 0x0000002700477308 */ /* 0x0003620000000800 */
[----:B---3--:R-:W-:Y:S01]  /*124e0*/  @!P5 FMUL R70, R70, R70 ;  /* 0x000000464646d220 */ /* 0x008fe20000400000 */
[----:B------:R-:W-:Y:S01]  /*124f0*/  FSETP.GEU.AND P5, PT, R141, -126, PT ;  /* 0xc2fc00008d00780b */ /* 0x000fe20003fae000 */
[----:B--2---:R-:W-:Y:S01]  /*12500*/  FADD R121, R20, R92 ;  /* 0x0000005c14797221 */ /* 0x004fe20000000000 */
[----:B------:R-:W-:-:S03]  /*12510*/  F2FP.BF16.F32.PACK_AB R92, R93, R92 ;  /* 0x0000005c5d5c723e */ /* 0x000fc600000010ff */
[----:B------:R-:W-:Y:S01]  /*12520*/  @!P3 FMUL R38, R38, 0.5 ;  /* 0x3f0000002626b820 */ /* 0x000fe20000400000 */
[----:B------:R-:W2:Y:S01]  /*12530*/  MUFU.EX2 R140, R140 ;  /* 0x0000008c008c7308 */ /* 0x000ea20000000800 */
[----:B----4-:R-:W-:Y:S01]  /*12540*/  @!P2 FMUL R143, R143, R143 ;  /* 0x0000008f8f8fa220 */ /* 0x010fe20000400000 */
[----:B------:R-:W-:Y:S01]  /*12550*/  FSETP.GEU.AND P2, PT, R54, -126, PT ;  /* 0xc2fc00003600780b */ /* 0x000fe20003f4e000 */
[----:B------:R-:W-:Y:S01]  /*12560*/  FADD R121, R121, R126 ;  /* 0x0000007e79797221 */ /* 0x000fe20000000000 */
[----:B-1----:R-:W-:-:S03]  /*12570*/  FADD R39, R33, R109 ;  /* 0x0000006d21277221 */ /* 0x002fc60000000000 */
[----:B------:R-:W-:Y:S01]  /*12580*/  @!P5 FMUL R141, R141, 0.5 ;  /* 0x3f0000008d8dd820 */ /* 0x000fe20000400000 */
[----:B------:R1:W3:Y:S01]  /*12590*/  MUFU.EX2 R142, R38 ;  /* 0x00000026008e7308 */ /* 0x0002e20000000800 */
[----:B-----5:R-:W-:Y:S01]  /*125a0*/  @!P4 FMUL R71, R71, R71 ;  /* 0x000000474747c220 */ /* 0x020fe20000400000 */
[----:B------:R-:W-:Y:S01]  /*125b0*/  FSETP.GEU.AND P4, PT, R137, -126, PT ;  /* 0xc2fc00008900780b */ /* 0x000fe20003f8e000 */
[----:B------:R-:W-:-:S04]  /*125c0*/  FADD R146, R146, R121 ;  /* 0x0000007992927221 */ /* 0x000fc80000000000 */
[----:B------:R-:W-:Y:S01]  /*125d0*/  @!P2 FMUL R54, R54, 0.5 ;  /* 0x3f0000003636a820 */ /* 0x000fe20000400000 */
[----:B------:R-:W4:Y:S01]  /*125e0*/  MUFU.EX2 R141, R141 ;  /* 0x0000008d008d7308 */ /* 0x000f220000000800 */
[----:B--2---:R-:W-:Y:S01]  /*125f0*/  @!P6 FMUL R140, R140, R140 ;  /* 0x0000008c8c8ce220 */ /* 0x004fe20000400000 */
[----:B------:R-:W-:Y:S01]  /*12600*/  FSETP.GEU.AND P6, PT, R148, -126, PT ;  /* 0xc2fc00009400780b */ /* 0x000fe20003fce000 */
[----:B-1----:R-:W-:-:S04]  /*12610*/  FADD R38, R14, R77 ;  /* 0x0000004d0e267221 */ /* 0x002fc80000000000 */
[----:B------:R-:W-:Y:S01]  /*12620*/  @!P4 FMUL R137, R137, 0.5 ;  /* 0x3f0000008989c820 */ /* 0x000fe20000400000 */
[----:B------:R-:W1:Y:S01]  /*12630*/  MUFU.EX2 R139, R54 ;  /* 0x00000036008b7308 */ /* 0x000e620000000800 */
[----:B---3--:R-:W-:Y:S01]  /*12640*/  @!P3 FMUL R142, R142, R142 ;  /* 0x0000008e8e8eb220 */ /* 0x008fe20000400000 */
[----:B------:R-:W-:Y:S01]  /*12650*/  FSETP.GEU.AND P3, PT, R149, -126, PT ;  /* 0xc2fc00009500780b */ /* 0x000fe20003f6e000 */
[----:B------:R-:W-:Y:S01]  /*12660*/  FADD R121, R38, R39 ;  /* 0x0000002726797221 */ /* 0x000fe20000000000 */
[----:B------:R-:W-:Y:S01]  /*12670*/  FADD R38, R22, R93 ;  /* 0x0000005d16267221 */ /* 0x000fe20000000000 */
[----:B------:R-:W-:Y:S02]  /*12680*/  FADD R39, R53, R12 ;  /* 0x0000000c35277221 */ /* 0x000fe40000000000 */
[----:B------:R-:W-:Y:S01]  /*12690*/  @!P6 FMUL R148, R148, 0.5 ;  /* 0x3f0000009494e820 */ /* 0x000fe20000400000 */
[----:B------:R-:W2:Y:S01]  /*126a0*/  MUFU.EX2 R137, R137 ;  /* 0x0000008900897308 */ /* 0x000ea20000000800 */
[----:B----4-:R-:W-:Y:S01]  /*126b0*/  @!P5 FMUL R141, R141, R141 ;  /* 0x0000008d8d8dd220 */ /* 0x010fe20000400000 */
[----:B------:R-:W-:Y:S01]  /*126c0*/  FSETP.GEU.AND P5, PT, R136, -126, PT ;  /* 0xc2fc00008800780b */ /* 0x000fe20003fae000 */
[----:B------:R-:W-:Y:S01]  /*126d0*/  FADD R126, R38, R39 ;  /* 0x00000027267e7221 */ /* 0x000fe20000000000 */
[----:B------:R-:W-:Y:S01]  /*126e0*/  FADD R38, R15, R80 ;  /* 0x000000500f267221 */ /* 0x000fe20000000000 */
[----:B------:R-:W-:-:S02]  /*126f0*/  FADD R39, R36, R112 ;  /* 0x0000007024277221 */ /* 0x000fc40000000000 */
[----:B------:R-:W-:Y:S01]  /*12700*/  @!P3 FMUL R149, R149, 0.5 ;  /* 0x3f0000009595b820 */ /* 0x000fe20000400000 */
[----:B------:R3:W4:Y:S01]  /*12710*/  MUFU.EX2 R135, R148 ;  /* 0x0000009400877308 */ /* 0x0007220000000800 */
[----:B-1----:R-:W-:Y:S01]  /*12720*/  @!P2 FMUL R139, R139, R139 ;  /* 0x0000008b8b8ba220 */ /* 0x002fe20000400000 */
[----:B------:R-:W-:Y:S01]  /*12730*/  FSETP.GEU.AND P2, PT, R133, -126, PT ;  /* 0xc2fc00008500780b */ /* 0x000fe20003f4e000 */
[----:B------:R-:W-:Y:S01]  /*12740*/  FADD R125, R38, R39 ;  /* 0x00000027267d7221 */ /* 0x000fe20000000000 */
[----:B------:R-:W-:Y:S01]  /*12750*/  FADD R38, R23, R96 ;  /* 0x0000006017267221 */ /* 0x000fe20000000000 */
[----:B------:R-:W-:Y:S01]  /*12760*/  FADD R39, R56, R30 ;  /* 0x0000001e38277221 */ /* 0x000fe20000000000 */
[----:B------:R-:W-:Y:S01]  /*12770*/  F2FP.BF16.F32.PACK_AB R30, R31, R30 ;  /* 0x0000001e1f1e723e */ /* 0x000fe200000010ff */
[----:B------:R-:W-:Y:S01]  /*12780*/  @!P5 FMUL R136, R136, 0.5 ;  /* 0x3f0000008888d820 */ /* 0x000fe20000400000 */
[----:B------:R1:W5:Y:S01]  /*12790*/  MUFU.EX2 R138, R149 ;  /* 0x00000095008a7308 */ /* 0x0003620000000800 */
[----:B--2---:R-:W-:Y:S01]  /*127a0*/  @!P4 FMUL R137, R137, R137 ;  /* 0x000000898989c220 */ /* 0x004fe20000400000 */
[----:B------:R-:W-:Y:S01]  /*127b0*/  FSETP.GEU.AND P4, PT, R145, -126, PT ;  /* 0xc2fc00009100780b */ /* 0x000fe20003f8e000 */
[----:B------:R-:W-:Y:S01]  /*127c0*/  FADD R38, R38, R39 ;  /* 0x0000002726267221 */ /* 0x000fe20000000000 */
[----:B------:R-:W-:Y:S01]  /*127d0*/  FADD R39, R37, R113 ;  /* 0x0000007125277221 */ /* 0x000fe20000000000 */
[----:B---3--:R-:W-:-:S02]  /*127e0*/  FADD R148, R121, R126 ;  /* 0x0000007e79947221 */ /* 0x008fc40000000000 */
[----:B------:R-:W-:Y:S01]  /*127f0*/  @!P2 FMUL R133, R133, 0.5 ;  /* 0x3f0000008585a820 */ /* 0x000fe20000400000 */
[----:B------:R-:W2:Y:S01]  /*12800*/  MUFU.EX2 R136, R136 ;  /* 0x0000008800887308 */ /* 0x000ea20000000800 */
[----:B----4-:R-:W-:Y:S01]  /*12810*/  @!P6 FMUL R135, R135, R135 ;  /* 0x000000878787e220 */ /* 0x010fe20000400000 */
[----:B------:R-:W-:Y:S01]  /*12820*/  FSETP.GEU.AND P6, PT, R132, -126, PT ;  /* 0xc2fc00008400780b */ /* 0x000fe20003fce000 */
[----:B-1----:R-:W-:Y:S01]  /*12830*/  FADD R149, R125, R38 ;  /* 0x000000267d957221 */ /* 0x002fe20000000000 */
[----:B------:R-:W-:-:S03]  /*12840*/  FADD R38, R16, R81 ;  /* 0x0000005110267221 */ /* 0x000fc60000000000 */
[----:B------:R-:W-:Y:S01]  /*12850*/  @!P4 FMUL R145, R145, 0.5 ;  /* 0x3f0000009191c820 */ /* 0x000fe20000400000 */
[----:B------:R-:W1:Y:S01]  /*12860*/  MUFU.EX2 R133, R133 ;  /* 0x0000008500857308 */ /* 0x000e620000000800 */
[----:B-----5:R-:W-:Y:S01]  /*12870*/  @!P3 FMUL R138, R138, R138 ;  /* 0x0000008a8a8ab220 */ /* 0x020fe20000400000 */
[----:B------:R-:W-:Y:S01]  /*12880*/  FSETP.GEU.AND P3, PT, R144, -126, PT ;  /* 0xc2fc00009000780b */ /* 0x000fe20003f6e000 */
[----:B------:R-:W-:Y:S01]  /*12890*/  FADD R54, R38, R39 ;  /* 0x0000002726367221 */ /* 0x000fe20000000000 */
[----:B------:R-:W-:Y:S01]  /*128a0*/  FADD R38, R24, R97 ;  /* 0x0000006118267221 */ /* 0x000fe20000000000 */
[----:B------:R-:W-:Y:S01]  /*128b0*/  FADD R39, R57, R31 ;  /* 0x0000001f39277221 */ /* 0x000fe20000000000 */
[----:B------:R-:W-:Y:S01]  /*128c0*/  F2FP.BF16.F32.PACK_AB R33, R138, R137 ;  /* 0x000000898a21723e */ /* 0x000fe200000010ff */
[----:B------:R-:W-:Y:S01]  /*128d0*/  @!P6 FMUL R132, R132, 0.5 ;  /* 0x3f0000008484e820 */ /* 0x000fe20000400000 */
[----:B------:R-:W3:Y:S01]  /*128e0*/  MUFU.EX2 R134, R145 ;  /* 0x0000009100867308 */ /* 0x000ee20000000800 */
[----:B--2---:R-:W-:Y:S01]  /*128f0*/  @!P5 FMUL R136, R136, R136 ;  /* 0x000000888888d220 */ /* 0x004fe20000400000 */
[----:B------:R-:W-:Y:S01]  /*12900*/  FSETP.GEU.AND P5, PT, R129, -126, PT ;  /* 0xc2fc00008100780b */ /* 0x000fe20003fae000 */
[----:B------:R-:W-:Y:S01]  /*12910*/  FADD R39, R38, R39 ;  /* 0x0000002726277221 */ /* 0x000fe20000000000 */
[----:B------:R-:W-:Y:S01]  /*12920*/  FADD R38, R17, R84 ;  /* 0x0000005411267221 */ /* 0x000fe20000000000 */
[----:B------:R-:W-:-:S02]  /*12930*/  F2FP.BF16.F32.PACK_AB R84, R85, R84 ;  /* 0x000000545554723e */ /* 0x000fc400000010ff */
        /* <DEDUP_REMOVED lines=9> */
[----:B--2---:R-:W-:Y:S01]  /*129d0*/  @!P6 FMUL R132, R132, R132 ;  /* 0x000000848484e220 */ /* 0x004fe20000400000 */
[----:B------:R-:W-:Y:S01]  /*129e0*/  FSETP.GEU.AND P6, PT, R66, -126, PT ;  /* 0xc2fc00004200780b */ /* 0x000fe20003fce000 */
[----:B-1----:R-:W-:Y:S01]  /*129f0*/  FADD R144, R54, R39 ;  /* 0x0000002736907221 */ /* 0x002fe20000000000 */
[----:B------:R-:W1:Y:S01]  /*12a00*/  MUFU.EX2 R130, R128 ;  /* 0x0000008000827308 */ /* 0x000e620000000800 */
[----:B------:R-:W-:Y:S01]  /*12a10*/  FADD R39, R40, R116 ;  /* 0x0000007428277221 */ /* 0x000fe20000000000 */
[----:B------:R-:W-:Y:S02]  /*12a20*/  F2FP.BF16.F32.PACK_AB R40, R41, R40 ;  /* 0x000000282928723e */ /* 0x000fe400000010ff */
[----:B------:R-:W-:Y:S01]  /*12a30*/  @!P4 FMUL R78, R78, 0.5 ;  /* 0x3f0000004e4ec820 */ /* 0x000fe20000400000 */
[----:B----4-:R-:W-:Y:S01]  /*12a40*/  @!P3 FMUL R131, R131, R131 ;  /* 0x000000838383b220 */ /* 0x010fe20000400000 */
[----:B------:R-:W-:Y:S01]  /*12a50*/  FSETP.GEU.AND P3, PT, R79, -126, PT ;  /* 0xc2fc00004f00780b */ /* 0x000fe20003f6e000 */
[----:B------:R-:W-:Y:S01]  /*12a60*/  FADD R151, R38, R39 ;  /* 0x0000002726977221 */ /* 0x000fe20000000000 */
[----:B------:R-:W2:Y:S01]  /*12a70*/  MUFU.EX2 R54, R129 ;  /* 0x0000008100367308 */ /* 0x000ea20000000800 */
[----:B------:R-:W-:Y:S01]  /*12a80*/  FADD R38, R25, R100 ;  /* 0x0000006419267221 */ /* 0x000fe20000000000 */
[----:B------:R-:W-:Y:S01]  /*12a90*/  FADD R39, R64, R46 ;  /* 0x0000002e40277221 */ /* 0x000fe20000000000 */
[----:B------:R-:W-:Y:S01]  /*12aa0*/  @!P6 FMUL R66, R66, 0.5 ;  /* 0x3f0000004242e820 */ /* 0x000fe20000400000 */
[----:B------:R-:W-:-:S02]  /*12ab0*/  F2FP.BF16.F32.PACK_AB R64, R65, R64 ;  /* 0x000000404140723e */ /* 0x000fc400000010ff */
[----:B------:R-:W-:Y:S01]  /*12ac0*/  FADD R126, R38, R39 ;  /* 0x00000027267e7221 */ /* 0x000fe20000000000 */
[----:B------:R-:W-:Y:S01]  /*12ad0*/  FADD R38, R18, R85 ;  /* 0x0000005512267221 */ /* 0x000fe20000000000 */
[----:B------:R-:W3:Y:S01]  /*12ae0*/  MUFU.EX2 R128, R78 ;  /* 0x0000004e00807308 */ /* 0x000ee20000000800 */
[----:B-1----:R-:W-:Y:S01]  /*12af0*/  @!P2 FMUL R130, R130, R130 ;  /* 0x000000828282a220 */ /* 0x002fe20000400000 */
[----:B------:R-:W-:Y:S01]  /*12b00*/  FSETP.GEU.AND P2, PT, R67, -126, PT ;  /* 0xc2fc00004300780b */ /* 0x000fe20003f4e000 */
[----:B------:R-:W-:Y:S01]  /*12b10*/  @!P3 FMUL R79, R79, 0.5 ;  /* 0x3f0000004f4fb820 */ /* 0x000fe20000400000 */
[----:B------:R-:W-:Y:S01]  /*12b20*/  FADD R39, R41, R10 ;  /* 0x0000000a29277221 */ /* 0x000fe20000000000 */
[----:B------:R-:W-:Y:S01]  /*12b30*/  FADD R151, R151, R126 ;  /* 0x0000007e97977221 */ /* 0x000fe20000000000 */
[----:B------:R-:W-:Y:S02]  /*12b40*/  F2FP.BF16.F32.PACK_AB R100, R101, R100 ;  /* 0x000000646564723e */ /* 0x000fe400000010ff */
[----:B------:R-:W1:Y:S01]  /*12b50*/  MUFU.EX2 R129, R79 ;  /* 0x0000004f00817308 */ /* 0x000e620000000800 */
[----:B--2---:R-:W-:Y:S01]  /*12b60*/  @!P5 FMUL R54, R54, R54 ;  /* 0x000000363636d220 */ /* 0x004fe20000400000 */
[----:B------:R-:W-:Y:S01]  /*12b70*/  FSETP.GEU.AND P5, PT, R83, -126, PT ;  /* 0xc2fc00005300780b */ /* 0x000fe20003fae000 */
[----:B------:R-:W-:Y:S01]  /*12b80*/  FADD R145, R38, R39 ;  /* 0x0000002726917221 */ /* 0x000fe20000000000 */
[----:B------:R-:W-:Y:S01]  /*12b90*/  FADD R38, R26, R101 ;  /* 0x000000651a267221 */ /* 0x000fe20000000000 */
[----:B------:R-:W-:Y:S01]  /*12ba0*/  FADD R39, R65, R47 ;  /* 0x0000002f41277221 */ /* 0x000fe20000000000 */
[----:B------:R-:W-:Y:S01]  /*12bb0*/  FADD R146, R146, R151 ;  /* 0x0000009792927221 */ /* 0x000fe20000000000 */
[----:B------:R-:W-:Y:S01]  /*12bc0*/  @!P2 FMUL R67, R67, 0.5 ;  /* 0x3f0000004343a820 */ /* 0x000fe20000400000 */
[----:B------:R-:W2:Y:S01]  /*12bd0*/  MUFU.EX2 R66, R66 ;  /* 0x0000004200427308 */ /* 0x000ea20000000800 */
[----:B---3--:R-:W-:Y:S01]  /*12be0*/  @!P4 FMUL R128, R128, R128 ;  /* 0x000000808080c220 */ /* 0x008fe20000400000 */
[----:B------:R-:W-:Y:S01]  /*12bf0*/  FSETP.GEU.AND P4, PT, R90, -126, PT ;  /* 0xc2fc00005a00780b */ /* 0x000fe20003f8e000 */
[----:B------:R-:W-:Y:S01]  /*12c00*/  FADD R38, R38, R39 ;  /* 0x0000002726267221 */ /* 0x000fe20000000000 */
[----:B------:R-:W-:Y:S01]  /*12c10*/  FADD R39, R44, R117 ;  /* 0x000000752c277221 */ /* 0x000fe20000000000 */
[----:B------:R-:W-:-:S02]  /*12c20*/  F2FP.BF16.F32.PACK_AB R53, R130, R54 ;  /* 0x000000368235723e */ /* 0x000fc400000010ff */
[----:B------:R-:W-:Y:S01]  /*12c30*/  @!P5 FMUL R83, R83, 0.5 ;  /* 0x3f0000005353d820 */ /* 0x000fe20000400000 */
[----:B------:R-:W3:Y:S01]  /*12c40*/  MUFU.EX2 R67, R67 ;  /* 0x0000004300437308 */ /* 0x000ee20000000800 */
[----:B-1----:R-:W-:Y:S01]  /*12c50*/  @!P3 FMUL R129, R129, R129 ;  /* 0x000000818181b220 */ /* 0x002fe20000400000 */
[----:B------:R-:W-:Y:S01]  /*12c60*/  FSETP.GEU.AND P3, PT, R91, -126, PT ;  /* 0xc2fc00005b00780b */ /* 0x000fe20003f6e000 */
[----:B------:R-:W-:Y:S01]  /*12c70*/  FADD R145, R145, R38 ;  /* 0x0000002691917221 */ /* 0x000fe20000000000 */
[----:B------:R-:W-:Y:S01]  /*12c80*/  FADD R38, R19, R88 ;  /* 0x0000005813267221 */ /* 0x000fe20000000000 */
[----:B------:R-:W-:Y:S02]  /*12c90*/  F2FP.BF16.F32.PACK_AB R41, R134, R133 ;  /* 0x000000858629723e */ /* 0x000fe400000010ff */
[----:B------:R-:W-:Y:S01]  /*12ca0*/  @!P4 FMUL R90, R90, 0.5 ;  /* 0x3f0000005a5ac820 */ /* 0x000fe20000400000 */
[----:B------:R1:W4:Y:S01]  /*12cb0*/  MUFU.EX2 R127, R83 ;  /* 0x00000053007f7308 */ /* 0x0003220000000800 */
[----:B--2---:R-:W-:Y:S01]  /*12cc0*/  @!P6 FMUL R66, R66, R66 ;  /* 0x000000424242e220 */ /* 0x004fe20000400000 */
[----:B------:R-:W-:Y:S01]  /*12cd0*/  FSETP.GEU.AND P6, PT, R94, -126, PT ;  /* 0xc2fc00005e00780b */ /* 0x000fe20003fce000 */
[----:B------:R-:W-:Y:S01]  /*12ce0*/  FADD R234, R38, R39 ;  /* 0x0000002726ea7221 */ /* 0x000fe20000000000 */
[----:B------:R-:W-:Y:S01]  /*12cf0*/  FADD R38, R28, R104 ;  /* 0x000000681c267221 */ /* 0x000fe20000000000 */
[----:B------:R-:W-:Y:S01]  /*12d00*/  FADD R39, R72, R58 ;  /* 0x0000003a48277221 */ /* 0x000fe20000000000 */
[----:B------:R-:W-:Y:S01]  /*12d10*/  FADD R145, R148, R145 ;  /* 0x0000009194917221 */ /* 0x000fe20000000000 */
[----:B------:R-:W-:Y:S01]  /*12d20*/  @!P3 FMUL R91, R91, 0.5 ;  /* 0x3f0000005b5bb820 */ /* 0x000fe20000400000 */
[----:B------:R2:W5:Y:S01]  /*12d30*/  MUFU.EX2 R78, R90 ;  /* 0x0000005a004e7308 */ /* 0x0005620000000800 */
[----:B---3--:R-:W-:Y:S01]  /*12d40*/  @!P2 FMUL R67, R67, R67 ;  /* 0x000000434343a220 */ /* 0x008fe20000400000 */
[----:B------:R-:W-:Y:S01]  /*12d50*/  FSETP.GEU.AND P2, PT, R106, -126, PT ;  /* 0xc2fc00006a00780b */ /* 0x000fe20003f4e000 */
[----:B------:R-:W-:Y:S01]  /*12d60*/  FADD R39, R38, R39 ;  /* 0x0000002726277221 */ /* 0x000fe20000000000 */
[----:B-1----:R-:W-:Y:S01]  /*12d70*/  FADD R83, R73, R59 ;  /* 0x0000003b49537221 */ /* 0x002fe20000000000 */
[----:B------:R-:W-:-:S02]  /*12d80*/  F2FP.BF16.F32.PACK_AB R58, R59, R58 ;  /* 0x0000003a3b3a723e */ /* 0x000fc400000010ff */
[----:B------:R-:W-:Y:S01]  /*12d90*/  @!P6 FMUL R94, R94, 0.5 ;  /* 0x3f0000005e5ee820 */ /* 0x000fe20000400000 */
[----:B------:R-:W1:Y:S01]  /*12da0*/  MUFU.EX2 R126, R91 ;  /* 0x0000005b007e7308 */ /* 0x000e620000000800 */
[----:B----4-:R-:W-:Y:S01]  /*12db0*/  @!P5 FMUL R127, R127, R127 ;  /* 0x0000007f7f7fd220 */ /* 0x010fe20000400000 */
[----:B------:R-:W-:Y:S01]  /*12dc0*/  FSETP.GEU.AND P5, PT, R122, -126, PT ;  /* 0xc2fc00007a00780b */ /* 0x000fe20003fae000 */
[----:B------:R-:W-:Y:S01]  /*12dd0*/  FADD R234, R234, R39 ;  /* 0x00000027eaea7221 */ /* 0x000fe20000000000 */
[----:B------:R-:W-:Y:S01]  /*12de0*/  FADD R39, R21, R89 ;  /* 0x0000005915277221 */ /* 0x000fe20000000000 */
[----:B--2---:R-:W-:Y:S01]  /*12df0*/  FADD R90, R45, R120 ;  /* 0x000000782d5a7221 */ /* 0x004fe20000000000 */
[----:B------:R-:W-:Y:S01]  /*12e00*/  F2FP.BF16.F32.PACK_AB R65, R127, R66 ;  /* 0x000000427f41723e */ /* 0x000fe200000010ff */
[----:B------:R-:W-:Y:S01]  /*12e10*/  @!P2 FMUL R106, R106, 0.5 ;  /* 0x3f0000006a6aa820 */ /* 0x000fe20000400000 */
[----:B------:R-:W2:Y:S01]  /*12e20*/  MUFU.EX2 R79, R94 ;  /* 0x0000005e004f7308 */ /* 0x000ea20000000800 */
[----:B-----5:R-:W-:Y:S01]  /*12e30*/  @!P4 FMUL R78, R78, R78 ;  /* 0x0000004e4e4ec220 */ /* 0x020fe20000400000 */
[----:B------:R-:W-:Y:S01]  /*12e40*/  FSETP.GEU.AND P4, PT, R233, -126, PT ;  /* 0xc2fc0000e900780b */ /* 0x000fe20003f8e000 */
[----:B------:R-:W-:Y:S01]  /*12e50*/  FADD R39, R39, R90 ;  /* 0x0000005a27277221 */ /* 0x000fe20000000000 */
[----:B------:R-:W-:Y:S01]  /*12e60*/  FADD R90, R29, R108 ;  /* 0x0000006c1d5a7221 */ /* 0x000fe20000000000 */
[----:B------:R-:W-:-:S02]  /*12e70*/  FADD R149, R149, R234 ;  /* 0x000000ea95957221 */ /* 0x000fc40000000000 */
[----:B------:R-:W-:Y:S01]  /*12e80*/  @!P5 FMUL R122, R122, 0.5 ;  /* 0x3f0000007a7ad820 */ /* 0x000fe20000400000 */
[----:B------:R-:W3:Y:S01]  /*12e90*/  MUFU.EX2 R94, R106 ;  /* 0x0000006a005e7308 */ /* 0x000ee20000000800 */
[----:B-1----:R-:W-:Y:S01]  /*12ea0*/  @!P3 FMUL R126, R126, R126 ;  /* 0x0000007e7e7eb220 */ /* 0x002fe20000400000 */
[----:B------:R-:W-:Y:S01]  /*12eb0*/  FSETP.GEU.AND P3, PT, R95, -126, PT ;  /* 0xc2fc00005f00780b */ /* 0x000fe20003f6e000 */
[----:B------:R-:W-:Y:S01]  /*12ec0*/  FADD R90, R90, R83 ;  /* 0x000000535a5a7221 */ /* 0x000fe20000000000 */
[----:B------:R-:W-:Y:S01]  /*12ed0*/  FADD R83, R27, R78 ;  /* 0x0000004e1b537221 */ /* 0x000fe20000000000 */
[----:B------:R-:W-:Y:S01]  /*12ee0*/  FADD R146, R146, R149 ;  /* 0x0000009592927221 */ /* 0x000fe20000000000 */
[----:B------:R-:W-:Y:S01]  /*12ef0*/  F2FP.BF16.F32.PACK_AB R77, R126, R78 ;  /* 0x0000004e7e4d723e */ /* 0x000fe200000010ff */
[----:B------:R-:W-:Y:S01]  /*12f00*/  @!P4 FMUL R233, R233, 0.5 ;  /* 0x3f000000e9e9c820 */ /* 0x000fe20000400000 */
[----:B------:R-:W1:Y:S01]  /*12f10*/  MUFU.EX2 R38, R122 ;  /* 0x0000007a00267308 */ /* 0x000e620000000800 */
[----:B--2---:R-:W-:Y:S01]  /*12f20*/  @!P6 FMUL R79, R79, R79 ;  /* 0x0000004f4f4fe220 */ /* 0x004fe20000400000 */
[----:B------:R-:W-:-:S02]  /*12f30*/  FSETP.GEU.AND P6, PT, R115, -126, PT ;  /* 0xc2fc00007300780b */ /* 0x000fc40003fce000 */
[----:B------:R-:W-:-:S03]  /*12f40*/  F2FP.BF16.F32.PACK_AB R78, R81, R80 ;  /* 0x00000050514e723e */ /* 0x000fc600000010ff */
[----:B------:R-:W-:Y:S01]  /*12f50*/  @!P3 FMUL R95, R95, 0.5 ;  /* 0x3f0000005f5fb820 */ /* 0x000fe20000400000 */
[----:B------:R2:W4:Y:S01]  /*12f60*/  MUFU.EX2 R106, R233 ;  /* 0x000000e9006a7308 */ /* 0x0005220000000800 */
[----:B---3--:R-:W-:Y:S01]  /*12f70*/  @!P2 FMUL R94, R94, R94 ;  /* 0x0000005e5e5ea220 */ /* 0x008fe20000400000 */
[----:B------:R-:W-:-:S05]  /*12f80*/  FSETP.GEU.AND P2, PT, R232, -126, PT ;  /* 0xc2fc0000e800780b */ /* 0x000fca0003f4e000 */
[----:B------:R-:W-:Y:S01]  /*12f90*/  @!P6 FMUL R115, R115, 0.5 ;  /* 0x3f0000007373e820 */ /* 0x000fe20000400000 */
[----:B------:R-:W3:Y:S01]  /*12fa0*/  MUFU.EX2 R125, R95 ;  /* 0x0000005f007d7308 */ /* 0x000ee20000000800 */
[----:B-1----:R-:W-:Y:S01]  /*12fb0*/  @!P5 FMUL R38, R38, R38 ;  /* 0x000000262626d220 */ /* 0x002fe20000400000 */
[----:B------:R-:W-:Y:S01]  /*12fc0*/  FSETP.GEU.AND P5, PT, R107, -126, PT ;  /* 0xc2fc00006b00780b */ /* 0x000fe20003fae000 */
[----:B--2---:R-:W-:Y:S01]  /*12fd0*/  FADD R233, R39, R90 ;  /* 0x0000005a27e97221 */ /* 0x004fe20000000000 */
[----:B------:R-:W-:Y:S01]  /*12fe0*/  FADD R39, R34, R126 ;  /* 0x0000007e22277221 */ /* 0x000fe20000000000 */
[----:B------:R-:W-:Y:S02]  /*12ff0*/  FADD R122, R137, R38 ;  /* 0x00000026897a7221 */ /* 0x000fe40000000000 */
[----:B------:R-:W-:Y:S01]  /*13000*/  @!P2 FMUL R232, R232, 0.5 ;  /* 0x3f000000e8e8a820 */ /* 0x000fe20000400000 */
[----:B------:R-:W1:Y:S01]  /*13010*/  MUFU.EX2 R115, R115 ;  /* 0x0000007300737308 */ /* 0x000e620000000800 */
[----:B----4-:R-:W-:Y:S01]  /*13020*/  @!P4 FMUL R106, R106, R106 ;  /* 0x0000006a6a6ac220 */ /* 0x010fe20000400000 */
[----:B------:R-:W-:Y:S01]  /*13030*/  FADD R91, R83, R122 ;  /* 0x0000007a535b7221 */ /* 0x000fe20000000000 */
[----:B------:R-:W-:Y:S01]  /*13040*/  FADD R83, R70, R94 ;  /* 0x0000005e46537221 */ /* 0x000fe20000000000 */
[----:B------:R-:W-:Y:S01]  /*13050*/  FSETP.GEU.AND P4, PT, R86, -126, PT ;  /* 0xc2fc00005600780b */ /* 0x000fe20003f8e000 */
[----:B------:R-:W-:Y:S01]  /*13060*/  FADD R122, R54, R106 ;  /* 0x0000006a367a7221 */ /* 0x000fe20000000000 */
[----:B------:R-:W-:Y:S01]  /*13070*/  FADD R144, R144, R233 ;  /* 0x000000e990907221 */ /* 0x000fe20000000000 */
[----:B------:R-:W-:Y:S01]  /*13080*/  @!P5 FMUL R107, R107, 0.5 ;  /* 0x3f0000006b6bd820 */ /* 0x000fe20000400000 */
[----:B------:R-:W-:Y:S01]  /*13090*/  F2FP.BF16.F32.PACK_AB R54, R57, R56 ;  /* 0x000000383936723e */ /* 0x000fe200000010ff */
[----:B---3--:R-:W-:Y:S01]  /*130a0*/  @!P3 FMUL R125, R125, R125 ;  /* 0x0000007d7d7db220 */ /* 0x008fe20000400000 */
[----:B------:R-:W-:Y:S01]  /*130b0*/  FADD R236, R83, R122 ;  /* 0x0000007a53ec7221 */ /* 0x000fe20000000000 */
[----:B------:R-:W-:Y:S01]  /*130c0*/  FSETP.GEU.AND P3, PT, R74, -126, PT ;  /* 0xc2fc00004a00780b */ /* 0x000fe20003f6e000 */
[----:B------:R-:W2:Y:S01]  /*130d0*/  MUFU.EX2 R122, R107 ;  /* 0x0000006b007a7308 */ /* 0x000ea20000000800 */
[----:B------:R-:W-:Y:S01]  /*130e0*/  FADD R237, R42, R125 ;  /* 0x0000007d2aed7221 */ /* 0x000fe20000000000 */
[----:B------:R-:W-:Y:S01]  /*130f0*/  FADD R145, R145, R144 ;  /* 0x0000009091917221 */ /* 0x000fe20000000000 */
[----:B------:R-:W-:Y:S01]  /*13100*/  F2FP.BF16.F32.PACK_AB R56, R47, R46 ;  /* 0x0000002e2f38723e */ /* 0x000fe200000010ff */
[----:B-1----:R-:W-:Y:S01]  /*13110*/  @!P6 FMUL R115, R115, R115 ;  /* 0x000000737373e220 */ /* 0x002fe20000400000 */
[----:B------:R-:W-:Y:S01]  /*13120*/  FSETP.GEU.AND P6, PT, R98, -126, PT ;  /* 0xc2fc00006200780b */ /* 0x000fe20003fce000 */
[----:B------:R-:W-:-:S02]  /*13130*/  @!P4 FMUL R86, R86, 0.5 ;  /* 0x3f0000005656c820 */ /* 0x000fc40000400000 */
[----:B------:R1:W3:Y:S01]  /*13140*/  MUFU.EX2 R107, R232 ;  /* 0x000000e8006b7308 */ /* 0x0002e20000000800 */
[----:B------:R-:W-:Y:S01]  /*13150*/  FADD R90, R138, R115 ;  /* 0x000000738a5a7221 */ /* 0x000fe20000000000 */
[----:B------:R-:W-:Y:S02]  /*13160*/  FADD R146, R146, R145 ;  /* 0x0000009192927221 */ /* 0x000fe40000000000 */
[----:B------:R-:W-:Y:S01]  /*13170*/  @!P3 FMUL R74, R74, 0.5 ;  /* 0x3f0000004a4ab820 */ /* 0x000fe20000400000 */
[----:B------:R-:W-:-:S03]  /*13180*/  FADD R235, R39, R90 ;  /* 0x0000005a27eb7221 */ /* 0x000fc60000000000 */
[----:B------:R-:W4:Y:S01]  /*13190*/  MUFU.EX2 R95, R74 ;  /* 0x0000004a005f7308 */ /* 0x000f220000000800 */
[----:B--2---:R-:W-:Y:S01]  /*131a0*/  @!P5 FMUL R122, R122, R122 ;  /* 0x0000007a7a7ad220 */ /* 0x004fe20000400000 */
[----:B------:R-:W-:Y:S01]  /*131b0*/  FSETP.GEU.AND P5, PT, R123, -126, PT ;  /* 0xc2fc00007b00780b */ /* 0x000fe20003fae000 */
[----:B------:R-:W-:Y:S01]  /*131c0*/  @!P6 FMUL R98, R98, 0.5 ;  /* 0x3f0000006262e820 */ /* 0x000fe20000400000 */
[----:B-1----:R-:W-:Y:S01]  /*131d0*/  FADD R232, R91, R236 ;  /* 0x000000ec5be87221 */ /* 0x002fe20000000000 */
[----:B------:R-:W-:Y:S01]  /*131e0*/  FADD R83, R143, R122 ;  /* 0x0000007a8f537221 */ /* 0x000fe20000000000 */
[----:B------:R-:W-:Y:S01]  /*131f0*/  FADD R236, R51, R79 ;  /* 0x0000004f33ec7221 */ /* 0x000fe20000000000 */
[----:B------:R-:W-:Y:S01]  /*13200*/  F2FP.BF16.F32.PACK_AB R51, R42, R51 ;  /* 0x000000332a33723e */ /* 0x000fe200000010ff */
[----:B------:R-:W1:Y:S01]  /*13210*/  MUFU.EX2 R39, R98 ;  /* 0x0000006200277308 */ /* 0x000e620000000800 */
[----:B---3--:R-:W-:Y:S01]  /*13220*/  @!P2 FMUL R107, R107, R107 ;  /* 0x0000006b6b6ba220 */ /* 0x008fe20000400000 */
[----:B------:R-:W-:-:S02]  /*13230*/  FSETP.GEU.AND P2, PT, R114, -126, PT ;  /* 0xc2fc00007200780b */ /* 0x000fc40003f4e000 */
[----:B------:R-:W-:Y:S01]  /*13240*/  F2FP.BF16.F32.PACK_AB R93, R122, R94 ;  /* 0x0000005e7a5d723e */ /* 0x000fe200000010ff */
[----:B------:R-:W-:Y:S01]  /*13250*/  FADD R90, R130, R107 ;  /* 0x0000006b825a7221 */ /* 0x000fe20000000000 */
[----:B------:R-:W-:Y:S01]  /*13260*/  F2FP.BF16.F32.PACK_AB R42, R45, R44 ;  /* 0x0000002c2d2a723e */ /* 0x000fe200000010ff */
[----:B------:R-:W-:Y:S01]  /*13270*/  @!P5 FMUL R123, R123, 0.5 ;  /* 0x3f0000007b7bd820 */ /* 0x000fe20000400000 */
[----:B------:R-:W2:Y:S01]  /*13280*/  MUFU.EX2 R86, R86 ;  /* 0x0000005600567308 */ /* 0x000ea20000000800 */
[----:B----4-:R-:W-:Y:S01]  /*13290*/  @!P3 FMUL R95, R95, R95 ;  /* 0x0000005f5f5fb220 */ /* 0x010fe20000400000 */
[----:B------:R-:W-:Y:S01]  /*132a0*/  FSETP.GEU.AND P3, PT, R111, -126, PT ;  /* 0xc2fc00006f00780b */ /* 0x000fe20003f6e000 */
[----:B------:R-:W-:Y:S01]  /*132b0*/  FADD R90, R83, R90 ;  /* 0x0000005a535a7221 */ /* 0x000fe20000000000 */
[----:B------:R-:W-:Y:S02]  /*132c0*/  F2FP.BF16.F32.PACK_AB R79, R125, R79 ;  /* 0x0000004f7d4f723e */ /* 0x000fe400000010ff */
[----:B------:R-:W-:Y:S01]  /*132d0*/  F2FP.BF16.F32.PACK_AB R94, R97, R96 ;  /* 0x00000060615e723e */ /* 0x000fe200000010ff */
[----:B------:R-:W-:Y:S01]  /*132e0*/  @!P2 FMUL R114, R114, 0.5 ;  /* 0x3f0000007272a820 */ /* 0x000fe20000400000 */
[----:B------:R-:W3:Y:S01]  /*132f0*/  MUFU.EX2 R98, R123 ;  /* 0x0000007b00627308 */ /* 0x000ee20000000800 */
[----:B-1----:R-:W-:Y:S01]  /*13300*/  @!P6 FMUL R39, R39, R39 ;  /* 0x000000272727e220 */ /* 0x002fe20000400000 */
[----:B------:R-:W-:Y:S01]  /*13310*/  FSETP.GEU.AND P6, PT, R99, -126, PT ;  /* 0xc2fc00006300780b */ /* 0x000fe20003fce000 */
[----:B------:R-:W-:-:S02]  /*13320*/  FADD R235, R235, R90 ;  /* 0x0000005aebeb7221 */ /* 0x000fc40000000000 */
[----:B------:R-:W-:Y:S02]  /*13330*/  FADD R83, R135, R39 ;  /* 0x0000002787537221 */ /* 0x000fe40000000000 */
[----:B------:R-:W-:Y:S01]  /*13340*/  @!P3 FMUL R111, R111, 0.5 ;  /* 0x3f0000006f6fb820 */ /* 0x000fe20000400000 */
[----:B------:R-:W1:Y:S01]  /*13350*/  MUFU.EX2 R114, R114 ;  /* 0x0000007200727308 */ /* 0x000e620000000800 */
[----:B--2---:R-:W-:Y:S01]  /*13360*/  @!P4 FMUL R86, R86, R86 ;  /* 0x000000565656c220 */ /* 0x004fe20000400000 */
[----:B------:R-:W-:Y:S01]  /*13370*/  FSETP.GEU.AND P4, PT, R82, -126, PT ;  /* 0xc2fc00005200780b */ /* 0x000fe20003f8e000 */
[----:B------:R-:W-:Y:S01]  /*13380*/  FADD R236, R236, R83 ;  /* 0x00000053ecec7221 */ /* 0x000fe20000000000 */
[----:B------:R-:W-:Y:S01]  /*13390*/  FADD R83, R71, R95 ;  /* 0x0000005f47537221 */ /* 0x000fe20000000000 */
[----:B------:R-:W-:Y:S02]  /*133a0*/  F2FP.BF16.F32.PACK_AB R71, R142, R71 ;  /* 0x000000478e47723e */ /* 0x000fe400000010ff */
[----:B------:R-:W-:Y:S01]  /*133b0*/  @!P6 FMUL R99, R99, 0.5 ;  /* 0x3f0000006363e820 */ /* 0x000fe20000400000 */
[----:B------:R-:W2:Y:S01]  /*133c0*/  MUFU.EX2 R121, R111 ;  /* 0x0000006f00797308 */ /* 0x000ea20000000800 */
[----:B---3--:R-:W-:Y:S01]  /*133d0*/  @!P5 FMUL R98, R98, R98 ;  /* 0x000000626262d220 */ /* 0x008fe20000400000 */
[----:B------:R-:W-:-:S03]  /*133e0*/  FSETP.GEU.AND P5, PT, R124, -126, PT ;  /* 0xc2fc00007c00780b */ /* 0x000fc60003fae000 */
[----:B------:R-:W-:Y:S02]  /*133f0*/  FADD R74, R128, R98 ;  /* 0x00000062804a7221 */ /* 0x000fe40000000000 */
[----:B------:R-:W-:Y:S01]  /*13400*/  @!P4 FMUL R82, R82, 0.5 ;  /* 0x3f0000005252c820 */ /* 0x000fe20000400000 */
[----:B------:R-:W3:Y:S01]  /*13410*/  MUFU.EX2 R99, R99 ;  /* 0x0000006300637308 */ /* 0x000ee20000000800 */
[----:B-1----:R-:W-:Y:S01]  /*13420*/  @!P2 FMUL R114, R114, R114 ;  /* 0x000000727272a220 */ /* 0x002fe20000400000 */
[----:B------:R-:W-:Y:S01]  /*13430*/  FSETP.GEU.AND P2, PT, R102, -126, PT ;  /* 0xc2fc00006600780b */ /* 0x000fe20003f4e000 */
[----:B------:R-:W-:Y:S02]  /*13440*/  FADD R83, R83, R74 ;  /* 0x0000004a53537221 */ /* 0x000fe40000000000 */
[----:B------:R-:W-:Y:S01]  /*13450*/  FADD R74, R136, R114 ;  /* 0x00000072884a7221 */ /* 0x000fe20000000000 */
[----:B------:R-:W-:Y:S01]  /*13460*/  F2FP.BF16.F32.PACK_AB R39, R114, R39 ;  /* 0x000000277227723e */ /* 0x000fe200000010ff */
[----:B------:R-:W-:Y:S01]  /*13470*/  @!P5 FMUL R124, R124, 0.5 ;  /* 0x3f0000007c7cd820 */ /* 0x000fe20000400000 */
[----:B------:R-:W-:Y:S01]  /*13480*/  FADD R236, R236, R83 ;  /* 0x00000053ecec7221 */ /* 0x000fe20000000000 */
[----:B--2---:R-:W-:Y:S01]  /*13490*/  @!P3 FMUL R121, R121, R121 ;  /* 0x000000797979b220 */ /* 0x004fe20000400000 */
[----:B------:R-:W-:Y:S01]  /*134a0*/  FADD R237, R237, R74 ;  /* 0x0000004aeded7221 */ /* 0x000fe20000000000 */
[----:B------:R-:W-:Y:S01]  /*134b0*/  FSETP.GEU.AND P3, PT, R119, -126, PT ;  /* 0xc2fc00007700780b */ /* 0x000fe20003f6e000 */
[----:B------:R1:W2:Y:S01]  /*134c0*/  MUFU.EX2 R74, R82 ;  /* 0x00000052004a7308 */ /* 0x0002a20000000800 */
[----:B------:R-:W-:Y:S01]  /*134d0*/  FADD R90, R142, R121 ;  /* 0x000000798e5a7221 */ /* 0x000fe20000000000 */
[----:B------:R-:W-:Y:S01]  /*134e0*/  F2FP.BF16.F32.PACK_AB R95, R121, R95 ;  /* 0x0000005f795f723e */ /* 0x000fe200000010ff */
[----:B------:R-:W-:Y:S01]  /*134f0*/  @!P2 FMUL R102, R102, 0.5 ;  /* 0x3f0000006666a820 */ /* 0x000fe20000400000 */
[----:B---3--:R-:W-:Y:S01]  /*13500*/  @!P6 FMUL R99, R99, R99 ;  /* 0x000000636363e220 */ /* 0x008fe20000400000 */
[----:B------:R-:W-:-:S03]  /*13510*/  FSETP.GEU.AND P6, PT, R87, -126, PT ;  /* 0xc2fc00005700780b */ /* 0x000fc60003fce000 */
[----:B------:R-:W3:Y:S01]  /*13520*/  MUFU.EX2 R124, R124 ;  /* 0x0000007c007c7308 */ /* 0x000ee20000000800 */
[----:B------:R-:W-:Y:S01]  /*13530*/  FADD R91, R129, R99 ;  /* 0x00000063815b7221 */ /* 0x000fe20000000000 */
[----:B-1----:R-:W-:Y:S01]  /*13540*/  FADD R82, R43, R86 ;  /* 0x000000562b527221 */ /* 0x002fe20000000000 */
[----:B------:R-:W-:Y:S01]  /*13550*/  F2FP.BF16.F32.PACK_AB R31, R99, R98 ;  /* 0x00000062631f723e */ /* 0x000fe200000010ff */
[----:B------:R-:W-:Y:S01]  /*13560*/  @!P3 FMUL R119, R119, 0.5 ;  /* 0x3f0000007777b820 */ /* 0x000fe20000400000 */
[----:B------:R-:W-:-:S03]  /*13570*/  FADD R90, R90, R91 ;  /* 0x0000005b5a5a7221 */ /* 0x000fc60000000000 */
[----:B------:R-:W1:Y:S01]  /*13580*/  MUFU.EX2 R102, R102 ;  /* 0x0000006600667308 */ /* 0x000e620000000800 */
[----:B--2---:R-:W-:Y:S01]  /*13590*/  @!P4 FMUL R74, R74, R74 ;  /* 0x0000004a4a4ac220 */ /* 0x004fe20000400000 */
[----:B------:R-:W-:Y:S01]  /*135a0*/  FSETP.GEU.AND P4, PT, R62, -126, PT ;  /* 0xc2fc00003e00780b */ /* 0x000fe20003f8e000 */
[----:B------:R-:W-:Y:S01]  /*135b0*/  @!P6 FMUL R87, R87, 0.5 ;  /* 0x3f0000005757e820 */ /* 0x000fe20000400000 */
[----:B------:R-:W-:Y:S01]  /*135c0*/  FADD R237, R237, R90 ;  /* 0x0000005aeded7221 */ /* 0x000fe20000000000 */
[----:B------:R-:W-:-:S03]  /*135d0*/  FADD R91, R133, R74 ;  /* 0x0000004a855b7221 */ /* 0x000fc60000000000 */
[----:B------:R-:W2:Y:S01]  /*135e0*/  MUFU.EX2 R83, R119 ;  /* 0x0000007700537308 */ /* 0x000ea20000000800 */
[----:B---3--:R-:W-:Y:S01]  /*135f0*/  @!P5 FMUL R124, R124, R124 ;  /* 0x0000007c7c7cd220 */ /* 0x008fe20000400000 */
[----:B------:R-:W-:Y:S01]  /*13600*/  FSETP.GEU.AND P5, PT, R50, -126, PT ;  /* 0xc2fc00003200780b */ /* 0x000fe20003fae000 */
[----:B------:R-:W-:-:S03]  /*13610*/  FADD R90, R82, R91 ;  /* 0x0000005b525a7221 */ /* 0x000fc60000000000 */
[----:B------:R-:W-:Y:S01]  /*13620*/  F2FP.BF16.F32.PACK_AB R85, R124, R86 ;  /* 0x000000567c55723e */ /* 0x000fe200000010ff */
[----:B------:R-:W-:Y:S01]  /*13630*/  @!P4 FMUL R62, R62, 0.5 ;  /* 0x3f0000003e3ec820 */ /* 0x000fe20000400000 */
[----:B------:R-:W3:Y:S01]  /*13640*/  MUFU.EX2 R87, R87 ;  /* 0x0000005700577308 */ /* 0x000ee20000000800 */
[----:B-1----:R-:W-:Y:S01]  /*13650*/  @!P2 FMUL R102, R102, R102 ;  /* 0x000000666666a220 */ /* 0x002fe20000400000 */
[----:B------:R-:W-:Y:S02]  /*13660*/  FSETP.GEU.AND P2, PT, R147, -126, PT ;  /* 0xc2fc00009300780b */ /* 0x000fe40003f4e000 */
[----:B------:R-:W-:Y:S01]  /*13670*/  F2FP.BF16.F32.PACK_AB R86, R89, R88 ;  /* 0x000000585956723e */ /* 0x000fe200000010ff */
[----:B------:R-:W-:Y:S02]  /*13680*/  FADD R82, R140, R102 ;  /* 0x000000668c527221 */ /* 0x000fe40000000000 */
[----:B------:R-:W-:Y:S01]  /*13690*/  @!P5 FMUL R50, R50, 0.5 ;  /* 0x3f0000003232d820 */ /* 0x000fe20000400000 */
[----:B------:R1:W4:Y:S01]  /*136a0*/  MUFU.EX2 R111, R62 ;  /* 0x0000003e006f7308 */ /* 0x0003220000000800 */
[----:B--2---:R-:W-:Y:S01]  /*136b0*/  @!P3 FMUL R83, R83, R83 ;  /* 0x000000535353b220 */ /* 0x004fe20000400000 */
[----:B------:R-:W-:-:S03]  /*136c0*/  FSETP.GEU.AND P3, PT, R103, -126, PT ;  /* 0xc2fc00006700780b */ /* 0x000fc60003f6e000 */
[----:B------:R-:W-:Y:S01]  /*136d0*/  FADD R91, R66, R83 ;  /* 0x00000053425b7221 */ /* 0x000fe20000000000 */
[----:B------:R-:W-:Y:S01]  /*136e0*/  F2FP.BF16.F32.PACK_AB R66, R73, R72 ;  /* 0x000000484942723e */ /* 0x000fe200000010ff */
[----:B------:R-:W-:Y:S01]  /*136f0*/  @!P2 FMUL R147, R147, 0.5 ;  /* 0x3f0000009393a820 */ /* 0x000fe20000400000 */
[----:B------:R2:W5:Y:S01]  /*13700*/  MUFU.EX2 R119, R50 ;  /* 0x0000003200777308 */ /* 0x0005620000000800 */
[----:B---3--:R-:W-:Y:S01]  /*13710*/  @!P6 FMUL R87, R87, R87 ;  /* 0x000000575757e220 */ /* 0x008fe20000400000 */
[----:B------:R-:W-:Y:S01]  /*13720*/  FSETP.GEU.AND P6, PT, R75, -126, PT ;  /* 0xc2fc00004b00780b */ /* 0x000fe20003fce000 */
[----:B------:R-:W-:Y:S01]  /*13730*/  FADD R91, R82, R91 ;  /* 0x0000005b525b7221 */ /* 0x000fe20000000000 */
[----:B-1----:R-:W-:Y:S01]  /*13740*/  FADD R62, R63, R124 ;  /* 0x0000007c3f3e7221 */ /* 0x002fe20000000000 */
[----:B------:R-:W-:Y:S02]  /*13750*/  F2FP.BF16.F32.PACK_AB R72, R10, R116 ;  /* 0x000000740a48723e */ /* 0x000fe400000010ff */
[----:B------:R-:W-:Y:S01]  /*13760*/  @!P3 FMUL R103, R103, 0.5 ;  /* 0x3f0000006767b820 */ /* 0x000fe20000400000 */
[----:B--2---:R-:W-:Y:S01]  /*13770*/  FADD R50, R90, R91 ;  /* 0x0000005b5a327221 */ /* 0x004fe20000000000 */
[----:B----4-:R-:W-:Y:S01]  /*13780*/  @!P4 FMUL R111, R111, R111 ;  /* 0x0000006f6f6fc220 */ /* 0x010fe20000400000 */
[----:B------:R-:W1:Y:S01]  /*13790*/  MUFU.EX2 R90, R147 ;  /* 0x00000093005a7308 */ /* 0x000e620000000800 */
[----:B------:R-:W-:Y:S01]  /*137a0*/  FSETP.GEU.AND P4, PT, R48, -126, PT ;  /* 0xc2fc00003000780b */ /* 0x000fe20003f8e000 */
[----:B------:R-:W-:Y:S01]  /*137b0*/  FADD R50, R232, R50 ;  /* 0x00000032e8327221 */ /* 0x000fe20000000000 */
[----:B------:R-:W-:-:S02]  /*137c0*/  FADD R91, R134, R111 ;  /* 0x0000006f865b7221 */ /* 0x000fc40000000000 */
[----:B------:R-:W-:Y:S01]  /*137d0*/  @!P6 FMUL R75, R75, 0.5 ;  /* 0x3f0000004b4be820 */ /* 0x000fe20000400000 */
[----:B------:R-:W-:Y:S01]  /*137e0*/  F2FP.BF16.F32.PACK_AB R73, R111, R74 ;  /* 0x0000004a6f49723e */ /* 0x000fe200000010ff */
[----:B-----5:R-:W-:Y:S01]  /*137f0*/  @!P5 FMUL R119, R119, R119 ;  /* 0x000000777777d220 */ /* 0x020fe20000400000 */
[----:B------:R-:W-:Y:S01]  /*13800*/  FSETP.GEU.AND P5, PT, R150, -126, PT ;  /* 0xc2fc00009600780b */ /* 0x000fe20003fae000 */
[----:B------:R-:W-:Y:S01]  /*13810*/  FADD R62, R62, R91 ;  /* 0x0000005b3e3e7221 */ /* 0x000fe20000000000 */
[----:B------:R-:W2:Y:S01]  /*13820*/  MUFU.EX2 R123, R103 ;  /* 0x00000067007b7308 */ /* 0x000ea20000000800 */
[----:B------:R-:W-:Y:S01]  /*13830*/  FADD R82, R141, R119 ;  /* 0x000000778d527221 */ /* 0x000fe20000000000 */
[----:B------:R-:W-:Y:S02]  /*13840*/  F2FP.BF16.F32.PACK_AB R101, R119, R102 ;  /* 0x000000667765723e */ /* 0x000fe400000010ff */
[----:B------:R-:W-:Y:S01]  /*13850*/  F2FP.BF16.F32.PACK_AB R102, R108, R104 ;  /* 0x000000686c66723e */ /* 0x000fe200000010ff */
[----:B------:R-:W-:Y:S01]  /*13860*/  @!P4 FMUL R48, R48, 0.5 ;  /* 0x3f0000003030c820 */ /* 0x000fe20000400000 */
[----:B------:R-:W-:-:S02]  /*13870*/  F2FP.BF16.F32.PACK_AB R74, R120, R117 ;  /* 0x00000075784a723e */ /* 0x000fc400000010ff */
[----:B------:R-:W3:Y:S01]  /*13880*/  MUFU.EX2 R75, R75 ;  /* 0x0000004b004b7308 */ /* 0x000ee20000000800 */
[----:B-1----:R-:W-:Y:S01]  /*13890*/  @!P2 FMUL R90, R90, R90 ;  /* 0x0000005a5a5aa220 */ /* 0x002fe20000400000 */
[----:B------:R-:W-:Y:S01]  /*138a0*/  FSETP.GEU.AND P2, PT, R55, -126, PT ;  /* 0xc2fc00003700780b */ /* 0x000fe20003f4e000 */
[----:B------:R-:W-:Y:S02]  /*138b0*/  @!P5 FMUL R150, R150, 0.5 ;  /* 0x3f0000009696d820 */ /* 0x000fe40000400000 */
[----:B------:R-:W-:Y:S01]  /*138c0*/  FADD R91, R127, R90 ;  /* 0x0000005a7f5b7221 */ /* 0x000fe20000000000 */
[----:B------:R-:W-:Y:S02]  /*138d0*/  F2FP.BF16.F32.PACK_AB R57, R90, R83 ;  /* 0x000000535a39723e */ /* 0x000fe400000010ff */
[----:B------:R1:W4:Y:S01]  /*138e0*/  MUFU.EX2 R103, R48 ;  /* 0x0000003000677308 */ /* 0x0003220000000800 */
[----:B------:R-:W-:Y:S01]  /*138f0*/  FADD R91, R82, R91 ;  /* 0x0000005b525b7221 */ /* 0x000fe20000000000 */
[----:B--2---:R-:W-:Y:S01]  /*13900*/  @!P3 FMUL R123, R123, R123 ;  /* 0x0000007b7b7bb220 */ /* 0x004fe20000400000 */
[----:B------:R-:W-:-:S04]  /*13910*/  FSETP.GEU.AND P3, PT, R35, -126, PT ;  /* 0xc2fc00002300780b */ /* 0x000fc80003f6e000 */
[----:B------:R-:W-:Y:S01]  /*13920*/  @!P2 FMUL R55, R55, 0.5 ;  /* 0x3f0000003737a820 */ /* 0x000fe20000400000 */
[----:B------:R-:W2:Y:S01]  /*13930*/  MUFU.EX2 R82, R150 ;  /* 0x0000009600527308 */ /* 0x000ea20000000800 */
[----:B---3--:R-:W-:Y:S01]  /*13940*/  @!P6 FMUL R75, R75, R75 ;  /* 0x0000004b4b4be220 */ /* 0x008fe20000400000 */
[----:B------:R-:W-:Y:S01]  /*13950*/  FSETP.GEU.AND P6, PT, R110, -126, PT ;  /* 0xc2fc00006e00780b */ /* 0x000fe20003fce000 */
[----:B-1----:R-:W-:Y:S01]  /*13960*/  FADD R48, R62, R91 ;  /* 0x0000005b3e307221 */ /* 0x002fe20000000000 */
[----:B------:R-:W-:Y:S01]  /*13970*/  FADD R62, R68, R87 ;  /* 0x00000057443e7221 */ /* 0x000fe20000000000 */
[----:B------:R-:W-:Y:S01]  /*13980*/  FADD R91, R131, R75 ;  /* 0x0000004b835b7221 */ /* 0x000fe20000000000 */
[----:B------:R-:W-:Y:S01]  /*13990*/  F2FP.BF16.F32.PACK_AB R87, R123, R87 ;  /* 0x000000577b57723e */ /* 0x000fe200000010ff */
[----:B------:R-:W-:Y:S01]  /*139a0*/  FADD R48, R235, R48 ;  /* 0x00000030eb307221 */ /* 0x000fe20000000000 */
[----:B------:R-:W-:Y:S01]  /*139b0*/  @!P3 FMUL R35, R35, 0.5 ;  /* 0x3f0000002323b820 */ /* 0x000fe20000400000 */
[----:B----4-:R-:W-:Y:S01]  /*139c0*/  @!P4 FMUL R103, R103, R103 ;  /* 0x000000676767c220 */ /* 0x010fe20000400000 */
[----:B------:R-:W-:Y:S01]  /*139d0*/  FSETP.GEU.AND P4, PT, R118, -126, PT ;  /* 0xc2fc00007600780b */ /* 0x000fe20003f8e000 */
[----:B------:R-:W-:Y:S01]  /*139e0*/  FADD R62, R62, R91 ;  /* 0x0000005b3e3e7221 */ /* 0x000fe20000000000 */
[----:B------:R1:W3:Y:S01]  /*139f0*/  MUFU.EX2 R147, R35 ;  /* 0x0000002300937308 */ /* 0x0002e20000000800 */
[----:B------:R-:W-:-:S02]  /*13a00*/  FADD R91, R139, R103 ;  /* 0x000000678b5b7221 */ /* 0x000fc40000000000 */
[----:B------:R-:W-:Y:S01]  /*13a10*/  @!P6 FMUL R110, R110, 0.5 ;  /* 0x3f0000006e6ee820 */ /* 0x000fe20000400000 */
[----:B--2---:R-:W-:Y:S01]  /*13a20*/  @!P5 FMUL R82, R82, R82 ;  /* 0x000000525252d220 */ /* 0x004fe20000400000 */
[----:B------:R-:W-:-:S03]  /*13a30*/  FSETP.GEU.AND P5, PT, R61, -126, PT ;  /* 0xc2fc00003d00780b */ /* 0x000fc60003fae000 */
[----:B------:R-:W2:Y:S01]  /*13a40*/  MUFU.EX2 R55, R55 ;  /* 0x0000003700377308 */ /* 0x000ea20000000800 */
[----:B------:R-:W-:Y:S02]  /*13a50*/  FADD R150, R67, R82 ;  /* 0x0000005243967221 */ /* 0x000fe40000000000 */
[----:B------:R-:W-:Y:S02]  /*13a60*/  @!P4 FMUL R118, R118, 0.5 ;  /* 0x3f0000007676c820 */ /* 0x000fe40000400000 */
[----:B------:R-:W-:Y:S01]  /*13a70*/  FADD R91, R91, R150 ;  /* 0x000000965b5b7221 */ /* 0x000fe20000000000 */
[----:B------:R-:W-:Y:S02]  /*13a80*/  FADD R150, R69, R123 ;  /* 0x0000007b45967221 */ /* 0x000fe40000000000 */
[----:B------:R-:W4:Y:S01]  /*13a90*/  MUFU.EX2 R110, R110 ;  /* 0x0000006e006e7308 */ /* 0x000f220000000800 */
[----:B-1----:R-:W-:Y:S01]  /*13aa0*/  FADD R35, R62, R91 ;  /* 0x0000005b3e237221 */ /* 0x002fe20000000000 */
[----:B------:R-:W-:Y:S01]  /*13ab0*/  FMUL R62, R49, UR39 ;  /* 0x00000027313e7c20 */ /* 0x000fe20008400000 */
[----:B------:R-:W-:Y:S01]  /*13ac0*/  @!P5 FMUL R61, R61, 0.5 ;  /* 0x3f0000003d3dd820 */ /* 0x000fe20000400000 */
[----:B---3--:R-:W-:Y:S01]  /*13ad0*/  @!P3 FMUL R147, R147, R147 ;  /* 0x000000939393b220 */ /* 0x008fe20000400000 */
[----:B------:R-:W-:-:S03]  /*13ae0*/  FADD R35, R236, R35 ;  /* 0x00000023ec237221 */ /* 0x000fc60000000000 */
[----:B------:R-:W1:Y:S01]  /*13af0*/  MUFU.EX2 R118, R118 ;  /* 0x0000007600767308 */ /* 0x000e620000000800 */
[----:B--2---:R-:W-:Y:S01]  /*13b00*/  @!P2 FMUL R55, R55, R55 ;  /* 0x000000373737a220 */ /* 0x004fe20000400000 */
[----:B------:R-:W-:Y:S01]  /*13b10*/  FADD R35, R50, R35 ;  /* 0x0000002332237221 */ /* 0x000fe20000000000 */
[----:B------:R-:W-:Y:S02]  /*13b20*/  F2FP.BF16.F32.PACK_AB R50, R16, R15 ;  /* 0x0000000f1032723e */ /* 0x000fe400000010ff */
[----:B------:R-:W-:-:S03]  /*13b30*/  F2FP.BF16.F32.PACK_AB R67, R147, R67 ;  /* 0x000000439343723e */ /* 0x000fc600000010ff */
[----:B------:R-:W2:Y:S01]  /*13b40*/  MUFU.EX2 R91, R61 ;  /* 0x0000003d005b7308 */ /* 0x000ea20000000800 */
[----:B----4-:R-:W-:Y:S01]  /*13b50*/  @!P6 FMUL R110, R110, R110 ;  /* 0x0000006e6e6ee220 */ /* 0x010fe20000400000 */
[----:B------:R-:W-:-:S03]  /*13b60*/  FSETP.GEU.AND P6, PT, R62, -126, PT ;  /* 0xc2fc00003e00780b */ /* 0x000fc60003fce000 */
[----:B------:R-:W-:Y:S01]  /*13b70*/  FADD R49, R132, R110 ;  /* 0x0000006e84317221 */ /* 0x000fe20000000000 */
[----:B------:R-:W-:-:S03]  /*13b80*/  F2FP.BF16.F32.PACK_AB R75, R110, R75 ;  /* 0x0000004b6e4b723e */ /* 0x000fc600000010ff */
[----:B------:R-:W-:Y:S01]  /*13b90*/  FADD R150, R150, R49 ;  /* 0x0000003196967221 */ /* 0x000fe20000000000 */
[----:B------:R-:W-:Y:S01]  /*13ba0*/  FMUL R49, R60, UR39 ;  /* 0x000000273c317c20 */ /* 0x000fe20008400000 */
[----:B-1----:R-:W-:-:S04]  /*13bb0*/  @!P4 FMUL R118, R118, R118 ;  /* 0x000000767676c220 */ /* 0x002fc80000400000 */
[----:B------:R-:W-:Y:S01]  /*13bc0*/  FSETP.GEU.AND P2, PT, R49, -126, PT ;  /* 0xc2fc00003100780b */ /* 0x000fe20003f4e000 */
[----:B------:R-:W-:Y:S01]  /*13bd0*/  FADD R60, R55, R118 ;  /* 0x00000076373c7221 */ /* 0x000fe20000000000 */
[----:B--2---:R-:W-:Y:S01]  /*13be0*/  @!P5 FMUL R91, R91, R91 ;  /* 0x0000005b5b5bd220 */ /* 0x004fe20000400000 */
[----:B------:R-:W-:Y:S01]  /*13bf0*/  @!P6 FMUL R62, R62, 0.5 ;  /* 0x3f0000003e3ee820 */ /* 0x000fe20000400000 */
[----:B------:R-:W-:Y:S02]  /*13c00*/  F2FP.BF16.F32.PACK_AB R103, R118, R103 ;  /* 0x000000677667723e */ /* 0x000fe400000010ff */
[----:B------:R-:W-:-:S04]  /*13c10*/  FADD R61, R147, R91 ;  /* 0x0000005b933d7221 */ /* 0x000fc80000000000 */
[----:B------:R-:W-:-:S03]  /*13c20*/  FADD R61, R60, R61 ;  /* 0x0000003d3c3d7221 */ /* 0x000fc60000000000 */
[----:B------:R-:W-:Y:S01]  /*13c30*/  @!P2 FMUL R49, R49, 0.5 ;  /* 0x3f0000003131a820 */ /* 0x000fe20000400000 */
[----:B------:R-:W-:Y:S02]  /*13c40*/  FADD R60, R150, R61 ;  /* 0x0000003d963c7221 */ /* 0x000fe40000000000 */
[----:B------:R1:W2:Y:S02]  /*13c50*/  MUFU.EX2 R61, R62 ;  /* 0x0000003e003d7308 */ /* 0x0002a40000000800 */
[----:B------:R-:W-:Y:S01]  /*13c60*/  FADD R237, R237, R60 ;  /* 0x0000003ceded7221 */ /* 0x000fe20000000000 */
[----:B------:R-:W-:-:S03]  /*13c70*/  F2FP.BF16.F32.PACK_AB R60, R18, R17 ;  /* 0x00000011123c723e */ /* 0x000fc600000010ff */
[----:B------:R-:W-:Y:S02]  /*13c80*/  FADD R48, R48, R237 ;  /* 0x000000ed30307221 */ /* 0x000fe40000000000 */
[----:B------:R3:W4:Y:S01]  /*13c90*/  MUFU.EX2 R148, R49 ;  /* 0x0000003100947308 */ /* 0x0007220000000800 */
[----:B-1----:R-:W-:Y:S01]  /*13ca0*/  F2FP.BF16.F32.PACK_AB R62, R21, R19 ;  /* 0x00000013153e723e */ /* 0x002fe200000010ff */
[----:B------:R-:W-:Y:S01]  /*13cb0*/  FADD R35, R35, R48 ;  /* 0x0000003023237221 */ /* 0x000fe20000000000 */
[----:B------:R-:W-:Y:S02]  /*13cc0*/  F2FP.BF16.F32.PACK_AB R48, R14, R13 ;  /* 0x0000000d0e30723e */ /* 0x000fe400000010ff */
[----:B------:R-:W-:Y:S01]  /*13cd0*/  SHF.L.U32 R13, R4, 0x1f, RZ ;  /* 0x0000001f040d7819 */ /* 0x000fe200000006ff */
[----:B--2---:R-:W-:Y:S01]  /*13ce0*/  @!P6 FMUL R61, R61, R61 ;  /* 0x0000003d3d3de220 */ /* 0x004fe20000400000 */
[----:B---3--:R-:W-:Y:S02]  /*13cf0*/  F2FP.BF16.F32.PACK_AB R49, R34, R27 ;  /* 0x0000001b2231723e */ /* 0x008fe400000010ff */
[----:B------:R-:W-:Y:S01]  /*13d00*/  F2FP.BF16.F32.PACK_AB R34, R37, R36 ;  /* 0x000000242522723e */ /* 0x000fe200000010ff */
        /* <DEDUP_REMOVED lines=42> */
[----:B----4-:R-:W-:Y:S01]  /*13fb0*/  @!P2 FMUL R148, R148, R148 ;  /* 0x000000949494a220 */ /* 0x010fe20000400000 */
[----:B------:R-:W-:Y:S01]  /*13fc0*/  F2FP.BF16.F32.PACK_AB R63, R69, R68 ;  /* 0x00000044453f723e */ /* 0x000fe200000010ff */
[----:B------:R1:W2:Y:S01]  /*13fd0*/  SYNCS.PHASECHK.TRANS64.TRYWAIT P2, [UR10+0x6e000], R13 ;  /* 0x06e0000dff0075a7 */ /* 0x0002a2000804014a */
[----:B------:R-:W-:Y:S01]  /*13fe0*/  F2FP.BF16.F32.PACK_AB R69, R143, R70 ;  /* 0x000000468f45723e */ /* 0x000fe200000010ff */
[----:B------:R-:W-:Y:S01]  /*13ff0*/  FFMA R5, R148, R5, R35 ;  /* 0x0000000594057223 */ /* 0x000fe20000000023 */
[----:B------:R-:W-:Y:S01]  /*14000*/  F2FP.BF16.F32.PACK_AB R70, R24, R23 ;  /* 0x000000171846723e */ /* 0x000fe200000010ff */
[-C--:B------:R-:W-:Y:S01]  /*14010*/  FMUL R218, R218, R148.reuse ;  /* 0x00000094dada7220 */ /* 0x080fe20000400000 */
[----:B------:R-:W-:Y:S01]  /*14020*/  F2FP.BF16.F32.PACK_AB R24, R26, R25 ;  /* 0x000000191a18723e */ /* 0x000fe200000010ff */
[----:B------:R-:W-:Y:S01]  /*14030*/  FMUL R219, R219, R148 ;  /* 0x00000094dbdb7220 */ /* 0x000fe20000400000 */
[----:B------:R-:W-:Y:S01]  /*14040*/  F2FP.BF16.F32.PACK_AB R26, R29, R28 ;  /* 0x0000001c1d1a723e */ /* 0x000fe200000010ff */
[-C--:B------:R-:W-:Y:S01]  /*14050*/  FMUL R222, R222, R148.reuse ;  /* 0x00000094dede7220 */ /* 0x080fe20000400000 */
[----:B------:R-:W-:Y:S01]  /*14060*/  F2FP.BF16.F32.PACK_AB R27, R55, R139 ;  /* 0x0000008b371b723e */ /* 0x000fe200000010ff */
[----:B------:R-:W-:Y:S01]  /*14070*/  FMUL R223, R223, R148 ;  /* 0x00000094dfdf7220 */ /* 0x000fe20000400000 */
        /* <DEDUP_REMOVED lines=45> */
[----:B------:R-:W-:Y:S01]  /*14350*/  F2FP.BF16.F32.PACK_AB R29, R107, R106 ;  /* 0x0000006a6b1d723e */ /* 0x000fe200000010ff */
[----:B-12---:R-:W-:Y:S06]  /*14360*/  @!P0 BRA `(.L_x_39) ;  /* 0x0000000000048947 */ /* 0x006fec0003800000 */
[----:B------:R-:W-:Y:S01]  /*14370*/  BPT.TRAP 0x1 ;  /* 0x000000040000795c */ /* 0x000fe20000300000 */
.L_x_39:
[----:B------:R-:W-:Y:S05]  /*14380*/  @P2 BRA `(.L_x_40) ;  /* 0x0000000000082947 */ /* 0x000fea0003800000 */
[----:B------:R-:W1:Y:S02]  /*14390*/  SYNCS.PHASECHK.TRANS64.TRYWAIT P2, [UR10+0x6e000], R13 ;  /* 0x06e0000dff0075a7 */ /* 0x000e64000804014a */
[----:B-1----:R-:W-:Y:S05]  /*143a0*/  @!P2 BRA `(.L_x_41) ;  /* 0x000000580044a947 */ /* 0x002fea0003800000 */
.L_x_40:
        /* <DEDUP_REMOVED lines=403> */
.L_x_42:
[----:B------:R-:W-:-:S04]  /*15ce0*/  ULEA UR10, UR7, UR36, 0x3 ;  /* 0x00000024070a7291 */ /* 0x000fc8000f8e183f */
[----:B------:R-:W-:-:S04]  /*15cf0*/  UIADD3 UR10, UR10, 0x6e028, URZ ;  /* 0x0006e0280a0a7890 */ /* 0x000fc8000fffe03f */
[----:B------:R-:W-:-:S09]  /*15d00*/  UPRMT UR10, URZ, 0x654, UR10 ;  /* 0x000006543f0a7896 */ /* 0x000fd2000800000a */
[----:B------:R-:W-:Y:S01]  /*15d10*/  SYNCS.ARRIVE.TRANS64.RED.A1T0 RZ, [UR10], RZ ;  /* 0x000000ffffff79a7 */ /* 0x000fe2000810040a */
[----:B------:R-:W-:Y:S05]  /*15d20*/  @P1 BRA `(.L_x_43) ;  /* 0x0000000000041947 */ /* 0x000fea0003800000 */
[----:B------:R-:W-:Y:S01]  /*15d30*/  BPT.TRAP 0x1 ;  /* 0x000000040000795c */ /* 0x000fe20000300000 */
.L_x_43:
[----:B------:R-:W-:-:S04]  /*15d40*/  UIADD3 UR7, UR7, 0x1, URZ ;  /* 0x0000000107077890 */ /* 0x000fc8000fffe03f */
[----:B------:R-:W-:-:S04]  /*15d50*/  UISETP.NE.AND UP0, UPT, UR7, 0x5, UPT ;  /* 0x000000050700788c */ /* 0x000fc8000bf05270 */
[----:B------:R-:W-:Y:S01]  /*15d60*/  USEL UR10, UR7, URZ, UP0 ;  /* 0x0000003f070a7287 */ /* 0x000fe20008000000 */
[----:B------:R-:W-:Y:S11]  /*15d70*/  @!P0 BRA `(.L_x_44) ;  /* 0x0000000000048947 */ /* 0x000ff60003800000 */
[----:B------:R-:W-:Y:S01]  /*15d80*/  BPT.TRAP 0x1 ;  /* 0x000000040000795c */ /* 0x000fe20000300000 */
.L_x_44:
[----:B------:R-:W-:-:S04]  /*15d90*/  ULEA UR7, UR10, UR36, 0x3 ;  /* 0x000000240a077291 */ /* 0x000fc8000f8e183f */
[----:B------:R-:W-:-:S04]  /*15da0*/  UIADD3 UR7, UR7, 0x6e028, URZ ;  /* 0x0006e02807077890 */ /* 0x000fc8000fffe03f */
[----:B------:R-:W-:-:S09]  /*15db0*/  UPRMT UR7, URZ, 0x654, UR7 ;  /* 0x000006543f077896 */ /* 0x000fd20008000007 */
[----:B------:R-:W-:Y:S01]  /*15dc0*/  SYNCS.ARRIVE.TRANS64.RED.A1T0 RZ, [UR7], RZ ;  /* 0x000000ffffff79a7 */ /* 0x000fe20008100407 */
[----:B------:R-:W-:Y:S05]  /*15dd0*/  @P1 BRA `(.L_x_45) ;  /* 0x0000000000041947 */ /* 0x000fea0003800000 */
[----:B------:R-:W-:Y:S01]  /*15de0*/  BPT.TRAP 0x1 ;  /* 0x000000040000795c */ /* 0x000fe20000300000 */
.L_x_45:
[----:B------:R-:W-:Y:S01]  /*15df0*/  UIADD3 UR5, UR5, 0x1, URZ ;  /* 0x0000000105057890 */ /* 0x000fe2000fffe03f */
[C---:B------:R-:W-:Y:S01]  /*15e00*/  ISETP.GT.AND P2, PT, R8.reuse, 0x1, PT ;  /* 0x000000010800780c */ /* 0x040fe20003f44270 */
[----:B------:R-:W-:Y:S01]  /*15e10*/  UIADD3 UR7, UR10, 0x1, URZ ;  /* 0x000000010a077890 */ /* 0x000fe2000fffe03f */
[----:B------:R-:W-:Y:S01]  /*15e20*/  IADD3 R8, R8, -0x1, RZ ;  /* 0xffffffff08087810 */ /* 0x000fe20007ffe0ff */
[----:B------:R-:W-:Y:S01]  /*15e30*/  UISETP.NE.AND UP1, UPT, UR5, 0x5, UPT ;  /* 0x000000050500788c */ /* 0x000fe2000bf25270 */
[----:B------:R-:W-:Y:S01]  /*15e40*/  VIADD R3, R3, 0x100 ;  /* 0x0000010003037836 */ /* 0x000fe20000000000 */
        /* <DEDUP_REMOVED lines=8> */
.L_x_35:
[----:B------:R-:W1:Y:S01]  /*15ed0*/  SHFL.BFLY PT, R3, R6, 0x1, 0x1f ;  /* 0x0c201f0006037f89 */ /* 0x000e6200000e0000 */
[----:B------:R-:W-:Y:S01]  /*15ee0*/  BSSY B0, `(.L_x_47) ;  /* 0x0000023000007945 */ /* 0x000fe20003800000 */
[----:B------:R-:W-:Y:S02]  /*15ef0*/  MOV R9, 0x7f800000 ;  /* 0x7f80000000097802 */ /* 0x000fe40000000f00 */
[----:B------:R-:W2:Y:S01]  /*15f00*/  SHFL.BFLY PT, R0, R5, 0x1, 0x1f ;  /* 0x0c201f0005007f89 */ /* 0x000ea200000e0000 */
[----:B------:R-:W-:Y:S02]  /*15f10*/  MOV R8, 0x3f800000 ;  /* 0x3f80000000087802 */ /* 0x000fe40000000f00 */
[----:B------:R-:W-:Y:S01]  /*15f20*/  MOV R13, 0x7f800000 ;  /* 0x7f800000000d7802 */ /* 0x000fe20000000f00 */
[----:B-1----:R-:W-:Y:S01]  /*15f30*/  FADD R3, R3, R6 ;  /* 0x0000000603037221 */ /* 0x002fe20000000000 */
[----:B--2---:R-:W-:-:S04]  /*15f40*/  FADD R16, R0, R5 ;  /* 0x0000000500107221 */ /* 0x004fc80000000000 */
[----:B------:R-:W1:Y:S01]  /*15f50*/  SHFL.BFLY PT, R2, R3, 0x2, 0x1f ;  /* 0x0c401f0003027f89 */ /* 0x000e6200000e0000 */
[----:B------:R-:W-:-:S03]  /*15f60*/  MOV R0, 0x3f800000 ;  /* 0x3f80000000007802 */ /* 0x000fc60000000f00 */
[----:B------:R-:W2:Y:S01]  /*15f70*/  SHFL.BFLY PT, R17, R16, 0x2, 0x1f ;  /* 0x0c401f0010117f89 */ /* 0x000ea200000e0000 */
[C---:B-1----:R-:W-:Y:S01]  /*15f80*/  FSETP.NE.AND P0, PT, R3.reuse, -R2, PT ;  /* 0x800000020300720b */ /* 0x042fe20003f05000 */
[----:B------:R-:W-:Y:S01]  /*15f90*/  FADD R4, R3, R2 ;  /* 0x0000000203047221 */ /* 0x000fe20000000000 */
[----:B--2---:R-:W-:-:S11]  /*15fa0*/  FADD R5, R16, R17 ;  /* 0x0000001110057221 */ /* 0x004fd60000000000 */
[----:B------:R-:W-:Y:S05]  /*15fb0*/  @!P0 BRA `(.L_x_48) ;  /* 0x0000000000548947 */ /* 0x000fea0003800000 */
[----:B------:R-:W-:Y:S01]  /*15fc0*/  IADD3 R0, R4, 0x1800000, RZ ;  /* 0x0180000004007810 */ /* 0x000fe20007ffe0ff */
[----:B------:R-:W-:Y:S03]  /*15fd0*/  BSSY B1, `(.L_x_49) ;  /* 0x000000c000017945 */ /* 0x000fe60003800000 */
[----:B------:R-:W-:-:S04]  /*15fe0*/  LOP3.LUT R0, R0, 0x7f800000, RZ, 0xc0, !PT ;  /* 0x7f80000000007812 */ /* 0x000fc800078ec0ff */
[----:B------:R-:W-:-:S13]  /*15ff0*/  ISETP.GT.U32.AND P0, PT, R0, 0x1ffffff, PT ;  /* 0x01ffffff0000780c */ /* 0x000fda0003f04070 */
[----:B------:R-:W-:Y:S05]  /*16000*/  @P0 BRA `(.L_x_50) ;  /* 0x0000000000100947 */ /* 0x000fea0003800000 */
[----:B------:R-:W-:Y:S02]  /*16010*/  MOV R2, R4 ;  /* 0x0000000400027202 */ /* 0x000fe40000000f00 */
[----:B------:R-:W-:-:S07]  /*16020*/  MOV R14, 0x16040 ;  /* 0x00016040000e7802 */ /* 0x000fce0000000f00 */
[----:B------:R-:W-:Y:S05]  /*16030*/  CALL.REL.NOINC `($__internal_0_$__cuda_sm20_rcp_rn_f32_slowpath) ;  /* 0x0000003c00c87944 */ /* 0x000fea0003c00000 */
[----:B------:R-:W-:Y:S05]  /*16040*/  BRA `(.L_x_51) ;  /* 0x0000000000107947 */ /* 0x000fea0003800000 */
.L_x_50:
[----:B------:R-:W1:Y:S02]  /*16050*/  MUFU.RCP R3, R4 ;  /* 0x0000000400037308 */ /* 0x000e640000001000 */
[----:B-1----:R-:W-:-:S04]  /*16060*/  FFMA R0, R4, R3, -1 ;  /* 0xbf80000004007423 */ /* 0x002fc80000000003 */
[----:B------:R-:W-:-:S04]  /*16070*/  FADD.FTZ R0, -R0, -RZ ;  /* 0x800000ff00007221 */ /* 0x000fc80000010100 */
[----:B------:R-:W-:-:S07]  /*16080*/  FFMA R0, R3, R0, R3 ;  /* 0x0000000003007223 */ /* 0x000fce0000000003 */
.L_x_51:
[----:B------:R-:W-:Y:S05]  /*16090*/  BSYNC B1 ;  /* 0x0000000000017941 */ /* 0x000fea0003800000 */
.L_x_49:
[----:B------:R-:W-:Y:S01]  /*160a0*/  FSETP.GEU.AND P0, PT, |R4|, 1.175494350822287508e-38, PT ;  /* 0x008000000400780b */ /* 0x000fe20003f0e200 */
[----:B------:R-:W-:-:S12]  /*160b0*/  ULDC UR4, c[0x0][0x600] ;  /* 0x0001800000047ab9 */ /* 0x000fd80000000800 */
[----:B------:R-:W-:-:S04]  /*160c0*/  @!P0 FMUL R4, R4, 16777216 ;  /* 0x4b80000004048820 */ /* 0x000fc80000400000 */
[----:B------:R-:W1:Y:S02]  /*160d0*/  MUFU.LG2 R2, R4 ;  /* 0x0000000400027308 */ /* 0x000e640000000c00 */
[----:B-1----:R-:W-:-:S04]  /*160e0*/  @!P0 FADD R2, R2, -24 ;  /* 0xc1c0000002028421 */ /* 0x002fc80000000000 */
[----:B------:R-:W-:-:S04]  /*160f0*/  FMUL R2, R2, 0.69314718246459960938 ;  /* 0x3f31721802027820 */ /* 0x000fc80000400000 */
[----:B------:R-:W-:-:S07]  /*16100*/  FFMA R13, R7, UR4, R2 ;  /* 0x00000004070d7c23 */ /* 0x000fce0008000002 */
.L_x_48:
[----:B------:R-:W-:Y:S05]  /*16110*/  BSYNC B0 ;  /* 0x0000000000007941 */ /* 0x000fea0003800000 */
.L_x_47:
[----:B------:R-:W-:Y:S01]  /*16120*/  FSETP.NE.AND P0, PT, R16, -R17, PT ;  /* 0x800000111000720b */ /* 0x000fe20003f05000 */
[----:B------:R-:W-:Y:S01]  /*16130*/  ULDC UR4, c[0x0][0x608] ;  /* 0x0001820000047ab9 */ /* 0x000fe20000000800 */
[----:B------:R-:W-:Y:S01]  /*16140*/  BSSY B0, `(.L_x_52) ;  /* 0x0000041000007945 */ /* 0x000fe20003800000 */
[----:B------:R-:W-:-:S04]  /*16150*/  FMUL R0, R0, UR4 ;  /* 0x0000000400007c20 */ /* 0x000fc80008400000 */
        /* <DEDUP_REMOVED lines=40> */
[----:B------:R-:W-:Y:S06]  /*163e0*/  @!P0 BRA `(.L_x_53) ;  /* 0x0000000000588947 */ /* 0x000fec0003800000 */
        /* <DEDUP_REMOVED lines=8> */
[----:B------:R-:W-:Y:S01]  /*16470*/  MOV R8, R0 ;  /* 0x0000000000087202 */ /* 0x000fe20000000f00 */
[----:B------:R-:W-:Y:S06]  /*16480*/  BRA `(.L_x_56) ;  /* 0x0000000000107947 */ /* 0x000fec0003800000 */
.L_x_55:
[----:B------:R-:W1:Y:S02]  /*16490*/  MUFU.RCP R8, R5 ;  /* 0x0000000500087308 */ /* 0x000e640000001000 */
[----:B-1----:R-:W-:-:S04]  /*164a0*/  FFMA R0, R5, R8, -1 ;  /* 0xbf80000005007423 */ /* 0x002fc80000000008 */
[----:B------:R-:W-:-:S04]  /*164b0*/  FADD.FTZ R3, -R0, -RZ ;  /* 0x800000ff00037221 */ /* 0x000fc80000010100 */
[----:B------:R-:W-:-:S07]  /*164c0*/  FFMA R8, R8, R3, R8 ;  /* 0x0000000308087223 */ /* 0x000fce0000000008 */
.L_x_56:
[----:B------:R-:W-:Y:S05]  /*164d0*/  BSYNC B1 ;  /* 0x0000000000017941 */ /* 0x000fea0003800000 */
.L_x_54:
[----:B------:R-:W-:Y:S01]  /*164e0*/  FSETP.GEU.AND P0, PT, |R5|, 1.175494350822287508e-38, PT ;  /* 0x008000000500780b */ /* 0x000fe20003f0e200 */
[----:B------:R-:W-:-:S12]  /*164f0*/  ULDC UR4, c[0x0][0x600] ;  /* 0x0001800000047ab9 */ /* 0x000fd80000000800 */
[----:B------:R-:W-:-:S04]  /*16500*/  @!P0 FMUL R5, R5, 16777216 ;  /* 0x4b80000005058820 */ /* 0x000fc80000400000 */
[----:B------:R-:W1:Y:S02]  /*16510*/  MUFU.LG2 R0, R5 ;  /* 0x0000000500007308 */ /* 0x000e640000000c00 */
[----:B-1----:R-:W-:-:S04]  /*16520*/  @!P0 FADD R0, R0, -24 ;  /* 0xc1c0000000008421 */ /* 0x002fc80000000000 */
[----:B------:R-:W-:-:S04]  /*16530*/  FMUL R0, R0, 0.69314718246459960938 ;  /* 0x3f31721800007820 */ /* 0x000fc80000400000 */
[----:B------:R-:W-:-:S07]  /*16540*/  FFMA R9, R11, UR4, R0 ;  /* 0x000000040b097c23 */ /* 0x000fce0008000000 */
.L_x_53:
[----:B------:R-:W-:Y:S05]  /*16550*/  BSYNC B0 ;  /* 0x0000000000007941 */ /* 0x000fea0003800000 */
.L_x_52:
[----:B------:R-:W-:Y:S01]  /*16560*/  UISETP.NE.AND UP0, UPT, UR38, 0x1, UPT ;  /* 0x000000012600788c */ /* 0x000fe2000bf05270 */
[----:B------:R-:W1:Y:S01]  /*16570*/  S2R R2, SR_TID.X ;  /* 0x0000000000027919 */ /* 0x000e620000002100 */
[----:B------:R-:W-:Y:S02]  /*16580*/  UIADD3 UR4, UR36, 0x6e090, URZ ;  /* 0x0006e09024047890 */ /* 0x000fe4000fffe03f */
[----:B------:R-:W-:Y:S02]  /*16590*/  USEL UR5, URZ, 0x1, UP0 ;  /* 0x000000013f057887 */ /* 0x000fe40008000000 */
[----:B------:R-:W-:-:S04]  /*165a0*/  ULEA UR4, UR38, UR4, 0x3 ;  /* 0x0000000426047291 */ /* 0x000fc8000f8e183f */
[----:B------:R-:W-:Y:S01]  /*165b0*/  MOV R0, UR5 ;  /* 0x0000000500007c02 */ /* 0x000fe20008000f00 */
[----:B------:R-:W-:Y:S02]  /*165c0*/  ULDC UR5, c[0x0][0x608] ;  /* 0x0001820000057ab9 */ /* 0x000fe40000000800 */
[----:B------:R-:W-:Y:S01]  /*165d0*/  FMUL R8, R8, UR5 ;  /* 0x0000000508087c20 */ /* 0x000fe20008400000 */
[----:B------:R-:W-:-:S03]  /*165e0*/  SHF.L.U32 R0, R0, 0x1f, RZ ;  /* 0x0000001f00007819 */ /* 0x000fc600000006ff */
[-C--:B------:R-:W-:Y:S01]  /*165f0*/  FMUL R19, R218, R8.reuse ;  /* 0x00000008da137220 */ /* 0x080fe20000400000 */
[----:B------:R-:W2:Y:S01]  /*16600*/  SYNCS.PHASECHK.TRANS64.TRYWAIT P0, [UR4+0x8], R0 ;  /* 0x00000800ff0075a7 */ /* 0x000ea20008000144 */
        /* <DEDUP_REMOVED lines=15> */
[----:B-1----:R-:W-:Y:S01]  /*16700*/  LOP3.LUT P1, RZ, R2, 0x3, RZ, 0xc0, !PT ;  /* 0x0000000302ff7812 */ /* 0x002fe2000782c0ff */
        /* <DEDUP_REMOVED lines=8> */
[----:B------:R-:W-:Y:S01]  /*16790*/  LOP3.LUT R16, R2, 0x7f, RZ, 0xc0, !PT ;  /* 0x0000007f02107812 */ /* 0x000fe200078ec0ff */
[----:B--2---:R-:W-:Y:S06]  /*167a0*/  @!P0 BRA `(.L_x_57) ;  /* 0x00000034005c8947 */ /* 0x004fec0003800000 */
.L_x_113:
[----:B------:R-:W-:Y:S01]  /*167b0*/  ULDC.64 UR10, c[0x0][0x208] ;  /* 0x00008200000a7ab9 */ /* 0x000fe20000000a00 */
[----:B------:R-:W-:Y:S01]  /*167c0*/  BSSY B0, `(.L_x_58) ;  /* 0x0000019000007945 */ /* 0x000fe20003800000 */
[----:B------:R-:W-:-:S03]  /*167d0*/  SHF.R.U32.HI R17, RZ, 0x5, R16 ;  /* 0x00000005ff117819 */ /* 0x000fc60000011610 */
[----:B------:R-:W-:Y:S05]  /*167e0*/  @P1 BRA `(.L_x_59) ;  /* 0x0000000000581947 */ /* 0x000fea0003800000 */
[----:B------:R-:W2:Y:S01]  /*167f0*/  S2UR UR4, SR_CTAID.Y ;  /* 0x00000000000479c3 */ /* 0x000ea20000002600 */
[----:B-1----:R-:W-:Y:S01]  /*16800*/  SHF.R.U32.HI R0, RZ, 0x2, R2 ;  /* 0x00000002ff007819 */ /* 0x002fe20000011602 */
[----:B------:R-:W-:Y:S01]  /*16810*/  USHF.L.U32 UR8, UR37, 0x6, URZ ;  /* 0x0000000625087899 */ /* 0x000fe2000800063f */
[----:B------:R-:W-:Y:S01]  /*16820*/  SHF.L.U32 R3, R17, 0x4, RZ ;  /* 0x0000000411037819 */ /* 0x000fe200000006ff */
[----:B------:R-:W-:Y:S01]  /*16830*/  ULDC.64 UR6, c[0x0][0x688] ;  /* 0x0001a20000067ab9 */ /* 0x000fe20000000a00 */
[----:B------:R-:W-:-:S03]  /*16840*/  LOP3.LUT R0, R0, 0x7, RZ, 0xc0, !PT ;  /* 0x0000000700007812 */ /* 0x000fc600078ec0ff */
[----:B------:R-:W1:Y:S01]  /*16850*/  S2UR UR5, SR_CTAID.Z ;  /* 0x00000000000579c3 */ /* 0x000e620000002700 */
[----:B------:R-:W-:-:S04]  /*16860*/  LOP3.LUT R0, R3, 0xfffffff0, R0, 0xe2, !PT ;  /* 0xfffffff003007812 */ /* 0x000fc800078ee200 */
[----:B------:R-:W-:-:S04]  /*16870*/  IADD3 R3, R0, UR8, RZ ;  /* 0x0000000800037c10 */ /* 0x000fc8000fffe0ff */
[----:B------:R-:W-:Y:S01]  /*16880*/  IADD3 R2, R3, 0x8, RZ ;  /* 0x0000000803027810 */ /* 0x000fe20007ffe0ff */
[----:B--2---:R-:W-:-:S04]  /*16890*/  UIMAD UR4, UR4, UR6, UR8 ;  /* 0x00000006040472a4 */ /* 0x004fc8000f8e0208 */
[----:B-1----:R-:W-:-:S03]  /*168a0*/  UIMAD UR4, UR5, UR7, UR4 ;  /* 0x00000007050472a4 */ /* 0x002fc6000f8e0204 */
[----:B------:R-:W-:Y:S02]  /*168b0*/  ULDC UR5, c[0x0][0x288] ;  /* 0x0000a20000057ab9 */ /* 0x000fe40000000800 */
[----:B------:R-:W-:Y:S02]  /*168c0*/  ISETP.GE.U32.AND P0, PT, R3, UR5, PT ;  /* 0x0000000503007c0c */ /* 0x000fe4000bf06070 */
[----:B------:R-:W-:Y:S02]  /*168d0*/  IADD3 R0, P2, R0, UR4, RZ ;  /* 0x0000000400007c10 */ /* 0x000fe4000ff5e0ff */
[----:B------:R-:W-:Y:S01]  /*168e0*/  ISETP.GE.U32.AND P1, PT, R2, UR5, PT ;  /* 0x0000000502007c0c */ /* 0x000fe2000bf26070 */
[----:B------:R-:W-:Y:S01]  /*168f0*/  ULDC.64 UR4, c[0x0][0x680] ;  /* 0x0001a00000047ab9 */ /* 0x000fe20000000a00 */
[----:B------:R-:W-:Y:S02]  /*16900*/  IADD3.X R3, RZ, RZ, RZ, P2, !PT ;  /* 0x000000ffff037210 */ /* 0x000fe400017fe4ff */
[----:B------:R-:W-:-:S04]  /*16910*/  LEA R2, P2, R0, UR4, 0x2 ;  /* 0x0000000400027c11 */ /* 0x000fc8000f8410ff */
[----:B------:R-:W-:-:S05]  /*16920*/  LEA.HI.X R3, R0, UR5, R3, 0x2, P2 ;  /* 0x0000000500037c11 */ /* 0x000fca00090f1403 */
[----:B------:R2:W-:Y:S04]  /*16930*/  @!P0 STG.E desc[UR10][R2.64], R13 ;  /* 0x0000000d02008986 */ /* 0x0005e8000c10190a */
[----:B------:R2:W-:Y:S02]  /*16940*/  @!P1 STG.E desc[UR10][R2.64+0x20], R9 ;  /* 0x0000200902009986 */ /* 0x0005e4000c10190a */
.L_x_59:
[----:B------:R-:W-:Y:S05]  /*16950*/  BSYNC B0 ;  /* 0x0000000000007941 */ /* 0x000fea0003800000 */
.L_x_58:
[----:B------:R-:W-:Y:S01]  /*16960*/  ULDC.64 UR4, c[0x0][0x730] ;  /* 0x0001cc0000047ab9 */ /* 0x000fe20000000a00 */
[-C--:B------:R-:W-:Y:S01]  /*16970*/  FMUL R45, R170, R8.reuse ;  /* 0x00000008aa2d7220 */ /* 0x080fe20000400000 */
[----:B------:R-:W-:Y:S01]  /*16980*/  ISETP.NE.U32.AND P0, PT, RZ, UR4, PT ;  /* 0x00000004ff007c0c */ /* 0x000fe2000bf05070 */
[-C--:B------:R-:W-:Y:S01]  /*16990*/  FMUL R171, R171, R8.reuse ;  /* 0x00000008abab7220 */ /* 0x080fe20000400000 */
[-C--:B------:R-:W-:Y:S01]  /*169a0*/  FMUL R47, R174, R8.reuse ;  /* 0x00000008ae2f7220 */ /* 0x080fe20000400000 */
[-C--:B------:R-:W-:Y:S01]  /*169b0*/  FMUL R175, R175, R8.reuse ;  /* 0x00000008afaf7220 */ /* 0x080fe20000400000 */
[----:B------:R-:W-:Y:S01]  /*169c0*/  ISETP.NE.AND.EX P0, PT, RZ, UR5, PT, P0 ;  /* 0x00000005ff007c0c */ /* 0x000fe2000bf05300 */
        /* <DEDUP_REMOVED lines=12> */
[----:B------:R-:W-:Y:S06]  /*16a90*/  @P0 BRA `(.L_x_60) ;  /* 0x0000000000200947 */ /* 0x000fec0003800000 */
[----:B------:R-:W-:Y:S02]  /*16aa0*/  ULDC.64 UR4, c[0x0][0x728] ;  /* 0x0001ca0000047ab9 */ /* 0x000fe40000000a00 */
[----:B------:R-:W-:-:S04]  /*16ab0*/  ISETP.NE.U32.AND P0, PT, RZ, UR4, PT ;  /* 0x00000004ff007c0c */ /* 0x000fc8000bf05070 */
[----:B------:R-:W-:-:S13]  /*16ac0*/  ISETP.NE.AND.EX P0, PT, RZ, UR5, PT, P0 ;  /* 0x00000005ff007c0c */ /* 0x000fda000bf05300 */
[----:B------:R-:W-:Y:S05]  /*16ad0*/  @!P0 BRA `(.L_x_61) ;  /* 0x00000000000c8947 */ /* 0x000fea0003800000 */
[----:B-12---:R-:W1:Y:S02]  /*16ae0*/  LDC.64 R2, c[0x0][0x728] ;  /* 0x0001ca00ff027b82 */ /* 0x006e640000000a00 */
[----:B-1----:R4:W5:Y:S01]  /*16af0*/  LDG.E R2, desc[UR10][R2.64] ;  /* 0x0000000a02027981 */ /* 0x002962000c1e1900 */
[----:B------:R-:W-:Y:S05]  /*16b00*/  BRA `(.L_x_60) ;  /* 0x0000000000047947 */ /* 0x000fea0003800000 */
.L_x_61:
[----:B--2---:R-:W3:Y:S02]  /*16b10*/  LDC R2, c[0x0][0x720] ;  /* 0x0001c800ff027b82 */ /* 0x004ee40000000800 */
.L_x_60:
[----:B-1----:R-:W-:Y:S02]  /*16b20*/  MOV R0, RZ ;  /* 0x000000ff00007202 */ /* 0x002fe40000000f00 */
[----:B---3-5:R-:W-:Y:S02]  /*16b30*/  MOV R48, R2 ;  /* 0x0000000200307202 */ /* 0x028fe40000000f00 */
[----:B------:R-:W-:-:S13]  /*16b40*/  LOP3.LUT P0, RZ, R0, 0x1bf, RZ, 0xc0, !PT ;  /* 0x000001bf00ff7812 */ /* 0x000fda000780c0ff */
[----:B------:R-:W-:Y:S05]  /*16b50*/  @!P0 BRA `(.L_x_62) ;  /* 0x0000000000408947 */ /* 0x000fea0003800000 */
[----:B------:R-:W-:Y:S01]  /*16b60*/  MOV R0, 0x0 ;  /* 0x0000000000007802 */ /* 0x000fe20000000f00 */
[----:B------:R-:W-:Y:S01]  /*16b70*/  ULDC.64 UR4, c[0x4][0x70] ;  /* 0x01001c0000047ab9 */ /* 0x000fe20000000a00 */
[----:B------:R-:W-:Y:S01]  /*16b80*/  ULDC.64 UR6, c[0x4][0x8] ;  /* 0x0100020000067ab9 */ /* 0x000fe20000000a00 */
[----:B------:R-:W-:Y:S01]  /*16b90*/  MOV R4, UR4 ;  /* 0x0000000400047c02 */ /* 0x000fe20008000f00 */
[----:B--2-4-:R1:W2:Y:S01]  /*16ba0*/  LDC.64 R2, c[0x4][R0] ;  /* 0x0100000000027b82 */ /* 0x0142a20000000a00 */
[----:B------:R-:W-:Y:S01]  /*16bb0*/  MOV R5, UR5 ;  /* 0x0000000500057c02 */ /* 0x000fe20008000f00 */
[----:B------:R-:W-:Y:S01]  /*16bc0*/  ULDC.64 UR4, c[0x4][0x78] ;  /* 0x01001e0000047ab9 */ /* 0x000fe20000000a00 */
[----:B------:R-:W-:Y:S01]  /*16bd0*/  MOV R10, UR6 ;  /* 0x00000006000a7c02 */ /* 0x000fe20008000f00 */
[----:B------:R-:W-:Y:S01]  /*16be0*/  IMAD.MOV.U32 R12, RZ, RZ, 0x1 ;  /* 0x00000001ff0c7424 */ /* 0x000fe200078e00ff */
[----:B------:R-:W-:Y:S02]  /*16bf0*/  MOV R6, UR4 ;  /* 0x0000000400067c02 */ /* 0x000fe40008000f00 */
[----:B------:R-:W-:-:S02]  /*16c00*/  MOV R7, UR5 ;  /* 0x0000000500077c02 */ /* 0x000fc40008000f00 */
[----:B------:R-:W-:Y:S02]  /*16c10*/  MOV R11, UR7 ;  /* 0x00000007000b7c02 */ /* 0x000fe40008000f00 */
[----:B------:R-:W-:Y:S02]  /*16c20*/  MOV R8, 0x70 ;  /* 0x0000007000087802 */ /* 0x000fe40000000f00 */
[----:B-1----:R-:W-:-:S07]  /*16c30*/  MOV R13, RZ ;  /* 0x000000ff000d7202 */ /* 0x002fce0000000f00 */
[----:B------:R-:W-:-:S07]  /*16c40*/  LEPC R20, `(.L_x_62) ;  /* 0x000000001014794e */ /* 0x000fce0000000000 */
[----:B--2---:R-:W-:Y:S05]  /*16c50*/  CALL.ABS.NOINC R2 ;  /* 0x0000000002007343 */ /* 0x004fea0003c00000 */
.L_x_62:
[----:B------:R-:W-:Y:S02]  /*16c60*/  MOV R22, UR36 ;  /* 0x0000002400167c02 */ /* 0x000fe40008000f00 */
[----:B--2-4-:R-:W-:-:S05]  /*16c70*/  MOV R3, UR38 ;  /* 0x0000002600037c02 */ /* 0x014fca0008000f00 */
[----:B------:R-:W-:-:S05]  /*16c80*/  IMAD R22, R3, 0x2200, R22 ;  /* 0x0000220003167824 */ /* 0x000fca00078e0216 */
[----:B------:R-:W-:-:S04]  /*16c90*/  IADD3 R18, R22, -0x2200, RZ ;  /* 0xffffde0016127810 */ /* 0x000fc80007ffe0ff */
[----:B------:R-:W-:-:S13]  /*16ca0*/  LOP3.LUT P0, RZ, R18, 0x1b0, RZ, 0xc0, !PT ;  /* 0x000001b012ff7812 */ /* 0x000fda000780c0ff */
[----:B------:R-:W-:Y:S05]  /*16cb0*/  @!P0 BRA `(.L_x_63) ;  /* 0x0000000000408947 */ /* 0x000fea0003800000 */
[----:B------:R-:W-:Y:S01]  /*16cc0*/  MOV R0, 0x0 ;  /* 0x0000000000007802 */ /* 0x000fe20000000f00 */
[----:B------:R-:W-:Y:S01]  /*16cd0*/  ULDC.64 UR4, c[0x4][0x70] ;  /* 0x01001c0000047ab9 */ /* 0x000fe20000000a00 */
[----:B------:R-:W-:Y:S01]  /*16ce0*/  ULDC.64 UR6, c[0x4][0x78] ;  /* 0x01001e0000067ab9 */ /* 0x000fe20000000a00 */
[----:B------:R-:W-:Y:S01]  /*16cf0*/  MOV R4, UR4 ;  /* 0x0000000400047c02 */ /* 0x000fe20008000f00 */
[----:B------:R1:W2:Y:S01]  /*16d00*/  LDC.64 R2, c[0x4][R0] ;  /* 0x0100000000027b82 */ /* 0x0002a20000000a00 */
[----:B------:R-:W-:Y:S01]  /*16d10*/  MOV R5, UR5 ;  /* 0x0000000500057c02 */ /* 0x000fe20008000f00 */
[----:B------:R-:W-:Y:S01]  /*16d20*/  ULDC.64 UR4, c[0x4][0x10] ;  /* 0x0100040000047ab9 */ /* 0x000fe20000000a00 */
[----:B------:R-:W-:Y:S02]  /*16d30*/  MOV R6, UR6 ;  /* 0x0000000600067c02 */ /* 0x000fe40008000f00 */
[----:B------:R-:W-:Y:S02]  /*16d40*/  MOV R7, UR7 ;  /* 0x0000000700077c02 */ /* 0x000fe40008000f00 */
[----:B------:R-:W-:-:S02]  /*16d50*/  MOV R10, UR4 ;  /* 0x00000004000a7c02 */ /* 0x000fc40008000f00 */
[----:B------:R-:W-:Y:S02]  /*16d60*/  MOV R11, UR5 ;  /* 0x00000005000b7c02 */ /* 0x000fe40008000f00 */
[----:B------:R-:W-:Y:S02]  /*16d70*/  MOV R8, 0x70 ;  /* 0x0000007000087802 */ /* 0x000fe40000000f00 */
[----:B------:R-:W-:Y:S02]  /*16d80*/  MOV R12, 0x1 ;  /* 0x00000001000c7802 */ /* 0x000fe40000000f00 */
[----:B-1----:R-:W-:-:S07]  /*16d90*/  MOV R13, RZ ;  /* 0x000000ff000d7202 */ /* 0x002fce0000000f00 */
[----:B------:R-:W-:-:S07]  /*16da0*/  LEPC R20, `(.L_x_63) ;  /* 0x000000001014794e */ /* 0x000fce0000000000 */
[----:B--2---:R-:W-:Y:S05]  /*16db0*/  CALL.ABS.NOINC R2 ;  /* 0x0000000002007343 */ /* 0x004fea0003c00000 */
.L_x_63:
[----:B------:R-:W1:Y:S01]  /*16dc0*/  S2R R5, SR_TID.X ;  /* 0x0000000000057919 */ /* 0x000e620000002100 */
[----:B------:R-:W-:Y:S01]  /*16dd0*/  ULDC.64 UR4, c[0x0][0x730] ;  /* 0x0001cc0000047ab9 */ /* 0x000fe20000000a00 */
[----:B------:R-:W-:Y:S02]  /*16de0*/  IADD3 R16, R16, 0x1f, RZ ;  /* 0x0000001f10107810 */ /* 0x000fe40007ffe0ff */
[----:B------:R-:W-:Y:S02]  /*16df0*/  ISETP.NE.U32.AND P0, PT, RZ, UR4, PT ;  /* 0x00000004ff007c0c */ /* 0x000fe4000bf05070 */
[----:B------:R-:W-:Y:S02]  /*16e00*/  ISETP.GT.U32.AND P1, PT, R16, 0x3e, PT ;  /* 0x0000003e1000780c */ /* 0x000fe40003f24070 */
[----:B------:R-:W-:-:S13]  /*16e10*/  ISETP.NE.AND.EX P0, PT, RZ, UR5, PT, P0 ;  /* 0x00000005ff007c0c */ /* 0x000fda000bf05300 */
[----:B------:R-:W2:Y:S01]  /*16e20*/  @P0 LDC R48, c[0x0][0x720] ;  /* 0x0001c800ff300b82 */ /* 0x000ea20000000800 */
[C---:B-1----:R-:W-:Y:S02]  /*16e30*/  SHF.L.U32 R0, R5.reuse, 0x5, RZ ;  /* 0x0000000505007819 */ /* 0x042fe400000006ff */
[----:B------:R-:W-:Y:S02]  /*16e40*/  SHF.R.U32.HI R3, RZ, 0x1, R5 ;  /* 0x00000001ff037819 */ /* 0x000fe40000011605 */
[C---:B------:R-:W-:Y:S02]  /*16e50*/  LOP3.LUT R2, R0.reuse, 0xc0, RZ, 0xc0, !PT ;  /* 0x000000c000027812 */ /* 0x040fe400078ec0ff */
[----:B------:R-:W-:Y:S02]  /*16e60*/  LOP3.LUT R4, R0, 0x20, RZ, 0xc0, !PT ;  /* 0x0000002000047812 */ /* 0x000fe400078ec0ff */
[----:B------:R-:W-:Y:S02]  /*16e70*/  LOP3.LUT R2, R2, 0x8, R3, 0xf8, !PT ;  /* 0x0000000802027812 */ /* 0x000fe400078ef803 */
[----:B------:R-:W-:-:S02]  /*16e80*/  SHF.L.U32 R3, R5, 0x2, RZ ;  /* 0x0000000205037819 */ /* 0x000fc400000006ff */
[----:B------:R-:W-:Y:S01]  /*16e90*/  LEA R4, R17, R4, 0x9 ;  /* 0x0000000411047211 */ /* 0x000fe200078e48ff */
[-C--:B--2---:R-:W-:Y:S01]  /*16ea0*/  FMUL R9, R25, R48.reuse ;  /* 0x0000003019097220 */ /* 0x084fe20000400000 */
[----:B------:R-:W-:Y:S01]  /*16eb0*/  LOP3.LUT R3, R2, 0x18, R3, 0x78, !PT ;  /* 0x0000001802037812 */ /* 0x000fe200078e7803 */
[-C--:B------:R-:W-:Y:S01]  /*16ec0*/  FMUL R10, R227, R48.reuse ;  /* 0x00000030e30a7220 */ /* 0x080fe20000400000 */
[----:B------:R-:W-:Y:S01]  /*16ed0*/  LOP3.LUT R0, R0, 0x100, RZ, 0xc0, !PT ;  /* 0x0000010000007812 */ /* 0x000fe200078ec0ff */
[-C--:B------:R-:W-:Y:S01]  /*16ee0*/  FMUL R217, R217, R48.reuse ;  /* 0x00000030d9d97220 */ /* 0x080fe20000400000 */
[----:B------:R-:W-:Y:S01]  /*16ef0*/  LOP3.LUT P0, RZ, R5, 0x4, RZ, 0xc0, !PT ;  /* 0x0000000405ff7812 */ /* 0x000fe2000780c0ff */
[----:B------:R-:W-:Y:S01]  /*16f00*/  FMUL R5, R19, R48 ;  /* 0x0000003013057220 */ /* 0x000fe20000400000 */
[----:B------:R-:W-:Y:S01]  /*16f10*/  IADD3 R3, R3, R4, R0 ;  /* 0x0000000403037210 */ /* 0x000fe20007ffe000 */
        /* <DEDUP_REMOVED lines=12> */
[----:B------:R-:W-:Y:S01]  /*16fe0*/  F2FP.BF16.F32.PACK_AB R5, R0, R5 ;  /* 0x000000050005723e */ /* 0x000fe200000010ff */
[-C--:B------:R-:W-:Y:S01]  /*16ff0*/  FMUL R14, R29, R48.reuse ;  /* 0x000000301d0e7220 */ /* 0x080fe20000400000 */
[----:B------:R-:W-:Y:S01]  /*17000*/  MOV R0, 0x10 ;  /* 0x0000001000007802 */ /* 0x000fe20000000f00 */
[----:B------:R-:W-:Y:S01]  /*17010*/  FMUL R16, R31, R48 ;  /* 0x000000301f107220 */ /* 0x000fe20000400000 */
[----:B------:R-:W-:Y:S01]  /*17020*/  LEA R21, R3, R18, 0x1 ;  /* 0x0000001203157211 */ /* 0x000fe200078e08ff */
        /* <DEDUP_REMOVED lines=62> */
[----:B------:R-:W-:Y:S01]  /*17410*/  FMUL R48, R59, R48 ;  /* 0x000000303b307220 */ /* 0x000fe20000400000 */
[----:B------:R-:W-:-:S02]  /*17420*/  F2FP.BF16.F32.PACK_AB R4, R217, R4 ;  /* 0x00000004d904723e */ /* 0x000fc400000010ff */
[----:B------:R-:W-:Y:S02]  /*17430*/  F2FP.BF16.F32.PACK_AB R6, R221, R6 ;  /* 0x00000006dd06723e */ /* 0x000fe400000010ff */
[----:B------:R-:W-:Y:S02]  /*17440*/  F2FP.BF16.F32.PACK_AB R7, R2, R7 ;  /* 0x000000070207723e */ /* 0x000fe400000010ff */
[----:B------:R-:W-:Y:S02]  /*17450*/  F2FP.BF16.F32.PACK_AB R8, R225, R8 ;  /* 0x00000008e108723e */ /* 0x000fe400000010ff */
[----:B------:R-:W-:Y:S02]  /*17460*/  F2FP.BF16.F32.PACK_AB R10, R229, R228 ;  /* 0x000000e4e50a723e */ /* 0x000fe400000010ff */
[----:B------:R-:W-:Y:S02]  /*17470*/  F2FP.BF16.F32.PACK_AB R11, R12, R11 ;  /* 0x0000000b0c0b723e */ /* 0x000fe400000010ff */
[----:B------:R-:W-:-:S02]  /*17480*/  SEL R0, R0, 0xfffffff0, !P0 ;  /* 0xfffffff000007807 */ /* 0x000fc40004000000 */
[----:B------:R-:W-:Y:S01]  /*17490*/  IADD3 R23, R21, 0x1000, RZ ;  /* 0x0000100015177810 */ /* 0x000fe20007ffe0ff */
[----:B------:R-:W-:Y:S06]  /*174a0*/  @P1 BRA `(.L_x_64) ;  /* 0x0000000000041947 */ /* 0x000fec0003800000 */
[----:B------:R-:W-:-:S04]  /*174b0*/  DEPBAR.LE SB0, 0x1 ;  /* 0x000080400000791a */ /* 0x000fc80000000000 */
.L_x_64:
[----:B------:R-:W-:Y:S05]  /*174c0*/  WARPSYNC.ALL ;  /* 0x0000000000007948 */ /* 0x000fea0003800000 */
[----:B------:R-:W-:Y:S01]  /*174d0*/  BAR.SYNC.DEFER_BLOCKING 0x1, 0x80 ;  /* 0x0042000000007b1d */ /* 0x000fe20000010000 */
[----:B------:R-:W-:Y:S02]  /*174e0*/  LEA R3, R3, R22, 0x1 ;  /* 0x0000001603037211 */ /* 0x000fe400078e08ff */
[C---:B------:R-:W-:Y:S02]  /*174f0*/  LEA R23, R0.reuse, R23, 0x1 ;  /* 0x0000001700177211 */ /* 0x040fe400078e08ff */
[----:B------:R-:W-:Y:S01]  /*17500*/  LEA R0, R0, R21, 0x1 ;  /* 0x0000001500007211 */ /* 0x000fe200078e08ff */
[----:B------:R-:W-:Y:S01]  /*17510*/  BSSY B0, `(.L_x_65) ;  /* 0x000001f000007945 */ /* 0x000fe20003800000 */
        /* <DEDUP_REMOVED lines=8> */
[----:B------:R1:W-:Y:S04]  /*175a0*/  STSM.16.M88.4 [R3+-0x2200], R4 ;  /* 0xffde000403007844 */ /* 0x0003e80000000200 */
[----:B------:R1:W-:Y:S01]  /*175b0*/  STSM.16.M88.4 [R0], R8 ;  /* 0x0000000800007844 */ /* 0x0003e20000000200 */
[----:B------:R-:W-:Y:S01]  /*175c0*/  @!PT LDS RZ, [RZ] ;  /* 0x00000000fffff984 */ /* 0x000fe20000000800 */
[----:B------:R-:W-:Y:S01]  /*175d0*/  @!PT LDS RZ, [RZ] ;  /* 0x00000000fffff984 */ /* 0x000fe20000000800 */
[----:B------:R-:W-:Y:S01]  /*175e0*/  @!PT LDS RZ, [RZ] ;  /* 0x00000000fffff984 */ /* 0x000fe20000000800 */
[----:B------:R-:W-:Y:S01]  /*175f0*/  @!PT LDS RZ, [RZ] ;  /* 0x00000000fffff984 */ /* 0x000fe20000000800 */
[----:B------:R2:W-:Y:S06]  /*17600*/  MEMBAR.ALL.CTA ;  /* 0x0000000000007992 */ /* 0x0005ec0000008000 */
[----:B--2---:R-:W2:Y:S02]  /*17610*/  FENCE.VIEW.ASYNC.S ;  /* 0x00000000000073c6 */ /* 0x004ea40000000000 */
[----:B--2---:R-:W-:Y:S06]  /*17620*/  BAR.SYNC.DEFER_BLOCKING 0x1, 0x80 ;  /* 0x0042000000007b1d */ /* 0x004fec0000010000 */
[----:B------:R-:W-:Y:S05]  /*17630*/  @P1 BRA `(.L_x_66) ;  /* 0x0000000000301947 */ /* 0x000fea0003800000 */
[----:B------:R-:W-:Y:S01]  /*17640*/  S2UR UR12, SR_CTAID.Z ;  /* 0x00000000000c79c3 */ /* 0x000fe20000002700 */
[----:B------:R-:W-:Y:S01]  /*17650*/  R2UR UR8, R22 ;  /* 0x00000000160872ca */ /* 0x000fe200000e0000 */
[----:B------:R-:W-:Y:S01]  /*17660*/  ULDC.64 UR4, c[0x0][0x198] ;  /* 0x0000660000047ab9 */ /* 0x000fe20000000a00 */
[----:B------:R-:W-:Y:S02]  /*17670*/  USHF.L.U32 UR10, UR37, 0x6, URZ ;  /* 0x00000006250a7899 */ /* 0x000fe4000800063f */
[----:B------:R-:W-:Y:S01]  /*17680*/  UIADD3 UR4, UP0, UR4, 0x670, URZ ;  /* 0x0000067004047890 */ /* 0x000fe2000ff1e03f */
[----:B------:R-:W-:Y:S02]  /*17690*/  UMOV UR9, URZ ;  /* 0x0000003f00097c82 */ /* 0x000fe40008000000 */
[----:B------:R-:W2:Y:S01]  /*176a0*/  S2UR UR11, SR_CTAID.Y ;  /* 0x00000000000b79c3 */ /* 0x000ea20000002600 */
[----:B------:R-:W-:-:S05]  /*176b0*/  UIADD3.X UR5, URZ, UR5, URZ, UP0, !UPT ;  /* 0x000000053f057290 */ /* 0x000fca00087fe43f */
[----:B------:R-:W-:-:S09]  /*176c0*/  UIADD3 UR8, UR8, -0x2200, URZ ;  /* 0xffffde0008087890 */ /* 0x000fd2000fffe03f */
[----:B--2---:R2:W-:Y:S01]  /*176d0*/  UTMASTG.4D [UR8], [UR4] ;  /* 0x00000008040073b5 */ /* 0x0045e20008018000 */
[----:B------:R0:W-:Y:S01]  /*176e0*/  UTMACMDFLUSH ;  /* 0x00000000000079b7 */ /* 0x0001e20000000000 */
[----:B--2---:R-:W-:-:S04]  /*176f0*/  DEPBAR.LE SB0, 0x1 ;  /* 0x000080400000791a */ /* 0x004fc80000000000 */
.L_x_66:
[----:B------:R-:W-:Y:S05]  /*17700*/  BSYNC B0 ;  /* 0x0000000000007941 */ /* 0x000fea0003800000 */
.L_x_65:
[----:B------:R-:W-:Y:S01]  /*17710*/  BAR.SYNC.DEFER_BLOCKING 0x1, 0x80 ;  /* 0x0042000000007b1d */ /* 0x000fe20000010000 */
[----:B------:R-:W-:Y:S02]  /*17720*/  F2FP.BF16.F32.PACK_AB R25, R25, R26 ;  /* 0x0000001a1919723e */ /* 0x000fe400000010ff */
[----:B------:R-:W-:Y:S02]  /*17730*/  F2FP.BF16.F32.PACK_AB R27, R27, R28 ;  /* 0x0000001c1b1b723e */ /* 0x000fe400000010ff */
[----:B------:R-:W-:Y:S01]  /*17740*/  F2FP.BF16.F32.PACK_AB R29, R29, R30 ;  /* 0x0000001e1d1d723e */ /* 0x000fe200000010ff */
[----:B------:R-:W-:Y:S01]  /*17750*/  BSSY B0, `(.L_x_67) ;  /* 0x000001c000007945 */ /* 0x000fe20003800000 */
[----:B------:R-:W-:Y:S02]  /*17760*/  F2FP.BF16.F32.PACK_AB R24, R185, R184 ;  /* 0x000000b8b918723e */ /* 0x000fe400000010ff */
[----:B------:R-:W-:Y:S02]  /*17770*/  F2FP.BF16.F32.PACK_AB R26, R189, R188 ;  /* 0x000000bcbd1a723e */ /* 0x000fe400000010ff */
[----:B------:R-:W-:-:S02]  /*17780*/  F2FP.BF16.F32.PACK_AB R28, R193, R192 ;  /* 0x000000c0c11c723e */ /* 0x000fc400000010ff */
[----:B------:R-:W-:Y:S02]  /*17790*/  F2FP.BF16.F32.PACK_AB R30, R197, R196 ;  /* 0x000000c4c51e723e */ /* 0x000fe400000010ff */
[----:B------:R-:W-:Y:S01]  /*177a0*/  F2FP.BF16.F32.PACK_AB R31, R31, R32 ;  /* 0x000000201f1f723e */ /* 0x000fe200000010ff */
[----:B------:R2:W-:Y:S04]  /*177b0*/  STSM.16.M88.4 [R21+0x1000], R12 ;  /* 0x0010000c15007844 */ /* 0x0005e80000000200 */
[----:B------:R2:W-:Y:S01]  /*177c0*/  STSM.16.M88.4 [R0+0x1000], R16 ;  /* 0x0010001000007844 */ /* 0x0005e20000000200 */
[----:B------:R-:W-:Y:S01]  /*177d0*/  @!PT LDS RZ, [RZ] ;  /* 0x00000000fffff984 */ /* 0x000fe20000000800 */
[----:B------:R-:W-:Y:S01]  /*177e0*/  @!PT LDS RZ, [RZ] ;  /* 0x00000000fffff984 */ /* 0x000fe20000000800 */
[----:B------:R-:W-:Y:S01]  /*177f0*/  @!PT LDS RZ, [RZ] ;  /* 0x00000000fffff984 */ /* 0x000fe20000000800 */
[----:B------:R-:W-:Y:S01]  /*17800*/  @!PT LDS RZ, [RZ] ;  /* 0x00000000fffff984 */ /* 0x000fe20000000800 */
[----:B------:R3:W-:Y:S06]  /*17810*/  MEMBAR.ALL.CTA ;  /* 0x0000000000007992 */ /* 0x0007ec0000008000 */
[----:B---3--:R-:W3:Y:S02]  /*17820*/  FENCE.VIEW.ASYNC.S ;  /* 0x00000000000073c6 */ /* 0x008ee40000000000 */
[----:B---3--:R-:W-:Y:S06]  /*17830*/  BAR.SYNC.DEFER_BLOCKING 0x1, 0x80 ;  /* 0x0042000000007b1d */ /* 0x008fec0000010000 */
[----:B------:R-:W-:Y:S05]  /*17840*/  @P1 BRA `(.L_x_68) ;  /* 0x0000000000301947 */ /* 0x000fea0003800000 */
[----:B------:R-:W-:Y:S01]  /*17850*/  S2UR UR12, SR_CTAID.Z ;  /* 0x00000000000c79c3 */ /* 0x000fe20000002700 */
[----:B------:R-:W-:Y:S01]  /*17860*/  R2UR UR8, R22 ;  /* 0x00000000160872ca */ /* 0x000fe200000e0000 */
[----:B------:R-:W-:Y:S01]  /*17870*/  ULDC.64 UR4, c[0x0][0x198] ;  /* 0x0000660000047ab9 */ /* 0x000fe20000000a00 */
[----:B------:R-:W-:Y:S02]  /*17880*/  USHF.L.U32 UR10, UR37, 0x6, URZ ;  /* 0x00000006250a7899 */ /* 0x000fe4000800063f */
[----:B------:R-:W-:Y:S01]  /*17890*/  UIADD3 UR4, UP0, UR4, 0x670, URZ ;  /* 0x0000067004047890 */ /* 0x000fe2000ff1e03f */
[----:B------:R-:W-:Y:S02]  /*178a0*/  UMOV UR9, 0x20 ;  /* 0x0000002000097882 */ /* 0x000fe40000000000 */
[----:B------:R-:W3:Y:S01]  /*178b0*/  S2UR UR11, SR_CTAID.Y ;  /* 0x00000000000b79c3 */ /* 0x000ee20000002600 */
[----:B------:R-:W-:-:S05]  /*178c0*/  UIADD3.X UR5, URZ, UR5, URZ, UP0, !UPT ;  /* 0x000000053f057290 */ /* 0x000fca00087fe43f */
[----:B------:R-:W-:-:S09]  /*178d0*/  UIADD3 UR8, UR8, -0x1200, URZ ;  /* 0xffffee0008087890 */ /* 0x000fd2000fffe03f */
[----:B---3--:R3:W-:Y:S01]  /*178e0*/  UTMASTG.4D [UR8], [UR4] ;  /* 0x00000008040073b5 */ /* 0x0087e20008018000 */
[----:B------:R0:W-:Y:S01]  /*178f0*/  UTMACMDFLUSH ;  /* 0x00000000000079b7 */ /* 0x0001e20000000000 */
[----:B---3--:R-:W-:-:S04]  /*17900*/  DEPBAR.LE SB0, 0x1 ;  /* 0x000080400000791a */ /* 0x008fc80000000000 */
.L_x_68:
[----:B------:R-:W-:Y:S05]  /*17910*/  BSYNC B0 ;  /* 0x0000000000007941 */ /* 0x000fea0003800000 */
.L_x_67:
        /* <DEDUP_REMOVED lines=10> */
[----:B------:R3:W-:Y:S04]  /*179c0*/  STSM.16.M88.4 [R21], R24 ;  /* 0x0000001815007844 */ /* 0x0007e80000000200 */
[----:B------:R3:W-:Y:S01]  /*179d0*/  STSM.16.M88.4 [R0], R28 ;  /* 0x0000001c00007844 */ /* 0x0007e20000000200 */
[----:B------:R-:W-:Y:S01]  /*179e0*/  @!PT LDS RZ, [RZ] ;  /* 0x00000000fffff984 */ /* 0x000fe20000000800 */
[----:B------:R-:W-:Y:S01]  /*179f0*/  @!PT LDS RZ, [RZ] ;  /* 0x00000000fffff984 */ /* 0x000fe20000000800 */
[----:B------:R-:W-:Y:S01]  /*17a00*/  @!PT LDS RZ, [RZ] ;  /* 0x00000000fffff984 */ /* 0x000fe20000000800 */
[----:B------:R-:W-:Y:S01]  /*17a10*/  @!PT LDS RZ, [RZ] ;  /* 0x00000000fffff984 */ /* 0x000fe20000000800 */
[----:B------:R4:W-:Y:S06]  /*17a20*/  MEMBAR.ALL.CTA ;  /* 0x0000000000007992 */ /* 0x0009ec0000008000 */
[----:B----4-:R-:W4:Y:S02]  /*17a30*/  FENCE.VIEW.ASYNC.S ;  /* 0x00000000000073c6 */ /* 0x010f240000000000 */
[----:B----4-:R-:W-:Y:S06]  /*17a40*/  BAR.SYNC.DEFER_BLOCKING 0x1, 0x80 ;  /* 0x0042000000007b1d */ /* 0x010fec0000010000 */
[----:B------:R-:W-:Y:S05]  /*17a50*/  @P1 BRA `(.L_x_70) ;  /* 0x0000000000301947 */ /* 0x000fea0003800000 */
[----:B------:R-:W-:Y:S01]  /*17a60*/  S2UR UR12, SR_CTAID.Z ;  /* 0x00000000000c79c3 */ /* 0x000fe20000002700 */
[----:B------:R-:W-:Y:S01]  /*17a70*/  R2UR UR8, R22 ;  /* 0x00000000160872ca */ /* 0x000fe200000e0000 */
[----:B------:R-:W-:Y:S01]  /*17a80*/  ULDC.64 UR4, c[0x0][0x198] ;  /* 0x0000660000047ab9 */ /* 0x000fe20000000a00 */
[----:B------:R-:W-:Y:S02]  /*17a90*/  USHF.L.U32 UR10, UR37, 0x6, URZ ;  /* 0x00000006250a7899 */ /* 0x000fe4000800063f */
[----:B------:R-:W-:Y:S01]  /*17aa0*/  UIADD3 UR4, UP0, UR4, 0x670, URZ ;  /* 0x0000067004047890 */ /* 0x000fe2000ff1e03f */
[----:B------:R-:W-:Y:S02]  /*17ab0*/  UMOV UR9, 0x40 ;  /* 0x0000004000097882 */ /* 0x000fe40000000000 */
[----:B------:R-:W4:Y:S01]  /*17ac0*/  S2UR UR11, SR_CTAID.Y ;  /* 0x00000000000b79c3 */ /* 0x000f220000002600 */
[----:B------:R-:W-:-:S05]  /*17ad0*/  UIADD3.X UR5, URZ, UR5, URZ, UP0, !UPT ;  /* 0x000000053f057290 */ /* 0x000fca00087fe43f */
[----:B------:R-:W-:-:S09]  /*17ae0*/  UIADD3 UR8, UR8, -0x2200, URZ ;  /* 0xffffde0008087890 */ /* 0x000fd2000fffe03f */
[----:B----4-:R4:W-:Y:S01]  /*17af0*/  UTMASTG.4D [UR8], [UR4] ;  /* 0x00000008040073b5 */ /* 0x0109e20008018000 */
[----:B------:R0:W-:Y:S01]  /*17b00*/  UTMACMDFLUSH ;  /* 0x00000000000079b7 */ /* 0x0001e20000000000 */
[----:B----4-:R-:W-:-:S04]  /*17b10*/  DEPBAR.LE SB0, 0x1 ;  /* 0x000080400000791a */ /* 0x010fc80000000000 */
.L_x_70:
[----:B------:R-:W-:Y:S05]  /*17b20*/  BSYNC B0 ;  /* 0x0000000000007941 */ /* 0x000fea0003800000 */
.L_x_69:
        /* <DEDUP_REMOVED lines=11> */
[----:B------:R4:W-:Y:S01]  /*17be0*/  STSM.16.M88.4 [R23], R36 ;  /* 0x0000002417007844 */ /* 0x0009e20000000200 */
[----:B------:R-:W-:Y:S01]  /*17bf0*/  @!PT LDS RZ, [RZ] ;  /* 0x00000000fffff984 */ /* 0x000fe20000000800 */
[----:B------:R-:W-:Y:S01]  /*17c00*/  @!PT LDS RZ, [RZ] ;  /* 0x00000000fffff984 */ /* 0x000fe20000000800 */
[----:B------:R-:W-:Y:S01]  /*17c10*/  @!PT LDS RZ, [RZ] ;  /* 0x00000000fffff984 */ /* 0x000fe20000000800 */
[----:B------:R-:W-:Y:S01]  /*17c20*/  @!PT LDS RZ, [RZ] ;  /* 0x00000000fffff984 */ /* 0x000fe20000000800 */
[----:B------:R5:W-:Y:S06]  /*17c30*/  MEMBAR.ALL.CTA ;  /* 0x0000000000007992 */ /* 0x000bec0000008000 */
[----:B-----5:R-:W5:Y:S02]  /*17c40*/  FENCE.VIEW.ASYNC.S ;  /* 0x00000000000073c6 */ /* 0x020f640000000000 */
[----:B-----5:R-:W-:Y:S06]  /*17c50*/  BAR.SYNC.DEFER_BLOCKING 0x1, 0x80 ;  /* 0x0042000000007b1d */ /* 0x020fec0000010000 */
[----:B------:R-:W-:Y:S05]  /*17c60*/  @P1 BRA `(.L_x_72) ;  /* 0x0000000000301947 */ /* 0x000fea0003800000 */
[----:B------:R-:W-:Y:S01]  /*17c70*/  S2UR UR12, SR_CTAID.Z ;  /* 0x00000000000c79c3 */ /* 0x000fe20000002700 */
[----:B------:R-:W-:Y:S01]  /*17c80*/  R2UR UR8, R22 ;  /* 0x00000000160872ca */ /* 0x000fe200000e0000 */
[----:B------:R-:W-:Y:S01]  /*17c90*/  ULDC.64 UR4, c[0x0][0x198] ;  /* 0x0000660000047ab9 */ /* 0x000fe20000000a00 */
[----:B------:R-:W-:Y:S02]  /*17ca0*/  USHF.L.U32 UR10, UR37, 0x6, URZ ;  /* 0x00000006250a7899 */ /* 0x000fe4000800063f */
[----:B------:R-:W-:Y:S01]  /*17cb0*/  UIADD3 UR4, UP0, UR4, 0x670, URZ ;  /* 0x0000067004047890 */ /* 0x000fe2000ff1e03f */
[----:B------:R-:W-:Y:S02]  /*17cc0*/  UMOV UR9, 0x60 ;  /* 0x0000006000097882 */ /* 0x000fe40000000000 */
[----:B------:R-:W5:Y:S01]  /*17cd0*/  S2UR UR11, SR_CTAID.Y ;  /* 0x00000000000b79c3 */ /* 0x000f620000002600 */
[----:B------:R-:W-:-:S05]  /*17ce0*/  UIADD3.X UR5, URZ, UR5, URZ, UP0, !UPT ;  /* 0x000000053f057290 */ /* 0x000fca00087fe43f */
[----:B------:R-:W-:-:S09]  /*17cf0*/  UIADD3 UR8, UR8, -0x1200, URZ ;  /* 0xffffee0008087890 */ /* 0x000fd2000fffe03f */
[----:B-----5:R1:W-:Y:S01]  /*17d00*/  UTMASTG.4D [UR8], [UR4] ;  /* 0x00000008040073b5 */ /* 0x0203e20008018000 */
[----:B------:R0:W-:Y:S01]  /*17d10*/  UTMACMDFLUSH ;  /* 0x00000000000079b7 */ /* 0x0001e20000000000 */
[----:B-1----:R-:W-:-:S04]  /*17d20*/  DEPBAR.LE SB0, 0x1 ;  /* 0x000080400000791a */ /* 0x002fc80000000000 */
.L_x_72:
[----:B------:R-:W-:Y:S05]  /*17d30*/  BSYNC B0 ;  /* 0x0000000000007941 */ /* 0x000fea0003800000 */
.L_x_71:
[----:B------:R-:W-:Y:S06]  /*17d40*/  BAR.SYNC.DEFER_BLOCKING 0x1, 0x80 ;  /* 0x0042000000007b1d */ /* 0x000fec0000010000 */
[----:B------:R-:W-:Y:S01]  /*17d50*/  BSSY B0, `(.L_x_73) ;  /* 0x0000016000007945 */ /* 0x000fe20003800000 */
[----:B------:R1:W-:Y:S04]  /*17d60*/  STSM.16.M88.4 [R21], R40 ;  /* 0x0000002815007844 */ /* 0x0003e80000000200 */
        /* <DEDUP_REMOVED lines=18> */
[----:B-----5:R1:W-:Y:S02]  /*17e90*/  UTMASTG.4D [UR8], [UR4] ;  /* 0x00000008040073b5 */ /* 0x0203e40008018000 */
[----:B-1----:R0:W-:Y:S02]  /*17ea0*/  UTMACMDFLUSH ;  /* 0x00000000000079b7 */ /* 0x0021e40000000000 */
.L_x_74:
[----:B------:R-:W-:Y:S05]  /*17eb0*/  BSYNC B0 ;  /* 0x0000000000007941 */ /* 0x000fea0003800000 */
.L_x_73:
[----:B------:R-:W-:Y:S01]  /*17ec0*/  UIADD3 UR38, UR38, -0x1, URZ ;  /* 0xffffffff26267890 */ /* 0x000fe2000fffe03f */
[----:B------:R-:W-:-:S04]  /*17ed0*/  DEPBAR.LE SB0, 0x0 ;  /* 0x000080000000791a */ /* 0x000fc80000000000 */
[----:B------:R-:W-:-:S04]  /*17ee0*/  USHF.L.U32 UR4, UR38, 0x3, URZ ;  /* 0x0000000326047899 */ /* 0x000fc8000800063f */
[----:B------:R-:W-:-:S04]  /*17ef0*/  ULOP3.LUT UR4, UR4, 0x8, URZ, 0xe2, !UPT ;  /* 0x0000000804047892 */ /* 0x000fc8000f8ee23f */
[----:B------:R-:W-:-:S06]  /*17f00*/  ULOP3.LUT UR4, UR4, 0x18, URZ, 0x3c, !UPT ;  /* 0x0000001804047892 */ /* 0x000fcc000f8e3c3f */
[----:B-123--:R-:W-:-:S04]  /*17f10*/  MOV R0, UR4 ;  /* 0x0000000400007c02 */ /* 0x00efc80008000f00 */
[----:B------:R-:W-:Y:S01]  /*17f20*/  SYNCS.ARRIVE.TRANS64.A1T0 RZ, [R0+UR36+0x6e090], RZ ;  /* 0x06e090ff00ff79a7 */ /* 0x000fe20008100024 */
[----:B------:R-:W-:Y:S05]  /*17f30*/  EXIT ;  /* 0x000000000000794d */ /* 0x000fea0003800000 */
.L_x_6:
[----:B------:R-:W-:-:S08]  /*17f40*/  UISETP.NE.AND UP0, UPT, UR4, 0x1, UPT ;  /* 0x000000010400788c */ /* 0x000fd0000bf05270 */
[----:B------:R-:W1:-:S00]  /*17f50*/  USETMAXREG.DEALLOC.CTAPOOL 0x18 ;  /* 0x00000018000079c8 */ /* 0x000e4000080e0500 */
[----:B------:R-:W-:-:S13]  /*17f60*/  PLOP3.LUT P0, PT, PT, PT, UP0, 0x80, 0x0 ;  /* 0x000000000000781c */ /* 0x000fda0003f0f008 */
[----:B------:R-:W-:Y:S05]  /*17f70*/  @P0 EXIT ;  /* 0x000000000000094d */ /* 0x000fea0003800000 */
[----:B------:R-:W2:Y:S01]  /*17f80*/  S2UR UR11, SR_CTAID.X ;  /* 0x00000000000b79c3 */ /* 0x000ea20000002500 */
[----:B------:R-:W-:Y:S01]  /*17f90*/  ULDC UR4, c[0x0][0x28c] ;  /* 0x0000a30000047ab9 */ /* 0x000fe20000000800 */
[----:B------:R-:W-:Y:S01]  /*17fa0*/  ELECT P3, URZ, PT ;  /* 0x00000000003f782f */ /* 0x000fe20003860000 */
[----:B------:R-:W-:Y:S01]  /*17fb0*/  BSSY B0, `(.L_x_75) ;  /* 0x000004a000007945 */ /* 0x000fe20003800000 */
[----:B------:R-:W-:Y:S01]  /*17fc0*/  UIADD3 UR6, UR4, 0xff, URZ ;  /* 0x000000ff04067890 */ /* 0x000fe2000fffe03f */
[----:B-1----:R-:W-:Y:S01]  /*17fd0*/  CS2R R2, SRZ ;  /* 0x0000000000027805 */ /* 0x002fe2000001ff00 */
[----:B------:R-:W-:Y:S02]  /*17fe0*/  IMAD.MOV.U32 R7, RZ, RZ, RZ ;  /* 0x000000ffff077224 */ /* 0x000fe400078e00ff */
[----:B------:R-:W-:Y:S01]  /*17ff0*/  USHF.R.S32.HI UR7, URZ, 0x1f, UR6 ;  /* 0x0000001f3f077899 */ /* 0x000fe20008011406 */
[----:B------:R-:W1:Y:S03]  /*18000*/  S2UR UR52, SR_CTAID.Y ;  /* 0x00000000003479c3 */ /* 0x000e660000002600 */
[----:B------:R-:W-:-:S04]  /*18010*/  ULEA.HI UR7, UR7, UR6, URZ, 0x8 ;  /* 0x0000000607077291 */ /* 0x000fc8000f8f403f */
[----:B------:R-:W-:Y:S01]  /*18020*/  USHF.R.S32.HI UR7, URZ, 0x8, UR7 ;  /* 0x000000083f077899 */ /* 0x000fe20008011407 */
[----:B------:R-:W3:Y:S01]  /*18030*/  S2UR UR53, SR_CTAID.Z ;  /* 0x00000000003579c3 */ /* 0x000ee20000002700 */
[----:B--2---:R-:W-:-:S04]  /*18040*/  USHF.L.U32 UR11, UR11, 0x7, URZ ;  /* 0x000000070b0b7899 */ /* 0x004fc8000800063f */
[----:B------:R-:W-:-:S04]  /*18050*/  UIADD3 UR4, UR11, 0x17f, URZ ;  /* 0x0000017f0b047890 */ /* 0x000fc8000fffe03f */
[----:B------:R-:W-:-:S04]  /*18060*/  USHF.R.U32.HI UR4, URZ, 0x8, UR4 ;  /* 0x000000083f047899 */ /* 0x000fc80008011604 */
[----:B------:R-:W-:-:S04]  /*18070*/  UISETP.LT.AND UP0, UPT, UR4, UR7, UPT ;  /* 0x000000070400728c */ /* 0x000fc8000bf01270 */
[----:B------:R-:W-:Y:S01]  /*18080*/  USEL UR4, UR4, UR7, UP0 ;  /* 0x0000000704047287 */ /* 0x000fe20008000000 */
[----:B-1-3--:R-:W-:Y:S11]  /*18090*/  @!P3 BRA `(.L_x_76) ;  /* 0x0000000000ecb947 */ /* 0x00aff60003800000 */
[----:B------:R-:W1:Y:S01]  /*180a0*/  S2R R4, SR_CgaCtaId ;  /* 0x0000000000047919 */ /* 0x000e620000008800 */
[----:B------:R-:W-:Y:S02]  /*180b0*/  MOV R3, 0x400 ;  /* 0x0000040000037802 */ /* 0x000fe40000000f00 */
[----:B------:R-:W-:Y:S02]  /*180c0*/  MOV R5, 0x1 ;  /* 0x0000000100057802 */ /* 0x000fe40000000f00 */
[----:B-1----:R-:W-:Y:S02]  /*180d0*/  LEA R4, R4, R3, 0x18 ;  /* 0x0000000304047211 */ /* 0x002fe400078ec0ff */
[----:B------:R-:W-:-:S04]  /*180e0*/  SHF.L.U32 R3, R5, 0x1f, RZ ;  /* 0x0000001f05037819 */ /* 0x000fc800000006ff */
[----:B------:R-:W1:Y:S02]  /*180f0*/  SYNCS.PHASECHK.TRANS64.TRYWAIT P0, [R4+URZ+0x6e060], R3 ;  /* 0x06e06003040075a7 */ /* 0x000e64000800017f */
[----:B-1----:R-:W-:Y:S05]  /*18100*/  @!P0 BRA `(.L_x_77) ;  /* 0x0000001c001c8947 */ /* 0x002fea0003800000 */
.L_x_114:
[----:B------:R-:W-:Y:S01]  /*18110*/  ULOP3.LUT UR6, UR5, 0x2, URZ, 0xfc, !UPT ;  /* 0x0000000205067892 */ /* 0x000fe2000f8efc3f */
[----:B-1----:R-:W-:-:S03]  /*18120*/  @P2 MOV R3, 0x5000 ;  /* 0x0000500000032802 */ /* 0x002fc60000000f00 */
[----:B------:R-:W-:Y:S01]  /*18130*/  UPRMT UR6, UR6, 0x9910, URZ ;  /* 0x0000991006067896 */ /* 0x000fe2000800003f */
[----:B------:R1:W-:Y:S03]  /*18140*/  @P2 SYNCS.ARRIVE.TRANS64 RZ, [R4+URZ+0x6e050], R3 ;  /* 0x06e0500304ff29a7 */ /* 0x0003e6000800003f */
[----:B------:R-:W-:-:S06]  /*18150*/  UISETP.NE.AND UP0, UPT, UR6, 0x2, UPT ;  /* 0x000000020600788c */ /* 0x000fcc000bf05270 */
[----:B------:R-:W-:-:S13]  /*18160*/  PLOP3.LUT P0, PT, PT, PT, UP0, 0x80, 0x0 ;  /* 0x000000000000781c */ /* 0x000fda0003f0f008 */
[----:B-1----:R-:W-:Y:S05]  /*18170*/  @P0 BRA `(.L_x_78) ;  /* 0x0000000000040947 */ /* 0x002fea0003800000 */
[----:B------:R-:W-:Y:S01]  /*18180*/  BPT.TRAP 0x1 ;  /* 0x000000040000795c */ /* 0x000fe20000300000 */
.L_x_78:
[----:B------:R-:W-:-:S04]  /*18190*/  LOP3.LUT P0, RZ, R0, 0x1f, RZ, 0xc0, !PT ;  /* 0x0000001f00ff7812 */ /* 0x000fc8000780c0ff */
[----:B------:R-:W-:-:S13]  /*181a0*/  PLOP3.LUT P0, PT, P0, P2, PT, 0x2a, 0x0 ;  /* 0x000000000000781c */ /* 0x000fda0000704572 */
[----:B------:R-:W-:Y:S05]  /*181b0*/  @P0 BRA `(.L_x_79) ;  /* 0x0000000000040947 */ /* 0x000fea0003800000 */
[----:B------:R-:W-:Y:S01]  /*181c0*/  BPT.TRAP 0x1 ;  /* 0x000000040000795c */ /* 0x000fe20000300000 */
.L_x_79:
[----:B------:R-:W-:Y:S01]  /*181d0*/  R2UR UR8, R4 ;  /* 0x00000000040872ca */ /* 0x000fe200000e0000 */
[----:B------:R-:W-:Y:S01]  /*181e0*/  ULDC.64 UR6, c[0x0][0x198] ;  /* 0x0000660000067ab9 */ /* 0x000fe20000000a00 */
[----:B------:R-:W-:Y:S01]  /*181f0*/  UMOV UR14, 0x0 ;  /* 0x00000000000e7882 */ /* 0x000fe20000000000 */
[----:B------:R-:W-:Y:S01]  /*18200*/  UIADD3 UR6, UP0, UR6, 0xf0, URZ ;  /* 0x000000f006067890 */ /* 0x000fe2000ff1e03f */
[----:B------:R-:W-:Y:S01]  /*18210*/  MOV R7, 0x40 ;  /* 0x0000004000077802 */ /* 0x000fe20000000f00 */
[----:B------:R-:W-:Y:S01]  /*18220*/  UMOV UR15, 0x10000000 ;  /* 0x10000000000f7882 */ /* 0x000fe20000000000 */
[----:B------:R-:W-:Y:S01]  /*18230*/  UMOV UR10, URZ ;  /* 0x0000003f000a7c82 */ /* 0x000fe20008000000 */
[----:B------:R-:W-:Y:S01]  /*18240*/  UIADD3.X UR7, URZ, UR7, URZ, UP0, !UPT ;  /* 0x000000073f077290 */ /* 0x000fe200087fe43f */
[----:B------:R-:W-:Y:S01]  /*18250*/  MOV R3, 0x1 ;  /* 0x0000000100037802 */ /* 0x000fe20000000f00 */
[----:B------:R-:W-:Y:S01]  /*18260*/  UMOV UR12, UR52 ;  /* 0x00000034000c7c82 */ /* 0x000fe20008000000 */
[----:B------:R-:W-:Y:S01]  /*18270*/  UMOV UR13, UR53 ;  /* 0x00000035000d7c82 */ /* 0x000fe20008000000 */
[----:B------:R-:W-:Y:S01]  /*18280*/  UMOV UR34, 0x20 ;  /* 0x0000002000227882 */ /* 0x000fe20000000000 */
[----:B------:R-:W-:Y:S01]  /*18290*/  UMOV UR35, UR11 ;  /* 0x0000000b00237c82 */ /* 0x000fe20008000000 */
[----:B------:R-:W-:-:S02]  /*182a0*/  UIADD3 UR9, UR8, 0x6e050, URZ ;  /* 0x0006e05008097890 */ /* 0x000fc4000fffe03f */
[----:B------:R-:W-:Y:S02]  /*182b0*/  UIADD3 UR32, UR8, 0x1000, URZ ;  /* 0x0000100008207890 */ /* 0x000fe4000fffe03f */
[----:B------:R-:W-:Y:S02]  /*182c0*/  UIADD3 UR24, UR8, 0x2000, URZ ;  /* 0x0000200008187890 */ /* 0x000fe4000fffe03f */
[----:B------:R-:W-:Y:S02]  /*182d0*/  UIADD3 UR16, UR8, 0x3000, URZ ;  /* 0x0000300008107890 */ /* 0x000fe4000fffe03f */
[----:B------:R-:W-:Y:S02]  /*182e0*/  UIADD3 UR48, UR8, 0x4000, URZ ;  /* 0x0000400008307890 */ /* 0x000fe4000fffe03f */
[----:B------:R1:W-:Y:S01]  /*182f0*/  UTMALDG.4D [UR8], [UR6], desc[UR14] ;  /* 0x00000e08060075b4 */ /* 0x0003e20008019000 */
[----:B------:R-:W-:Y:S01]  /*18300*/  UMOV UR36, UR52 ;  /* 0x0000003400247c82 */ /* 0x000fe20008000000 */
[----:B------:R-:W-:Y:S01]  /*18310*/  UMOV UR37, UR53 ;  /* 0x0000003500257c82 */ /* 0x000fe20008000000 */
[----:B------:R-:W-:Y:S01]  /*18320*/  UMOV UR33, UR9 ;  /* 0x0000000900217c82 */ /* 0x000fe20008000000 */
[----:B------:R-:W-:Y:S01]  /*18330*/  UMOV UR26, 0x40 ;  /* 0x00000040001a7882 */ /* 0x000fe20000000000 */
[----:B------:R-:W-:Y:S01]  /*18340*/  UMOV UR27, UR11 ;  /* 0x0000000b001b7c82 */ /* 0x000fe20008000000 */
[----:B------:R-:W-:Y:S01]  /*18350*/  UMOV UR28, UR52 ;  /* 0x00000034001c7c82 */ /* 0x000fe20008000000 */
[----:B------:R-:W-:Y:S01]  /*18360*/  UMOV UR29, UR53 ;  /* 0x00000035001d7c82 */ /* 0x000fe20008000000 */
[----:B------:R-:W-:Y:S01]  /*18370*/  UMOV UR25, UR9 ;  /* 0x0000000900197c82 */ /* 0x000fe20008000000 */
[----:B------:R-:W-:Y:S01]  /*18380*/  UMOV UR18, 0x60 ;  /* 0x0000006000127882 */ /* 0x000fe20000000000 */
[----:B------:R-:W-:Y:S01]  /*18390*/  UMOV UR19, UR11 ;  /* 0x0000000b00137c82 */ /* 0x000fe20008000000 */
[----:B------:R-:W-:Y:S01]  /*183a0*/  UMOV UR20, UR52 ;  /* 0x0000003400147c82 */ /* 0x000fe20008000000 */
[----:B------:R1:W-:Y:S01]  /*183b0*/  UTMALDG.4D [UR32], [UR6], desc[UR14] ;  /* 0x00000e20060075b4 */ /* 0x0003e20008019000 */
[----:B------:R-:W-:Y:S01]  /*183c0*/  UMOV UR21, UR53 ;  /* 0x0000003500157c82 */ /* 0x000fe20008000000 */
[----:B------:R-:W-:Y:S01]  /*183d0*/  UMOV UR17, UR9 ;  /* 0x0000000900117c82 */ /* 0x000fe20008000000 */
[----:B------:R-:W-:Y:S01]  /*183e0*/  UMOV UR50, 0x80 ;  /* 0x0000008000327882 */ /* 0x000fe20000000000 */
[----:B------:R-:W-:Y:S01]  /*183f0*/  UMOV UR51, UR11 ;  /* 0x0000000b00337c82 */ /* 0x000fe20008000000 */
[----:B------:R-:W-:Y:S01]  /*18400*/  UMOV UR49, UR9 ;  /* 0x0000000900317c82 */ /* 0x000fe20008000000 */
[----:B------:R1:W-:Y:S01]  /*18410*/  UTMALDG.4D [UR24], [UR6], desc[UR14] ;  /* 0x00000e18060075b4 */ /* 0x0003e20008019000 */
[----:B------:R1:W-:Y:S01]  /*18420*/  UTMALDG.4D [UR16], [UR6], desc[UR14] ;  /* 0x00000e10060075b4 */ /* 0x0003e20008019000 */
[----:B------:R1:W-:Y:S02]  /*18430*/  UTMALDG.4D [UR48], [UR6], desc[UR14] ;  /* 0x00000e30060075b4 */ /* 0x0003e40008019000 */
[----:B-1----:R-:W-:Y:S01]  /*18440*/  NOP ;  /* 0x0000000000007918 */ /* 0x002fe20000000000 */
.L_x_76:
[----:B------:R-:W-:Y:S05]  /*18450*/  BSYNC B0 ;  /* 0x0000000000007941 */ /* 0x000fea0003800000 */
.L_x_75:
[----:B------:R-:W-:Y:S01]  /*18460*/  ISETP.LT.AND P4, PT, RZ, UR4, P3 ;  /* 0x00000004ff007c0c */ /* 0x000fe20009f81270 */
[----:B------:R-:W-:-:S12]  /*18470*/  BSSY B0, `(.L_x_80) ;  /* 0x000003e000007945 */ /* 0x000fd80003800000 */
[----:B------:R-:W-:Y:S05]  /*18480*/  @!P4 BRA `(.L_x_81) ;  /* 0x0000000000f0c947 */ /* 0x000fea0003800000 */
[----:B------:R-:W1:Y:S01]  /*18490*/  S2R R5, SR_CgaCtaId ;  /* 0x0000000000057919 */ /* 0x000e620000008800 */
[----:B------:R-:W-:-:S04]  /*184a0*/  MOV R2, 0x400 ;  /* 0x0000040000027802 */ /* 0x000fc80000000f00 */
[----:B-1----:R-:W-:Y:S02]  /*184b0*/  LEA R5, R5, R2, 0x18 ;  /* 0x0000000205057211 */ /* 0x002fe400078ec0ff */
[----:B------:R-:W-:-:S04]  /*184c0*/  MOV R2, 0x1 ;  /* 0x0000000100027802 */ /* 0x000fc80000000f00 */
[----:B------:R-:W-:-:S04]  /*184d0*/  SHF.L.U32 R2, R2, 0x1f, RZ ;  /* 0x0000001f02027819 */ /* 0x000fc800000006ff */
[----:B------:R-:W1:Y:S02]  /*184e0*/  SYNCS.PHASECHK.TRANS64.TRYWAIT P0, [R5+URZ+0x6e028], R2 ;  /* 0x06e02802050075a7 */ /* 0x000e64000800017f */
[----:B-1----:R-:W-:Y:S05]  /*184f0*/  @!P0 BRA `(.L_x_82) ;  /* 0x0000001800348947 */ /* 0x002fea0003800000 */
.L_x_115:
        /* <DEDUP_REMOVED lines=8> */
.L_x_83:
[----:B------:R-:W-:-:S04]  /*18580*/  LOP3.LUT P0, RZ, R0, 0x1f, RZ, 0xc0, !PT ;  /* 0x0000001f00ff7812 */ /* 0x000fc8000780c0ff */
[----:B------:R-:W-:-:S13]  /*18590*/  PLOP3.LUT P0, PT, P0, P2, PT, 0x2a, 0x0 ;  /* 0x000000000000781c */ /* 0x000fda0000704572 */
[----:B------:R-:W-:Y:S05]  /*185a0*/  @P0 BRA `(.L_x_84) ;  /* 0x0000000000040947 */ /* 0x000fea0003800000 */
[----:B------:R-:W-:Y:S01]  /*185b0*/  BPT.TRAP 0x1 ;  /* 0x000000040000795c */ /* 0x000fe20000300000 */
.L_x_84:
[----:B------:R-:W-:Y:S01]  /*185c0*/  R2UR UR16, R5 ;  /* 0x00000000051072ca */ /* 0x000fe200000e0000 */
[----:B------:R-:W-:Y:S01]  /*185d0*/  ULDC.64 UR6, c[0x0][0x198] ;  /* 0x0000660000067ab9 */ /* 0x000fe20000000a00 */
[----:B------:R-:W-:Y:S01]  /*185e0*/  UMOV UR51, URZ ;  /* 0x0000003f00337c82 */ /* 0x000fe20008000000 */
[----:B------:R-:W-:Y:S01]  /*185f0*/  UIADD3 UR6, UP0, UR6, 0x1f0, URZ ;  /* 0x000001f006067890 */ /* 0x000fe2000ff1e03f */
[----:B------:R-:W-:Y:S01]  /*18600*/  MOV R2, 0x1 ;  /* 0x0000000100027802 */ /* 0x000fe20000000f00 */
[----:B------:R-:W-:Y:S01]  /*18610*/  UMOV UR8, 0x0 ;  /* 0x0000000000087882 */ /* 0x000fe20000000000 */
[----:B------:R-:W-:Y:S01]  /*18620*/  UMOV UR9, 0x10000000 ;  /* 0x1000000000097882 */ /* 0x000fe20000000000 */
[----:B------:R-:W-:Y:S01]  /*18630*/  UIADD3.X UR7, URZ, UR7, URZ, UP0, !UPT ;  /* 0x000000073f077290 */ /* 0x000fe200087fe43f */
[----:B------:R-:W-:Y:S01]  /*18640*/  UMOV UR50, URZ ;  /* 0x0000003f00327c82 */ /* 0x000fe20008000000 */
[----:B------:R-:W-:Y:S01]  /*18650*/  UMOV UR42, 0x20 ;  /* 0x00000020002a7882 */ /* 0x000fe20000000000 */
[----:B------:R-:W-:Y:S01]  /*18660*/  UMOV UR44, UR52 ;  /* 0x00000034002c7c82 */ /* 0x000fe20008000000 */
[----:B------:R-:W-:-:S02]  /*18670*/  UMOV UR45, UR53 ;  /* 0x00000035002d7c82 */ /* 0x000fc40008000000 */
[----:B------:R-:W-:Y:S02]  /*18680*/  UIADD3 UR48, UR16, 0xa000, URZ ;  /* 0x0000a00010307890 */ /* 0x000fe4000fffe03f */
[----:B------:R-:W-:Y:S02]  /*18690*/  UIADD3 UR49, UR16, 0x6e000, URZ ;  /* 0x0006e00010317890 */ /* 0x000fe4000fffe03f */
[----:B------:R-:W-:Y:S02]  /*186a0*/  UIADD3 UR40, UR16, 0xe000, URZ ;  /* 0x0000e00010287890 */ /* 0x000fe4000fffe03f */
[----:B------:R-:W-:Y:S02]  /*186b0*/  UIADD3 UR32, UR16, 0x12000, URZ ;  /* 0x0001200010207890 */ /* 0x000fe4000fffe03f */
[----:B------:R-:W-:Y:S02]  /*186c0*/  UIADD3 UR24, UR16, 0x16000, URZ ;  /* 0x0001600010187890 */ /* 0x000fe4000fffe03f */
[----:B------:R-:W-:Y:S01]  /*186d0*/  UIADD3 UR16, UR16, 0x1a000, URZ ;  /* 0x0001a00010107890 */ /* 0x000fe2000fffe03f */
[----:B------:R1:W-:Y:S01]  /*186e0*/  UTMALDG.4D [UR48], [UR6], desc[UR8] ;  /* 0x00000830060075b4 */ /* 0x0003e20008019000 */
        /* <DEDUP_REMOVED lines=18> */
[----:B------:R1:W-:Y:S01]  /*18810*/  UTMALDG.4D [UR32], [UR6], desc[UR8] ;  /* 0x00000820060075b4 */ /* 0x0003e20008019000 */
[----:B------:R1:W-:Y:S01]  /*18820*/  UTMALDG.4D [UR24], [UR6], desc[UR8] ;  /* 0x00000818060075b4 */ /* 0x0003e20008019000 */
[----:B------:R1:W-:Y:S02]  /*18830*/  UTMALDG.4D [UR16], [UR6], desc[UR8] ;  /* 0x00000810060075b4 */ /* 0x0003e40008019000 */
[----:B-1----:R-:W-:Y:S01]  /*18840*/  NOP ;  /* 0x0000000000007918 */ /* 0x002fe20000000000 */
.L_x_81:
[----:B------:R-:W-:Y:S05]  /*18850*/  BSYNC B0 ;  /* 0x0000000000007941 */ /* 0x000fea0003800000 */
.L_x_80:
[----:B------:R-:W-:Y:S04]  /*18860*/  BSSY B0, `(.L_x_85) ;  /* 0x0000041000007945 */ /* 0x000fe80003800000 */
[----:B------:R-:W-:Y:S05]  /*18870*/  @!P3 BRA `(.L_x_86) ;  /* 0x0000000000fcb947 */ /* 0x000fea0003800000 */
[----:B------:R-:W1:Y:S01]  /*18880*/  S2R R5, SR_CgaCtaId ;  /* 0x0000000000057919 */ /* 0x000e620000008800 */
[----:B------:R-:W-:-:S04]  /*18890*/  MOV R4, 0x400 ;  /* 0x0000040000047802 */ /* 0x000fc80000000f00 */
[----:B-1----:R-:W-:Y:S02]  /*188a0*/  LEA R6, R5, R4, 0x18 ;  /* 0x0000000405067211 */ /* 0x002fe400078ec0ff */
[----:B------:R-:W-:Y:S02]  /*188b0*/  MOV R5, 0x1 ;  /* 0x0000000100057802 */ /* 0x000fe40000000f00 */
[----:B------:R-:W-:Y:S02]  /*188c0*/  LEA R4, R3, R6, 0x3 ;  /* 0x0000000603047211 */ /* 0x000fe400078e18ff */
[----:B------:R-:W-:-:S04]  /*188d0*/  SHF.L.U32 R5, R5, 0x1f, RZ ;  /* 0x0000001f05057819 */ /* 0x000fc800000006ff */
[----:B------:R-:W1:Y:S02]  /*188e0*/  SYNCS.PHASECHK.TRANS64.TRYWAIT P0, [R4+URZ+0x6e060], R5 ;  /* 0x06e06005040075a7 */ /* 0x000e64000800017f */
[----:B-1----:R-:W-:Y:S05]  /*188f0*/  @!P0 BRA `(.L_x_87) ;  /* 0x0000001400488947 */ /* 0x002fea0003800000 */
.L_x_116:
        /* <DEDUP_REMOVED lines=8> */
.L_x_88:
[----:B------:R-:W-:-:S04]  /*18980*/  LOP3.LUT P0, RZ, R0, 0x1f, RZ, 0xc0, !PT ;  /* 0x0000001f00ff7812 */ /* 0x000fc8000780c0ff */
[----:B------:R-:W-:-:S13]  /*18990*/  PLOP3.LUT P0, PT, P0, P2, PT, 0x2a, 0x0 ;  /* 0x000000000000781c */ /* 0x000fda0000704572 */
[----:B------:R-:W-:Y:S05]  /*189a0*/  @P0 BRA `(.L_x_89) ;  /* 0x0000000000040947 */ /* 0x000fea0003800000 */
[----:B------:R-:W-:Y:S01]  /*189b0*/  BPT.TRAP 0x1 ;  /* 0x000000040000795c */ /* 0x000fe20000300000 */
.L_x_89:
[----:B------:R-:W-:Y:S01]  /*189c0*/  R2UR UR40, R3 ;  /* 0x00000000032872ca */ /* 0x000fe200000e0000 */
[----:B------:R-:W-:Y:S01]  /*189d0*/  ULDC.64 UR12, c[0x0][0x198] ;  /* 0x00006600000c7ab9 */ /* 0x000fe20000000a00 */
[----:B------:R-:W-:Y:S01]  /*189e0*/  R2UR UR7, R6 ;  /* 0x00000000060772ca */ /* 0x000fe200000e0000 */
[----:B------:R-:W-:Y:S01]  /*189f0*/  UIADD3 UR6, UP0, UR12, 0xf0, URZ ;  /* 0x000000f00c067890 */ /* 0x000fe2000ff1e03f */
[----:B------:R-:W-:Y:S01]  /*18a00*/  R2UR UR43, R7 ;  /* 0x00000000072b72ca */ /* 0x000fe200000e0000 */
[----:B------:R-:W-:Y:S01]  /*18a10*/  UMOV UR8, 0x0 ;  /* 0x0000000000087882 */ /* 0x000fe20000000000 */
[----:B------:R-:W-:Y:S01]  /*18a20*/  R2UR UR41, R4 ;  /* 0x00000000042972ca */ /* 0x000fe200000e0000 */
[----:B------:R-:W-:Y:S01]  /*18a30*/  UMOV UR9, 0x10000000 ;  /* 0x1000000000097882 */ /* 0x000fe20000000000 */
[----:B------:R-:W-:Y:S01]  /*18a40*/  UMOV UR42, URZ ;  /* 0x0000003f002a7c82 */ /* 0x000fe20008000000 */
[----:B------:R-:W-:Y:S01]  /*18a50*/  UMOV UR44, UR52 ;  /* 0x00000034002c7c82 */ /* 0x000fe20008000000 */
[----:B------:R-:W-:Y:S01]  /*18a60*/  UMOV UR45, UR53 ;  /* 0x00000035002d7c82 */ /* 0x000fe20008000000 */
[----:B------:R-:W-:Y:S01]  /*18a70*/  UMOV UR34, 0x20 ;  /* 0x0000002000227882 */ /* 0x000fe20000000000 */
[----:B------:R-:W-:Y:S01]  /*18a80*/  UMOV UR36, UR52 ;  /* 0x0000003400247c82 */ /* 0x000fe20008000000 */
[----:B------:R-:W-:Y:S01]  /*18a90*/  UMOV UR37, UR53 ;  /* 0x0000003500257c82 */ /* 0x000fe20008000000 */
[----:B------:R-:W-:Y:S01]  /*18aa0*/  UMOV UR26, 0x40 ;  /* 0x00000040001a7882 */ /* 0x000fe20000000000 */
[----:B------:R-:W-:-:S02]  /*18ab0*/  UIMAD UR40, UR40, 0x5000, UR7 ;  /* 0x00005000282878a4 */ /* 0x000fc4000f8e0207 */
[----:B------:R-:W-:Y:S02]  /*18ac0*/  UIADD3 UR43, UR11, UR43, URZ ;  /* 0x0000002b0b2b7290 */ /* 0x000fe4000fffe03f */
[----:B------:R-:W-:Y:S02]  /*18ad0*/  UIADD3 UR41, UR41, 0x6e050, URZ ;  /* 0x0006e05029297890 */ /* 0x000fe4000fffe03f */
[----:B------:R-:W-:Y:S02]  /*18ae0*/  UIADD3.X UR7, URZ, UR13, URZ, UP0, !UPT ;  /* 0x0000000d3f077290 */ /* 0x000fe400087fe43f */
[----:B------:R-:W-:Y:S02]  /*18af0*/  UIADD3 UR32, UR40, 0x1000, URZ ;  /* 0x0000100028207890 */ /* 0x000fe4000fffe03f */
[----:B------:R-:W-:Y:S02]  /*18b00*/  UIADD3 UR24, UR40, 0x2000, URZ ;  /* 0x0000200028187890 */ /* 0x000fe4000fffe03f */
[----:B------:R-:W-:-:S02]  /*18b10*/  UIADD3 UR16, UR40, 0x3000, URZ ;  /* 0x0000300028107890 */ /* 0x000fc4000fffe03f */
[----:B------:R-:W-:Y:S02]  /*18b20*/  UIADD3 UR48, UR40, 0x4000, URZ ;  /* 0x0000400028307890 */ /* 0x000fe4000fffe03f */
[----:B------:R1:W-:Y:S01]  /*18b30*/  UTMALDG.4D [UR40], [UR6], desc[UR8] ;  /* 0x00000828060075b4 */ /* 0x0003e20008019000 */
[----:B------:R-:W-:Y:S01]  /*18b40*/  UMOV UR33, UR41 ;  /* 0x0000002900217c82 */ /* 0x000fe20008000000 */
[----:B------:R-:W-:Y:S01]  /*18b50*/  UMOV UR35, UR43 ;  /* 0x0000002b00237c82 */ /* 0x000fe20008000000 */
        /* <DEDUP_REMOVED lines=17> */
.L_x_86:
[----:B------:R-:W-:Y:S05]  /*18c70*/  BSYNC B0 ;  /* 0x0000000000007941 */ /* 0x000fea0003800000 */
.L_x_85:
[----:B------:R-:W-:Y:S01]  /*18c80*/  BSSY B0, `(.L_x_90) ;  /* 0x0000043000007945 */ /* 0x000fe20003800000 */
[----:B------:R-:W-:-:S03]  /*18c90*/  MOV R8, RZ ;  /* 0x000000ff00087202 */ /* 0x000fc60000000f00 */
        /* <DEDUP_REMOVED lines=9> */
.L_x_117:
        /* <DEDUP_REMOVED lines=8> */
.L_x_93:
[----:B------:R-:W-:-:S04]  /*18db0*/  LOP3.LUT P0, RZ, R0, 0x1f, RZ, 0xc0, !PT ;  /* 0x0000001f00ff7812 */ /* 0x000fc8000780c0ff */
[----:B------:R-:W-:-:S13]  /*18dc0*/  PLOP3.LUT P0, PT, P0, P2, PT, 0x2a, 0x0 ;  /* 0x000000000000781c */ /* 0x000fda0000704572 */
[----:B------:R-:W-:Y:S05]  /*18dd0*/  @P0 BRA `(.L_x_94) ;  /* 0x0000000000040947 */ /* 0x000fea0003800000 */
[----:B------:R-:W-:Y:S01]  /*18de0*/  BPT.TRAP 0x1 ;  /* 0x000000040000795c */ /* 0x000fe20000300000 */
.L_x_94:
[C---:B------:R-:W-:Y:S01]  /*18df0*/  IMAD R5, R2.reuse, 0x14000, R5 ;  /* 0x0001400002057824 */ /* 0x040fe200078e0205 */
[----:B------:R-:W-:Y:S01]  /*18e00*/  R2UR UR41, R3 ;  /* 0x00000000032972ca */ /* 0x000fe200000e0000 */
[----:B------:R-:W-:Y:S01]  /*18e10*/  ULDC.64 UR6, c[0x0][0x198] ;  /* 0x0000660000067ab9 */ /* 0x000fe20000000a00 */
[----:B------:R-:W-:Y:S01]  /*18e20*/  UMOV UR43, URZ ;  /* 0x0000003f002b7c82 */ /* 0x000fe20008000000 */
[----:B------:R-:W-:Y:S01]  /*18e30*/  UIADD3 UR6, UP0, UR6, 0x2f0, URZ ;  /* 0x000002f006067890 */ /* 0x000fe2000ff1e03f */
[----:B------:R-:W-:Y:S01]  /*18e40*/  R2UR UR48, R5 ;  /* 0x00000000053072ca */ /* 0x000fe200000e0000 */
[----:B------:R-:W-:Y:S01]  /*18e50*/  UMOV UR8, 0x0 ;  /* 0x0000000000087882 */ /* 0x000fe20000000000 */
[----:B------:R-:W-:Y:S01]  /*18e60*/  UMOV UR9, 0x10000000 ;  /* 0x1000000000097882 */ /* 0x000fe20000000000 */
[----:B------:R-:W-:Y:S01]  /*18e70*/  UIADD3.X UR7, URZ, UR7, URZ, UP0, !UPT ;  /* 0x000000073f077290 */ /* 0x000fe200087fe43f */
[----:B------:R-:W-:Y:S01]  /*18e80*/  MOV R8, 0x1 ;  /* 0x0000000100087802 */ /* 0x000fe20000000f00 */
[----:B------:R-:W-:Y:S01]  /*18e90*/  UMOV UR42, URZ ;  /* 0x0000003f002a7c82 */ /* 0x000fe20008000000 */
[----:B------:R-:W-:Y:S01]  /*18ea0*/  UMOV UR44, UR52 ;  /* 0x00000034002c7c82 */ /* 0x000fe20008000000 */
[----:B------:R-:W-:Y:S01]  /*18eb0*/  UMOV UR45, UR53 ;  /* 0x00000035002d7c82 */ /* 0x000fe20008000000 */
[----:B------:R-:W-:Y:S01]  /*18ec0*/  UMOV UR34, 0x20 ;  /* 0x0000002000227882 */ /* 0x000fe20000000000 */
[----:B------:R-:W-:Y:S01]  /*18ed0*/  UIADD3 UR41, UR41, 0x6e000, URZ ;  /* 0x0006e00029297890 */ /* 0x000fe2000fffe03f */
[----:B------:R-:W-:Y:S01]  /*18ee0*/  IADD3 R2, R2, 0x1, RZ ;  /* 0x0000000102027810 */ /* 0x000fe20007ffe0ff */
[----:B------:R-:W-:Y:S01]  /*18ef0*/  UMOV UR36, UR52 ;  /* 0x0000003400247c82 */ /* 0x000fe20008000000 */
[----:B------:R-:W-:Y:S01]  /*18f00*/  UMOV UR37, UR53 ;  /* 0x0000003500257c82 */ /* 0x000fe20008000000 */
[----:B------:R-:W-:-:S02]  /*18f10*/  UIADD3 UR40, UR48, 0xa000, URZ ;  /* 0x0000a00030287890 */ /* 0x000fc4000fffe03f */
        /* <DEDUP_REMOVED lines=25> */
.L_x_91:
[----:B------:R-:W-:Y:S05]  /*190b0*/  BSYNC B0 ;  /* 0x0000000000007941 */ /* 0x000fea0003800000 */
.L_x_90:
[----:B------:R-:W-:-:S04]  /*190c0*/  MOV R3, UR4 ;  /* 0x0000000400037c02 */ /* 0x000fc80008000f00 */
[----:B------:R-:W-:-:S13]  /*190d0*/  ISETP.GE.AND P0, PT, R3, 0x2, PT ;  /* 0x000000020300780c */ /* 0x000fda0003f06270 */
[----:B------:R-:W-:Y:S05]  /*190e0*/  @!P0 EXIT ;  /* 0x000000000000894d */ /* 0x000fea0003800000 */
[----:B------:R-:W-:Y:S01]  /*190f0*/  USHF.L.U32 UR6, UR4, 0x1, URZ ;  /* 0x0000000104067899 */ /* 0x000fe2000800063f */
[----:B------:R-:W-:Y:S01]  /*19100*/  LOP3.LUT P0, RZ, R0, 0x1f, RZ, 0xc0, !PT ;  /* 0x0000001f00ff7812 */ /* 0x000fe2000780c0ff */
[----:B------:R-:W-:Y:S01]  /*19110*/  BSSY B0, `(.L_x_95) ;  /* 0x000008f000007945 */ /* 0x000fe20003800000 */
[----:B------:R-:W-:Y:S02]  /*19120*/  MOV R3, UR5 ;  /* 0x0000000500037c02 */ /* 0x000fe40008000f00 */
[----:B------:R-:W-:Y:S02]  /*19130*/  PLOP3.LUT P0, PT, P0, P2, PT, 0x2a, 0x0 ;  /* 0x000000000000781c */ /* 0x000fe40000704572 */
[----:B------:R-:W-:Y:S02]  /*19140*/  LOP3.LUT R3, R3, 0x2, RZ, 0xfc, !PT ;  /* 0x0000000203037812 */ /* 0x000fe400078efcff */
[----:B------:R-:W-:Y:S02]  /*19150*/  MOV R0, 0x1 ;  /* 0x0000000100007802 */ /* 0x000fe40000000f00 */
[----:B------:R-:W-:-:S07]  /*19160*/  MOV R9, UR6 ;  /* 0x0000000600097c02 */ /* 0x000fce0008000f00 */
.L_x_106:
[----:B------:R-:W-:Y:S04]  /*19170*/  BSSY B1, `(.L_x_96) ;  /* 0x0000041000017945 */ /* 0x000fe80003800000 */
[----:B------:R-:W-:Y:S05]  /*19180*/  @!P3 BRA `(.L_x_97) ;  /* 0x0000000000fcb947 */ /* 0x000fea0003800000 */
[----:B------:R-:W1:Y:S01]  /*19190*/  S2R R5, SR_CgaCtaId ;  /* 0x0000000000057919 */ /* 0x000e620000008800 */
[----:B------:R-:W-:-:S04]  /*191a0*/  MOV R4, 0x400 ;  /* 0x0000040000047802 */ /* 0x000fc80000000f00 */
[----:B-1----:R-:W-:Y:S02]  /*191b0*/  LEA R5, R5, R4, 0x18 ;  /* 0x0000000405057211 */ /* 0x002fe400078ec0ff */
[----:B------:R-:W-:Y:S02]  /*191c0*/  SHF.L.U32 R4, R0, 0x1f, RZ ;  /* 0x0000001f00047819 */ /* 0x000fe400000006ff */
[----:B------:R-:W-:-:S04]  /*191d0*/  LEA R7, R2, R5, 0x3 ;  /* 0x0000000502077211 */ /* 0x000fc800078e18ff */
[----:B------:R-:W1:Y:S02]  /*191e0*/  SYNCS.PHASECHK.TRANS64.TRYWAIT P4, [R7+URZ+0x6e028], R4 ;  /* 0x06e02804070075a7 */ /* 0x000e64000808017f */
[----:B-1----:R-:W-:Y:S05]  /*191f0*/  @!P4 BRA `(.L_x_98) ;  /* 0x0000000c0030c947 */ /* 0x002fea0003800000 */
.L_x_118:
[----:B-1----:R-:W-:-:S04]  /*19200*/  @P2 MOV R4, 0x14000 ;  /* 0x0001400000042802 */ /* 0x002fc80000000f00 */
[----:B------:R1:W-:Y:S02]  /*19210*/  @P2 SYNCS.ARRIVE.TRANS64 RZ, [R7+URZ+0x6e000], R4 ;  /* 0x06e0000407ff29a7 */ /* 0x0003e4000800003f */
[----:B-1----:R-:W-:-:S04]  /*19220*/  PRMT R4, R3, 0x9910, RZ ;  /* 0x0000991003047816 */ /* 0x002fc800000000ff */
[----:B------:R-:W-:-:S13]  /*19230*/  ISETP.NE.AND P4, PT, R4, 0x2, PT ;  /* 0x000000020400780c */ /* 0x000fda0003f85270 */
[----:B------:R-:W-:Y:S05]  /*19240*/  @P4 BRA `(.L_x_99) ;  /* 0x0000000000044947 */ /* 0x000fea0003800000 */
[----:B------:R-:W-:Y:S01]  /*19250*/  BPT.TRAP 0x1 ;  /* 0x000000040000795c */ /* 0x000fe20000300000 */
.L_x_99:
[----:B------:R-:W-:Y:S05]  /*19260*/  @P0 BRA `(.L_x_100) ;  /* 0x0000000000040947 */ /* 0x000fea0003800000 */
[----:B------:R-:W-:Y:S01]  /*19270*/  BPT.TRAP 0x1 ;  /* 0x000000040000795c */ /* 0x000fe20000300000 */
.L_x_100:
[----:B------:R-:W-:Y:S01]  /*19280*/  IMAD R5, R2, 0x14000, R5 ;  /* 0x0001400002057824 */ /* 0x000fe200078e0205 */
[----:B------:R-:W-:Y:S01]  /*19290*/  R2UR UR49, R7 ;  /* 0x00000000073172ca */ /* 0x000fe200000e0000 */
[----:B------:R-:W-:Y:S01]  /*192a0*/  ULDC.64 UR6, c[0x0][0x198] ;  /* 0x0000660000067ab9 */ /* 0x000fe20000000a00 */
[----:B------:R-:W-:Y:S01]  /*192b0*/  R2UR UR51, R8 ;  /* 0x00000000083372ca */ /* 0x000fe200000e0000 */
[----:B------:R-:W-:Y:S01]  /*192c0*/  UIADD3 UR6, UP0, UR6, 0x1f0, URZ ;  /* 0x000001f006067890 */ /* 0x000fe2000ff1e03f */
[----:B------:R-:W-:Y:S01]  /*192d0*/  R2UR UR16, R5 ;  /* 0x00000000051072ca */ /* 0x000fe200000e0000 */
[----:B------:R-:W-:Y:S01]  /*192e0*/  UMOV UR8, 0x0 ;  /* 0x0000000000087882 */ /* 0x000fe20000000000 */
[----:B------:R-:W-:Y:S01]  /*192f0*/  UMOV UR9, 0x10000000 ;  /* 0x1000000000097882 */ /* 0x000fe20000000000 */
[----:B------:R-:W-:Y:S01]  /*19300*/  UIADD3.X UR7, URZ, UR7, URZ, UP0, !UPT ;  /* 0x000000073f077290 */ /* 0x000fe200087fe43f */
[----:B------:R-:W-:Y:S01]  /*19310*/  IADD3 R2, R2, 0x1, RZ ;  /* 0x0000000102027810 */ /* 0x000fe20007ffe0ff */
[----:B------:R-:W-:Y:S01]  /*19320*/  UMOV UR50, URZ ;  /* 0x0000003f00327c82 */ /* 0x000fe20008000000 */
[----:B------:R-:W-:Y:S01]  /*19330*/  UMOV UR42, 0x20 ;  /* 0x00000020002a7882 */ /* 0x000fe20000000000 */
[----:B------:R-:W-:Y:S01]  /*19340*/  UMOV UR44, UR52 ;  /* 0x00000034002c7c82 */ /* 0x000fe20008000000 */
[----:B------:R-:W-:Y:S01]  /*19350*/  UMOV UR45, UR53 ;  /* 0x00000035002d7c82 */ /* 0x000fe20008000000 */
[----:B------:R-:W-:Y:S01]  /*19360*/  UIADD3 UR49, UR49, 0x6e000, URZ ;  /* 0x0006e00031317890 */ /* 0x000fe2000fffe03f */
[----:B------:R-:W-:Y:S01]  /*19370*/  ISETP.NE.AND P4, PT, R2, 0x5, PT ;  /* 0x000000050200780c */ /* 0x000fe20003f85270 */
[----:B------:R-:W-:-:S02]  /*19380*/  USHF.L.U32 UR51, UR51, 0x8, URZ ;  /* 0x0000000833337899 */ /* 0x000fc4000800063f */
[----:B------:R-:W-:Y:S01]  /*19390*/  UIADD3 UR48, UR16, 0xa000, URZ ;  /* 0x0000a00010307890 */ /* 0x000fe2000fffe03f */
[----:B------:R-:W-:Y:S01]  /*193a0*/  SEL R5, RZ, 0x1, P4 ;  /* 0x00000001ff057807 */ /* 0x000fe20002000000 */
[----:B------:R-:W-:Y:S01]  /*193b0*/  UIADD3 UR40, UR16, 0xe000, URZ ;  /* 0x0000e00010287890 */ /* 0x000fe2000fffe03f */
[----:B------:R-:W-:Y:S01]  /*193c0*/  SEL R2, R2, RZ, P4 ;  /* 0x000000ff02027207 */ /* 0x000fe20002000000 */
[----:B------:R-:W-:Y:S01]  /*193d0*/  UIADD3 UR32, UR16, 0x12000, URZ ;  /* 0x0001200010207890 */ /* 0x000fe2000fffe03f */
[----:B------:R-:W-:Y:S01]  /*193e0*/  LOP3.LUT R0, R0, R5, RZ, 0x3c, !PT ;  /* 0x0000000500007212 */ /* 0x000fe200078e3cff */
        /* <DEDUP_REMOVED lines=25> */
.L_x_97:
[----:B------:R-:W-:Y:S05]  /*19580*/  BSYNC B1 ;  /* 0x0000000000017941 */ /* 0x000fea0003800000 */
.L_x_96:
[----:B------:R-:W-:Y:S01]  /*19590*/  ISETP.LT.OR P4, PT, R9, 0x4, !P3 ;  /* 0x000000040900780c */ /* 0x000fe20005f81670 */
[----:B------:R-:W-:-:S12]  /*195a0*/  BSSY B1, `(.L_x_101) ;  /* 0x0000042000017945 */ /* 0x000fd80003800000 */
[----:B------:R-:W-:Y:S05]  /*195b0*/  @P4 BRA `(.L_x_102) ;  /* 0x0000000400004947 */ /* 0x000fea0003800000 */
[----:B------:R-:W1:Y:S01]  /*195c0*/  S2R R5, SR_CgaCtaId ;  /* 0x0000000000057919 */ /* 0x000e620000008800 */
[----:B------:R-:W-:Y:S02]  /*195d0*/  MOV R4, 0x400 ;  /* 0x0000040000047802 */ /* 0x000fe40000000f00 */
[----:B------:R-:W-:Y:S02]  /*195e0*/  SHF.L.U32 R7, R0, 0x1f, RZ ;  /* 0x0000001f00077819 */ /* 0x000fe400000006ff */
[----:B-1----:R-:W-:-:S04]  /*195f0*/  LEA R5, R5, R4, 0x18 ;  /* 0x0000000405057211 */ /* 0x002fc800078ec0ff */
[----:B------:R-:W-:-:S04]  /*19600*/  LEA R4, R2, R5, 0x3 ;  /* 0x0000000502047211 */ /* 0x000fc800078e18ff */
[----:B------:R-:W1:Y:S02]  /*19610*/  SYNCS.PHASECHK.TRANS64.TRYWAIT P4, [R4+URZ+0x6e028], R7 ;  /* 0x06e02807040075a7 */ /* 0x000e64000808017f */
[----:B-1----:R-:W-:Y:S05]  /*19620*/  @!P4 BRA `(.L_x_103) ;  /* 0x000000080038c947 */ /* 0x002fea0003800000 */
.L_x_119:
[----:B------:R-:W-:Y:S01]  /*19630*/  PRMT R6, R3, 0x9910, RZ ;  /* 0x0000991003067816 */ /* 0x000fe200000000ff */
[----:B-1----:R-:W-:-:S03]  /*19640*/  @P1 IMAD.MOV.U32 R7, RZ, RZ, 0x14000 ;  /* 0x00014000ff071424 */ /* 0x002fc600078e00ff */
[----:B------:R-:W-:Y:S01]  /*19650*/  ISETP.NE.AND P4, PT, R6, 0x2, PT ;  /* 0x000000020600780c */ /* 0x000fe20003f85270 */
[----:B------:R1:W-:-:S12]  /*19660*/  @P1 SYNCS.ARRIVE.TRANS64 RZ, [R4+URZ+0x6e000], R7 ;  /* 0x06e0000704ff19a7 */ /* 0x0003d8000800003f */
[----:B-1----:R-:W-:Y:S05]  /*19670*/  @P4 BRA `(.L_x_104) ;  /* 0x0000000000044947 */ /* 0x002fea0003800000 */
[----:B------:R-:W-:Y:S01]  /*19680*/  BPT.TRAP 0x1 ;  /* 0x000000040000795c */ /* 0x000fe20000300000 */
.L_x_104:
[----:B------:R-:W-:Y:S05]  /*19690*/  @P0 BRA `(.L_x_105) ;  /* 0x0000000000040947 */ /* 0x000fea0003800000 */
[----:B------:R-:W-:Y:S01]  /*196a0*/  BPT.TRAP 0x1 ;  /* 0x000000040000795c */ /* 0x000fe20000300000 */
.L_x_105:
        /* <DEDUP_REMOVED lines=16> */
[----:B------:R-:W-:Y:S01]  /*197b0*/  USHF.L.U32 UR51, UR51, 0x8, URZ ;  /* 0x0000000833337899 */ /* 0x000fe2000800063f */
[----:B------:R-:W-:Y:S01]  /*197c0*/  IADD3 R8, R8, 0x1, RZ ;  /* 0x0000000108087810 */ /* 0x000fe20007ffe0ff */
[----:B------:R-:W-:Y:S01]  /*197d0*/  UIADD3 UR48, UR16, 0xa000, URZ ;  /* 0x0000a00010307890 */ /* 0x000fe2000fffe03f */
[----:B------:R-:W-:Y:S01]  /*197e0*/  SEL R5, RZ, 0x1, P4 ;  /* 0x00000001ff057807 */ /* 0x000fe20002000000 */
[----:B------:R-:W-:Y:S01]  /*197f0*/  UIADD3 UR40, UR16, 0xe000, URZ ;  /* 0x0000e00010287890 */ /* 0x000fe2000fffe03f */
[----:B------:R-:W-:Y:S01]  /*19800*/  SEL R2, R2, RZ, P4 ;  /* 0x000000ff02027207 */ /* 0x000fe20002000000 */
[----:B------:R-:W-:Y:S01]  /*19810*/  UIADD3 UR32, UR16, 0x12000, URZ ;  /* 0x0001200010207890 */ /* 0x000fe2000fffe03f */
[----:B------:R-:W-:Y:S01]  /*19820*/  LOP3.LUT R0, R0, R5, RZ, 0x3c, !PT ;  /* 0x0000000500007212 */ /* 0x000fe200078e3cff */
[----:B------:R-:W-:-:S02]  /*19830*/  UIADD3 UR24, UR16, 0x16000, URZ ;  /* 0x0001600010187890 */ /* 0x000fc4000fffe03f */
        /* <DEDUP_REMOVED lines=24> */
.L_x_102:
[----:B------:R-:W-:Y:S05]  /*199c0*/  BSYNC B1 ;  /* 0x0000000000017941 */ /* 0x000fea0003800000 */
.L_x_101:
[C---:B------:R-:W-:Y:S02]  /*199d0*/  ISETP.GT.AND P4, PT, R9.reuse, 0x4, PT ;  /* 0x000000040900780c */ /* 0x040fe40003f84270 */
[----:B------:R-:W-:-:S11]  /*199e0*/  IADD3 R9, R9, -0x2, RZ ;  /* 0xfffffffe09097810 */ /* 0x000fd60007ffe0ff */
[----:B------:R-:W-:Y:S05]  /*199f0*/  @P4 BRA `(.L_x_106) ;  /* 0xfffffff400dc4947 */ /* 0x000fea000383ffff */
[----:B------:R-:W-:Y:S05]  /*19a00*/  BSYNC B0 ;  /* 0x0000000000007941 */ /* 0x000fea0003800000 */
.L_x_95:
[----:B------:R-:W-:Y:S05]  /*19a10*/  EXIT ;  /* 0x000000000000794d */ /* 0x000fea0003800000 */
.L_x_15:
[----:B-1----:R-:W-:-:S04]  /*19a20*/  MOV R5, UR6 ;  /* 0x0000000600057c02 */ /* 0x002fc80008000f00 */
[----:B------:R1:W2:Y:S03]  /*19a30*/  SYNCS.PHASECHK.TRANS64.TRYWAIT P1, [R5+URZ+0x6e050], R6 ;  /* 0x06e05006050075a7 */ /* 0x0002a6000802017f */
[----:B--2---:R-:W-:Y:S05]  /*19a40*/  @!P1 NANOSLEEP.SYNCS 0x989680 ;  /* 0x009896800000995d */ /* 0x004fea0003900000 */
[----:B------:R-:W2:Y:S02]  /*19a50*/  @!P1 SYNCS.PHASECHK.TRANS64 P1, [R5+URZ+0x6e050], R6 ;  /* 0x06e05006050095a7 */ /* 0x000ea4000802007f */
[----:B--2---:R-:W-:Y:S05]  /*19a60*/  @!P1 BRA `(.L_x_15) ;  /* 0xfffffffc00ec9947 */ /* 0x004fea000383ffff */
[----:B------:R-:W-:Y:S05]  /*19a70*/  BRA `(.L_x_107) ;  /* 0xfffffe7400247947 */ /* 0x000fea000383ffff */
.L_x_17:
[----:B-1----:R-:W-:-:S04]  /*19a80*/  MOV R5, UR36 ;  /* 0x0000002400057c02 */ /* 0x002fc80008000f00 */
[----:B------:R1:W2:Y:S03]  /*19a90*/  SYNCS.PHASECHK.TRANS64.TRYWAIT P1, [R5+URZ+0x6e000], R4 ;  /* 0x06e00004050075a7 */ /* 0x0002a6000802017f */
[----:B--2---:R-:W-:Y:S05]  /*19aa0*/  @!P1 NANOSLEEP.SYNCS 0x989680 ;  /* 0x009896800000995d */ /* 0x004fea0003900000 */
[----:B------:R-:W2:Y:S02]  /*19ab0*/  @!P1 SYNCS.PHASECHK.TRANS64 P1, [R5+URZ+0x6e000], R4 ;  /* 0x06e00004050095a7 */ /* 0x000ea4000802007f */
[----:B--2---:R-:W-:Y:S05]  /*19ac0*/  @!P1 BRA `(.L_x_17) ;  /* 0xfffffffc00ec9947 */ /* 0x004fea000383ffff */
[----:B------:R-:W-:Y:S05]  /*19ad0*/  BRA `(.L_x_108) ;  /* 0xfffffe7400307947 */ /* 0x000fea000383ffff */
.L_x_18:
[----:B-1----:R-:W-:-:S04]  /*19ae0*/  MOV R5, UR4 ;  /* 0x0000000400057c02 */ /* 0x002fc80008000f00 */
[----:B------:R1:W2:Y:S03]  /*19af0*/  SYNCS.PHASECHK.TRANS64.TRYWAIT P1, [R5+URZ+-0x8], R2 ;  /* 0xfffff802050075a7 */ /* 0x0002a6000802017f */
[----:B--2---:R-:W-:Y:S05]  /*19b00*/  @!P1 NANOSLEEP.SYNCS 0x989680 ;  /* 0x009896800000995d */ /* 0x004fea0003900000 */
[----:B------:R-:W2:Y:S02]  /*19b10*/  @!P1 SYNCS.PHASECHK.TRANS64 P1, [R5+URZ+-0x8], R2 ;  /* 0xfffff802050095a7 */ /* 0x000ea4000802007f */
[----:B--2---:R-:W-:Y:S05]  /*19b20*/  @!P1 BRA `(.L_x_18) ;  /* 0xfffffffc00ec9947 */ /* 0x004fea000383ffff */
[----:B------:R-:W-:Y:S05]  /*19b30*/  BRA `(.L_x_109) ;  /* 0xfffffe74002c7947 */ /* 0x000fea000383ffff */
.L_x_20:
[----:B-1----:R-:W-:-:S04]  /*19b40*/  MOV R13, UR36 ;  /* 0x00000024000d7c02 */ /* 0x002fc80008000f00 */
[----:B------:R1:W2:Y:S03]  /*19b50*/  SYNCS.PHASECHK.TRANS64.TRYWAIT P1, [R13+URZ+0x6e008], R4 ;  /* 0x06e008040d0075a7 */ /* 0x0002a6000802017f */
[----:B--2---:R-:W-:Y:S05]  /*19b60*/  @!P1 NANOSLEEP.SYNCS 0x989680 ;  /* 0x009896800000995d */ /* 0x004fea0003900000 */
[----:B------:R-:W2:Y:S02]  /*19b70*/  @!P1 SYNCS.PHASECHK.TRANS64 P1, [R13+URZ+0x6e008], R4 ;  /* 0x06e008040d0095a7 */ /* 0x000ea4000802007f */
[----:B--2---:R-:W-:Y:S05]  /*19b80*/  @!P1 BRA `(.L_x_20) ;  /* 0xfffffffc00ec9947 */ /* 0x004fea000383ffff */
[----:B------:R-:W-:Y:S05]  /*19b90*/  BRA `(.L_x_110) ;  /* 0xfffffecc00c87947 */ /* 0x000fea000383ffff */
.L_x_25:
[----:B-1----:R-:W-:-:S04]  /*19ba0*/  MOV R12, UR10 ;  /* 0x0000000a000c7c02 */ /* 0x002fc80008000f00 */
[----:B------:R1:W2:Y:S03]  /*19bb0*/  SYNCS.PHASECHK.TRANS64.TRYWAIT P2, [R12+URZ+0x6e000], R7 ;  /* 0x06e000070c0075a7 */ /* 0x0002a6000804017f */
[----:B--2---:R-:W-:Y:S05]  /*19bc0*/  @!P2 NANOSLEEP.SYNCS 0x989680 ;  /* 0x009896800000a95d */ /* 0x004fea0003900000 */
[----:B------:R-:W2:Y:S02]  /*19bd0*/  @!P2 SYNCS.PHASECHK.TRANS64 P2, [R12+URZ+0x6e000], R7 ;  /* 0x06e000070c00a5a7 */ /* 0x000ea4000804007f */
[----:B--2---:R-:W-:Y:S05]  /*19be0*/  @!P2 BRA `(.L_x_25) ;  /* 0xfffffffc00eca947 */ /* 0x004fea000383ffff */
[----:B------:R-:W-:Y:S05]  /*19bf0*/  BRA `(.L_x_111) ;  /* 0xfffffee800687947 */ /* 0x000fea000383ffff */
.L_x_29:
[----:B-1----:R-:W-:-:S04]  /*19c00*/  MOV R10, UR10 ;  /* 0x0000000a000a7c02 */ /* 0x002fc80008000f00 */
[----:B------:R1:W2:Y:S03]  /*19c10*/  SYNCS.PHASECHK.TRANS64.TRYWAIT P2, [R10+URZ+0x6e000], R13 ;  /* 0x06e0000d0a0075a7 */ /* 0x0002a6000804017f */
[----:B--2---:R-:W-:Y:S05]  /*19c20*/  @!P2 NANOSLEEP.SYNCS 0x989680 ;  /* 0x009896800000a95d */ /* 0x004fea0003900000 */
[----:B------:R-:W2:Y:S02]  /*19c30*/  @!P2 SYNCS.PHASECHK.TRANS64 P2, [R10+URZ+0x6e000], R13 ;  /* 0x06e0000d0a00a5a7 */ /* 0x000ea4000804007f */
[----:B--2---:R-:W-:Y:S05]  /*19c40*/  @!P2 BRA `(.L_x_29) ;  /* 0xfffffffc00eca947 */ /* 0x004fea000383ffff */
[----:B------:R-:W-:Y:S05]  /*19c50*/  BRA `(.L_x_28) ;  /* 0xffffff30001c7947 */ /* 0x000fea000383ffff */
.L_x_37:
[----:B-1----:R-:W-:-:S04]  /*19c60*/  MOV R12, UR10 ;  /* 0x0000000a000c7c02 */ /* 0x002fc80008000f00 */
[----:B------:R1:W2:Y:S03]  /*19c70*/  SYNCS.PHASECHK.TRANS64.TRYWAIT P2, [R12+URZ+0x6e000], R7 ;  /* 0x06e000070c0075a7 */ /* 0x0002a6000804017f */
[----:B--2---:R-:W-:Y:S05]  /*19c80*/  @!P2 NANOSLEEP.SYNCS 0x989680 ;  /* 0x009896800000a95d */ /* 0x004fea0003900000 */
[----:B------:R-:W2:Y:S02]  /*19c90*/  @!P2 SYNCS.PHASECHK.TRANS64 P2, [R12+URZ+0x6e000], R7 ;  /* 0x06e000070c00a5a7 */ /* 0x000ea4000804007f */
[----:B--2---:R-:W-:Y:S05]  /*19ca0*/  @!P2 BRA `(.L_x_37) ;  /* 0xfffffffc00eca947 */ /* 0x004fea000383ffff */
[----:B------:R-:W-:Y:S05]  /*19cb0*/  BRA `(.L_x_112) ;  /* 0xffffff4800f87947 */ /* 0x000fea000383ffff */
.L_x_41:
[----:B-1----:R-:W-:-:S04]  /*19cc0*/  MOV R10, UR10 ;  /* 0x0000000a000a7c02 */ /* 0x002fc80008000f00 */
[----:B------:R1:W2:Y:S03]  /*19cd0*/  SYNCS.PHASECHK.TRANS64.TRYWAIT P2, [R10+URZ+0x6e000], R13 ;  /* 0x06e0000d0a0075a7 */ /* 0x0002a6000804017f */
[----:B--2---:R-:W-:Y:S05]  /*19ce0*/  @!P2 NANOSLEEP.SYNCS 0x989680 ;  /* 0x009896800000a95d */ /* 0x004fea0003900000 */
[----:B------:R-:W2:Y:S02]  /*19cf0*/  @!P2 SYNCS.PHASECHK.TRANS64 P2, [R10+URZ+0x6e000], R13 ;  /* 0x06e0000d0a00a5a7 */ /* 0x000ea4000804007f */
[----:B--2---:R-:W-:Y:S05]  /*19d00*/  @!P2 BRA `(.L_x_41) ;  /* 0xfffffffc00eca947 */ /* 0x004fea000383ffff */
[----:B------:R-:W-:Y:S05]  /*19d10*/  BRA `(.L_x_40) ;  /* 0xffffffa400a47947 */ /* 0x000fea000383ffff */
.L_x_57:
[----:B-1----:R-:W-:-:S04]  /*19d20*/  MOV R3, UR4 ;  /* 0x0000000400037c02 */ /* 0x002fc80008000f00 */
[----:B------:R1:W2:Y:S03]  /*19d30*/  SYNCS.PHASECHK.TRANS64.TRYWAIT P0, [R3+URZ+0x8], R0 ;  /* 0x00000800030075a7 */ /* 0x0002a6000800017f */
[----:B--2---:R-:W-:Y:S05]  /*19d40*/  @!P0 NANOSLEEP.SYNCS 0x989680 ;  /* 0x009896800000895d */ /* 0x004fea0003900000 */
[----:B------:R-:W2:Y:S02]  /*19d50*/  @!P0 SYNCS.PHASECHK.TRANS64 P0, [R3+URZ+0x8], R0 ;  /* 0x00000800030085a7 */ /* 0x000ea4000800007f */
[----:B--2---:R-:W-:Y:S05]  /*19d60*/  @!P0 BRA `(.L_x_57) ;  /* 0xfffffffc00ec8947 */ /* 0x004fea000383ffff */
[----:B------:R-:W-:Y:S05]  /*19d70*/  BRA `(.L_x_113) ;  /* 0xffffffc8008c7947 */ /* 0x000fea000383ffff */
.L_x_77:
[----:B-1----:R1:W2:Y:S02]  /*19d80*/  SYNCS.PHASECHK.TRANS64.TRYWAIT P0, [R4+URZ+0x6e060], R3 ;  /* 0x06e06003040075a7 */ /* 0x0022a4000800017f */
[----:B--2---:R-:W-:Y:S05]  /*19d90*/  @!P0 NANOSLEEP.SYNCS 0x989680 ;  /* 0x009896800000895d */ /* 0x004fea0003900000 */
[----:B------:R-:W2:Y:S02]  /*19da0*/  @!P0 SYNCS.PHASECHK.TRANS64 P0, [R4+URZ+0x6e060], R3 ;  /* 0x06e06003040085a7 */ /* 0x000ea4000800007f */
[----:B--2---:R-:W-:Y:S05]  /*19db0*/  @!P0 BRA `(.L_x_77) ;  /* 0xfffffffc00f08947 */ /* 0x004fea000383ffff */
[----:B------:R-:W-:Y:S05]  /*19dc0*/  BRA `(.L_x_114) ;  /* 0xffffffe000d07947 */ /* 0x000fea000383ffff */
.L_x_82:
[----:B-1----:R1:W2:Y:S02]  /*19dd0*/  SYNCS.PHASECHK.TRANS64.TRYWAIT P0, [R5+URZ+0x6e028], R2 ;  /* 0x06e02802050075a7 */ /* 0x0022a4000800017f */
[----:B--2---:R-:W-:Y:S05]  /*19de0*/  @!P0 NANOSLEEP.SYNCS 0x989680 ;  /* 0x009896800000895d */ /* 0x004fea0003900000 */
[----:B------:R-:W2:Y:S02]  /*19df0*/  @!P0 SYNCS.PHASECHK.TRANS64 P0, [R5+URZ+0x6e028], R2 ;  /* 0x06e02802050085a7 */ /* 0x000ea4000800007f */
[----:B--2---:R-:W-:Y:S05]  /*19e00*/  @!P0 BRA `(.L_x_82) ;  /* 0xfffffffc00f08947 */ /* 0x004fea000383ffff */
[----:B------:R-:W-:Y:S05]  /*19e10*/  BRA `(.L_x_115) ;  /* 0xffffffe400b87947 */ /* 0x000fea000383ffff */
.L_x_87:
[----:B-1----:R1:W2:Y:S02]  /*19e20*/  SYNCS.PHASECHK.TRANS64.TRYWAIT P0, [R4+URZ+0x6e060], R5 ;  /* 0x06e06005040075a7 */ /* 0x0022a4000800017f */
[----:B--2---:R-:W-:Y:S05]  /*19e30*/  @!P0 NANOSLEEP.SYNCS 0x989680 ;  /* 0x009896800000895d */ /* 0x004fea0003900000 */
[----:B------:R-:W2:Y:S02]  /*19e40*/  @!P0 SYNCS.PHASECHK.TRANS64 P0, [R4+URZ+0x6e060], R5 ;  /* 0x06e06005040085a7 */ /* 0x000ea4000800007f */
[----:B--2---:R-:W-:Y:S05]  /*19e50*/  @!P0 BRA `(.L_x_87) ;  /* 0xfffffffc00f08947 */ /* 0x004fea000383ffff */
[----:B------:R-:W-:Y:S05]  /*19e60*/  BRA `(.L_x_116) ;  /* 0xffffffe800a47947 */ /* 0x000fea000383ffff */
.L_x_92:
[----:B-1----:R1:W2:Y:S02]  /*19e70*/  SYNCS.PHASECHK.TRANS64.TRYWAIT P0, [R3+URZ+0x6e028], R4 ;  /* 0x06e02804030075a7 */ /* 0x0022a4000800017f */
[----:B--2---:R-:W-:Y:S05]  /*19e80*/  @!P0 NANOSLEEP.SYNCS 0x989680 ;  /* 0x009896800000895d */ /* 0x004fea0003900000 */
[----:B------:R-:W2:Y:S02]  /*19e90*/  @!P0 SYNCS.PHASECHK.TRANS64 P0, [R3+URZ+0x6e028], R4 ;  /* 0x06e02804030085a7 */ /* 0x000ea4000800007f */
[----:B--2---:R-:W-:Y:S05]  /*19ea0*/  @!P0 BRA `(.L_x_92) ;  /* 0xfffffffc00f08947 */ /* 0x004fea000383ffff */
[----:B------:R-:W-:Y:S05]  /*19eb0*/  BRA `(.L_x_117) ;  /* 0xffffffec009c7947 */ /* 0x000fea000383ffff */
.L_x_98:
[----:B-1----:R1:W2:Y:S02]  /*19ec0*/  SYNCS.PHASECHK.TRANS64.TRYWAIT P4, [R7+URZ+0x6e028], R4 ;  /* 0x06e02804070075a7 */ /* 0x0022a4000808017f */
[----:B--2---:R-:W-:Y:S05]  /*19ed0*/  @!P4 NANOSLEEP.SYNCS 0x989680 ;  /* 0x009896800000c95d */ /* 0x004fea0003900000 */
[----:B------:R-:W2:Y:S02]  /*19ee0*/  @!P4 SYNCS.PHASECHK.TRANS64 P4, [R7+URZ+0x6e028], R4 ;  /* 0x06e028040700c5a7 */ /* 0x000ea4000808007f */
[----:B--2---:R-:W-:Y:S05]  /*19ef0*/  @!P4 BRA `(.L_x_98) ;  /* 0xfffffffc00f0c947 */ /* 0x004fea000383ffff */
[----:B------:R-:W-:Y:S05]  /*19f00*/  BRA `(.L_x_118) ;  /* 0xfffffff000bc7947 */ /* 0x000fea000383ffff */
.L_x_103:
[----:B-1----:R1:W2:Y:S02]  /*19f10*/  SYNCS.PHASECHK.TRANS64.TRYWAIT P4, [R4+URZ+0x6e028], R7 ;  /* 0x06e02807040075a7 */ /* 0x0022a4000808017f */
[----:B--2---:R-:W-:Y:S05]  /*19f20*/  @!P4 NANOSLEEP.SYNCS 0x989680 ;  /* 0x009896800000c95d */ /* 0x004fea0003900000 */
[----:B------:R-:W2:Y:S02]  /*19f30*/  @!P4 SYNCS.PHASECHK.TRANS64 P4, [R4+URZ+0x6e028], R7 ;  /* 0x06e028070400c5a7 */ /* 0x000ea4000808007f */
[----:B--2---:R-:W-:Y:S05]  /*19f40*/  @!P4 BRA `(.L_x_103) ;  /* 0xfffffffc00f0c947 */ /* 0x004fea000383ffff */
[----:B------:R-:W-:Y:S05]  /*19f50*/  BRA `(.L_x_119) ;  /* 0xfffffff400b47947 */ /* 0x000fea000383ffff */
        .weak           $__internal_0_$__cuda_sm20_rcp_rn_f32_slowpath
        .type           $__internal_0_$__cuda_sm20_rcp_rn_f32_slowpath,@function
        .size           $__internal_0_$__cuda_sm20_rcp_rn_f32_slowpath,(.L_x_125 - $__internal_0_$__cuda_sm20_rcp_rn_f32_slowpath)
$__internal_0_$__cuda_sm20_rcp_rn_f32_slowpath:
[----:B------:R-:W-:Y:S01]  /*19f60*/  SHF.L.U32 R0, R2, 0x1, RZ ;  /* 0x0000000102007819 */ /* 0x000fe200000006ff */
[----:B------:R-:W-:Y:S03]  /*19f70*/  BSSY B2, `(.L_x_120) ;  /* 0x0000030000027945 */ /* 0x000fe60003800000 */
[----:B------:R-:W-:-:S04]  /*19f80*/  SHF.R.U32.HI R18, RZ, 0x18, R0 ;  /* 0x00000018ff127819 */ /* 0x000fc80000011600 */
[----:B------:R-:W-:-:S13]  /*19f90*/  ISETP.NE.U32.AND P0, PT, R18, RZ, PT ;  /* 0x000000ff1200720c */ /* 0x000fda0003f05070 */
[----:B------:R-:W-:Y:S05]  /*19fa0*/  @P0 BRA `(.L_x_121) ;  /* 0x0000000000280947 */ /* 0x000fea0003800000 */
[----:B------:R-:W-:-:S04]  /*19fb0*/  SHF.L.U32 R0, R2, 0x1, RZ ;  /* 0x0000000102007819 */ /* 0x000fc800000006ff */
[----:B------:R-:W-:-:S13]  /*19fc0*/  ISETP.NE.AND P0, PT, R0, RZ, PT ;  /* 0x000000ff0000720c */ /* 0x000fda0003f05270 */
[----:B------:R-:W-:Y:S01]  /*19fd0*/  @P0 FFMA R6, R2, 1.84467440737095516160e+19, RZ ;  /* 0x5f80000002060823 */ /* 0x000fe200000000ff */
[----:B------:R-:W-:Y:S08]  /*19fe0*/  @!P0 MUFU.RCP R3, R2 ;  /* 0x0000000200038308 */ /* 0x000ff00000001000 */
[----:B------:R-:W1:Y:S02]  /*19ff0*/  @P0 MUFU.RCP R15, R6 ;  /* 0x00000006000f0308 */ /* 0x000e640000001000 */
[----:B-1----:R-:W-:-:S04]  /*1a000*/  @P0 FFMA R0, R6, R15, -1 ;  /* 0xbf80000006000423 */ /* 0x002fc8000000000f */
[----:B------:R-:W-:-:S04]  /*1a010*/  @P0 FADD.FTZ R0, -R0, -RZ ;  /* 0x800000ff00000221 */ /* 0x000fc80000010100 */
[----:B------:R-:W-:-:S04]  /*1a020*/  @P0 FFMA R0, R15, R0, R15 ;  /* 0x000000000f000223 */ /* 0x000fc8000000000f */
[----:B------:R-:W-:Y:S01]  /*1a030*/  @P0 FFMA R3, R0, 1.84467440737095516160e+19, RZ ;  /* 0x5f80000000030823 */ /* 0x000fe200000000ff */
[----:B------:R-:W-:Y:S06]  /*1a040*/  BRA `(.L_x_122) ;  /* 0x0000000000887947 */ /* 0x000fec0003800000 */
.L_x_121:
[----:B------:R-:W-:-:S04]  /*1a050*/  IADD3 R19, R18, -0xfd, RZ ;  /* 0xffffff0312137810 */ /* 0x000fc80007ffe0ff */
[----:B------:R-:W-:-:S13]  /*1a060*/  ISETP.GT.U32.AND P0, PT, R19, 0x1, PT ;  /* 0x000000011300780c */ /* 0x000fda0003f04070 */
[----:B------:R-:W-:Y:S05]  /*1a070*/  @P0 BRA `(.L_x_123) ;  /* 0x0000000000780947 */ /* 0x000fea0003800000 */
[----:B------:R-:W-:Y:S02]  /*1a080*/  LOP3.LUT R0, R2, 0x7fffff, RZ, 0xc0, !PT ;  /* 0x007fffff02007812 */ /* 0x000fe400078ec0ff */
[----:B------:R-:W-:Y:S02]  /*1a090*/  MOV R12, 0x3 ;  /* 0x00000003000c7802 */ /* 0x000fe40000000f00 */
[----:B------:R-:W-:Y:S02]  /*1a0a0*/  LOP3.LUT R0, R0, 0x3f800000, RZ, 0xfc, !PT ;  /* 0x3f80000000007812 */ /* 0x000fe400078efcff */
[----:B------:R-:W-:Y:S02]  /*1a0b0*/  SHF.L.U32 R12, R12, R19, RZ ;  /* 0x000000130c0c7219 */ /* 0x000fe400000006ff */
[----:B------:R-:W1:Y:S02]  /*1a0c0*/  MUFU.RCP R3, R0 ;  /* 0x0000000000037308 */ /* 0x000e640000001000 */
[----:B-1----:R-:W-:-:S04]  /*1a0d0*/  FFMA R6, R0, R3, -1 ;  /* 0xbf80000000067423 */ /* 0x002fc80000000003 */
[----:B------:R-:W-:-:S04]  /*1a0e0*/  FADD.FTZ R6, -R6, -RZ ;  /* 0x800000ff06067221 */ /* 0x000fc80000010100 */
[CCC-:B------:R-:W-:Y:S01]  /*1a0f0*/  FFMA.RM R10, R3.reuse, R6.reuse, R3.reuse ;  /* 0x00000006030a7223 */ /* 0x1c0fe20000004003 */
[----:B------:R-:W-:-:S04]  /*1a100*/  FFMA.RP R15, R3, R6, R3 ;  /* 0x00000006030f7223 */ /* 0x000fc80000008003 */
[C---:B------:R-:W-:Y:S02]  /*1a110*/  LOP3.LUT R3, R10.reuse, 0x7fffff, RZ, 0xc0, !PT ;  /* 0x007fffff0a037812 */ /* 0x040fe400078ec0ff */
[----:B------:R-:W-:Y:S02]  /*1a120*/  FSETP.NEU.FTZ.AND P0, PT, R10, R15, PT ;  /* 0x0000000f0a00720b */ /* 0x000fe40003f1d000 */
[----:B------:R-:W-:Y:S02]  /*1a130*/  LOP3.LUT R3, R3, 0x800000, RZ, 0xfc, !PT ;  /* 0x0080000003037812 */ /* 0x000fe400078efcff */
[----:B------:R-:W-:Y:S02]  /*1a140*/  SEL R6, RZ, 0xffffffff, !P0 ;  /* 0xffffffffff067807 */ /* 0x000fe40004000000 */
[----:B------:R-:W-:Y:S02]  /*1a150*/  LOP3.LUT R12, R12, R3, RZ, 0xc0, !PT ;  /* 0x000000030c0c7212 */ /* 0x000fe400078ec0ff */
[----:B------:R-:W-:-:S02]  /*1a160*/  IADD3 R6, -R6, RZ, RZ ;  /* 0x000000ff06067210 */ /* 0x000fc40007ffe1ff */
[-C--:B------:R-:W-:Y:S02]  /*1a170*/  SHF.R.U32.HI R12, RZ, R19.reuse, R12 ;  /* 0x00000013ff0c7219 */ /* 0x080fe4000001160c */
[----:B------:R-:W-:Y:S02]  /*1a180*/  LOP3.LUT P1, RZ, R6, R19, R3, 0xf8, !PT ;  /* 0x0000001306ff7212 */ /* 0x000fe4000782f803 */
[C---:B------:R-:W-:Y:S02]  /*1a190*/  LOP3.LUT P0, RZ, R12.reuse, 0x1, RZ, 0xc0, !PT ;  /* 0x000000010cff7812 */ /* 0x040fe4000780c0ff */
[----:B------:R-:W-:-:S04]  /*1a1a0*/  LOP3.LUT P2, RZ, R12, 0x2, RZ, 0xc0, !PT ;  /* 0x000000020cff7812 */ /* 0x000fc8000784c0ff */
[----:B------:R-:W-:Y:S02]  /*1a1b0*/  PLOP3.LUT P0, PT, P0, P1, P2, 0xe0, 0x0 ;  /* 0x000000000000781c */ /* 0x000fe40000703c20 */
[----:B------:R-:W-:Y:S02]  /*1a1c0*/  LOP3.LUT P1, RZ, R2, 0x7fffff, RZ, 0xc0, !PT ;  /* 0x007fffff02ff7812 */ /* 0x000fe4000782c0ff */
[----:B------:R-:W-:-:S04]  /*1a1d0*/  SEL R0, RZ, 0x1, !P0 ;  /* 0x00000001ff007807 */ /* 0x000fc80004000000 */
[----:B------:R-:W-:-:S04]  /*1a1e0*/  IADD3 R0, -R0, RZ, RZ ;  /* 0x000000ff00007210 */ /* 0x000fc80007ffe1ff */
[----:B------:R-:W-:Y:S02]  /*1a1f0*/  ISETP.GE.AND P0, PT, R0, RZ, PT ;  /* 0x000000ff0000720c */ /* 0x000fe40003f06270 */
[----:B------:R-:W-:-:S04]  /*1a200*/  IADD3 R0, R18, -0xfc, RZ ;  /* 0xffffff0412007810 */ /* 0x000fc80007ffe0ff */
[----:B------:R-:W-:-:S07]  /*1a210*/  SHF.R.U32.HI R3, RZ, R0, R3 ;  /* 0x00000000ff037219 */ /* 0x000fce0000011603 */
[----:B------:R-:W-:-:S04]  /*1a220*/  @!P0 IADD3 R3, R3, 0x1, RZ ;  /* 0x0000000103038810 */ /* 0x000fc80007ffe0ff */
[----:B------:R-:W-:-:S04]  /*1a230*/  @!P1 SHF.L.U32 R3, R3, 0x1, RZ ;  /* 0x0000000103039819 */ /* 0x000fc800000006ff */
[----:B------:R-:W-:Y:S01]  /*1a240*/  LOP3.LUT R3, R3, 0x80000000, R2, 0xf8, !PT ;  /* 0x8000000003037812 */ /* 0x000fe200078ef802 */
[----:B------:R-:W-:Y:S06]  /*1a250*/  BRA `(.L_x_122) ;  /* 0x0000000000047947 */ /* 0x000fec0003800000 */
.L_x_123:
[----:B------:R1:W2:Y:S02]  /*1a260*/  MUFU.RCP R3, R2 ;  /* 0x0000000200037308 */ /* 0x0002a40000001000 */
.L_x_122:
[----:B------:R-:W-:Y:S05]  /*1a270*/  BSYNC B2 ;  /* 0x0000000000027941 */ /* 0x000fea0003800000 */
.L_x_120:
[----:B--2---:R-:W-:Y:S02]  /*1a280*/  MOV R0, R3 ;  /* 0x0000000300007202 */ /* 0x004fe40000000f00 */
[----:B-1----:R-:W-:Y:S02]  /*1a290*/  MOV R2, R14 ;  /* 0x0000000e00027202 */ /* 0x002fe40000000f00 */
[----:B------:R-:W-:-:S04]  /*1a2a0*/  MOV R3, 0x0 ;  /* 0x0000000000037802 */ /* 0x000fc80000000f00 */
[----:B------:R-:W-:Y:S05]  /*1a2b0*/  RET.REL.NODEC R2 `(_ZN7cutlass13device_kernelINS_4fmha6kernel28FmhaKernelTmaWarpSpecializedINS1_10collective30FmhaMainloopTmaWarpSpecializedINS_10bfloat16_tEffN4cute5tupleIJNS7_1CILi128EEENS9_ILi256EEENS9_ILi160EEEEEENS8_IJiNS9_ILi1EEENS8_IJiiEEEEEESG_SG_NS4_12CausalFusionEJEEENS4_15FmhaFwdEpilogueIS6_fNS8_IJNS9_ILi64EEESC_SB_EEEEENS2_23IndividualTileSchedulerEJEEEEEvNT_6ParamsE) ;  /* 0xfffffe5c02507950 */ /* 0x000fea0003c3ffff */
.L_x_124:
[----:B------:R-:W-:-:S00]  /*1a2c0*/  BRA `(.L_x_124) ;  /* 0xfffffffc00fc7947 */ /* 0x000fc0000383ffff */
[----:B------:R-:W-:-:S00]  /*1a2d0*/  NOP ;  /* 0x0000000000007918 */ /* 0x000fc00000000000 */
        /* <DEDUP_REMOVED lines=10> */
.L_x_125:


//--------------------- .nv.global.init           --------------------------
	.section	.nv.global.init,"aw",@progbits
.nv.global.init:
	.type		$str$24,@object
	.size		$str$24,($str$25 - $str$24)
$str$24:
        /*0000*/ 	.byte	0x28, 0x61, 0x64, 0x64, 0x72, 0x65, 0x73, 0x73, 0x20, 0x26, 0x20, 0x6d, 0x61, 0x73, 0x6b, 0x29
        /*0010*/ 	.byte	0x20, 0x3d, 0x3d, 0x20, 0x30, 0x00
	.type		$str$25,@object
	.size		$str$25,(__unnamed_1 - $str$25)
$str$25:
        /*0016*/ 	.byte	0x2f, 0x74, 0x6d, 0x70, 0x2f, 0x63, 0x75, 0x74, 0x6c, 0x61, 0x73, 0x73, 0x5f, 0x73, 0x77, 0x65
        /*0026*/ 	.byte	0x65, 0x70, 0x5f, 0x73, 0x72, 0x63, 0x2f, 0x69, 0x6e, 0x63, 0x6c, 0x75, 0x64, 0x65, 0x2f, 0x63
        /*0036*/ 	.byte	0x75, 0x74, 0x65, 0x2f, 0x70, 0x6f, 0x69, 0x6e, 0x74, 0x65, 0x72, 0x5f, 0x66, 0x6c, 0x61, 0x67
        /*0046*/ 	.byte	0x67, 0x65, 0x64, 0x2e, 0x68, 0x70, 0x70, 0x00
	.type		__unnamed_1,@object
	.size		__unnamed_1,(__unnamed_2 - __unnamed_1)
__unnamed_1:
        /*004e*/ 	.byte	0x61, 0x75, 0x74, 0x6f, 0x20, 0x63, 0x75, 0x74, 0x65, 0x3a, 0x3a, 0x61, 0x73, 0x5f, 0x70, 0x6f
        /* <DEDUP_REMOVED lines=27> */
        /*020e*/ 	.byte	0x32, 0x30, 0x34, 0x38, 0x3e, 0x3e, 0x3e, 0x3e, 0x3e, 0x5d, 0x00
	.type		__unnamed_2,@object
	.size		__unnamed_2,(.L_1 - __unnamed_2)
__unnamed_2:
        /* <DEDUP_REMOVED lines=29> */
.L_1:


//--------------------- .nv.shared._ZN7cutlass13device_kernelINS_4fmha6kernel28FmhaKernelTmaWarpSpecializedINS1_10collective30FmhaMainloopTmaWarpSpecializedINS_10bfloat16_tEffN4cute5tupleIJNS7_1CILi128EEENS9_ILi256EEENS9_ILi160EEEEEENS8_IJiNS9_ILi1EEENS8_IJiiEEEEEESG_SG_NS4_12CausalFusionEJEEENS4_15FmhaFwdEpilogueIS6_fNS8_IJNS9_ILi64EEESC_SB_EEEEENS2_23IndividualTileSchedulerEJEEEEEvNT_6ParamsE --------------------------
	.section	.nv.shared._ZN7cutlass13device_kernelINS_4fmha6kernel28FmhaKernelTmaWarpSpecializedINS1_10collective30FmhaMainloopTmaWarpSpecializedINS_10bfloat16_tEffN4cute5tupleIJNS7_1CILi128EEENS9_ILi256EEENS9_ILi160EEEEEENS8_IJiNS9_ILi1EEENS8_IJiiEEEEEESG_SG_NS4_12CausalFusionEJEEENS4_15FmhaFwdEpilogueIS6_fNS8_IJNS9_ILi64EEESC_SB_EEEEENS2_23IndividualTileSchedulerEJEEEEEvNT_6ParamsE,"aw",@nobits
	.sectionflags	@""
	.align	16
	.zero		1024


//--------------------- .nv.shared.reserved.0     --------------------------
	.section	.nv.shared.reserved.0,"aw",@nobits
	.weak		__nv_reservedSMEM_offset_0_alias
	.size		__nv_reservedSMEM_offset_0_alias, 0, 0
	.other		__nv_reservedSMEM_offset_0_alias,@"STO_CUDA_RESERVED_SHARED STV_DEFAULT"
__nv_reservedSMEM_offset_0_alias:
	.zero		0


//--------------------- .nv.global                --------------------------
	.section	.nv.global,"aw",@nobits
.nv.global:
	.type		_ZN39_INTERNAL_ecf5da33_4_k_cu_ad36d5ac_29664cute1_E,@object
	.size		_ZN39_INTERNAL_ecf5da33_4_k_cu_ad36d5ac_29664cute1_E,(_ZN39_INTERNAL_ecf5da33_4_k_cu_ad36d5ac_29664cuda3std3__45__cpo6cbeginE - _ZN39_INTERNAL_ecf5da33_4_k_cu_ad36d5ac_29664cute1_E)
_ZN39_INTERNAL_ecf5da33_4_k_cu_ad36d5ac_29664cute1_E:
	.zero		1
	.type		_ZN39_INTERNAL_ecf5da33_4_k_cu_ad36d5ac_29664cuda3std3__45__cpo6cbeginE,@object
	.size		_ZN39_INTERNAL_ecf5da33_4_k_cu_ad36d5ac_29664cuda3std3__45__cpo6cbeginE,(_ZN39_INTERNAL_ecf5da33_4_k_cu_ad36d5ac_29664cuda3std3__48in_placeE - _ZN39_INTERNAL_ecf5da33_4_k_cu_ad36d5ac_29664cuda3std3__45__cpo6cbeginE)
_ZN39_INTERNAL_ecf5da33_4_k_cu_ad36d5ac_29664cuda3std3__45__cpo6cbeginE:
	.zero		1
	.type		_ZN39_INTERNAL_ecf5da33_4_k_cu_ad36d5ac_29664cuda3std3__48in_placeE,@object
	.size		_ZN39_INTERNAL_ecf5da33_4_k_cu_ad36d5ac_29664cuda3std3__48in_placeE,(_ZN39_INTERNAL_ecf5da33_4_k_cu_ad36d5ac_29664cuda3std6ranges3__45__cpo9iter_moveE - _ZN39_INTERNAL_ecf5da33_4_k_cu_ad36d5ac_29664cuda3std3__48in_placeE)
_ZN39_INTERNAL_ecf5da33_4_k_cu_ad36d5ac_29664cuda3std3__48in_placeE:
	.zero		1
	.type		_ZN39_INTERNAL_ecf5da33_4_k_cu_ad36d5ac_29664cuda3std6ranges3__45__cpo9iter_moveE,@object
	.size		_ZN39_INTERNAL_ecf5da33_4_k_cu_ad36d5ac_29664cuda3std6ranges3__45__cpo9iter_moveE,(_ZN39_INTERNAL_ecf5da33_4_k_cu_ad36d5ac_29664cuda3std3__45__cpo5beginE - _ZN39_INTERNAL_ecf5da33_4_k_cu_ad36d5ac_29664cuda3std6ranges3__45__cpo9iter_moveE)
_ZN39_INTERNAL_ecf5da33_4_k_cu_ad36d5ac_29664cuda3std6ranges3__45__cpo9iter_moveE:
	.zero		1
	.type		_ZN39_INTERNAL_ecf5da33_4_k_cu_ad36d5ac_29664cuda3std3__45__cpo5beginE,@object
	.size		_ZN39_INTERNAL_ecf5da33_4_k_cu_ad36d5ac_29664cuda3std3__45__cpo5beginE,(_ZN39_INTERNAL_ecf5da33_4_k_cu_ad36d5ac_29664cuda3std3__441_GLOBAL__N__ecf5da33_4_k_cu_ad36d5ac_29666ignoreE - _ZN39_INTERNAL_ecf5da33_4_k_cu_ad36d5ac_29664cuda3std3__45__cpo5beginE)
_ZN39_INTERNAL_ecf5da33_4_k_cu_ad36d5ac_29664cuda3std3__45__cpo5beginE:
	.zero		1
	.type		_ZN39_INTERNAL_ecf5da33_4_k_cu_ad36d5ac_29664cuda3std3__441_GLOBAL__N__ecf5da33_4_k_cu_ad36d5ac_29666ignoreE,@object
	.size		_ZN39_INTERNAL_ecf5da33_4_k_cu_ad36d5ac_29664cuda3std3__441_GLOBAL__N__ecf5da33_4_k_cu_ad36d5ac_29666ignoreE,(_ZN39_INTERNAL_ecf5da33_4_k_cu_ad36d5ac_29664cute7productE - _ZN39_INTERNAL_ecf5da33_4_k_cu_ad36d5ac_29664cuda3std3__441_GLOBAL__N__ecf5da33_4_k_cu_ad36d5ac_29666ignoreE)
_ZN39_INTERNAL_ecf5da33_4_k_cu_ad36d5ac_29664cuda3std3__441_GLOBAL__N__ecf5da33_4_k_cu_ad36d5ac_29666ignoreE:
	.zero		1
	.type		_ZN39_INTERNAL_ecf5da33_4_k_cu_ad36d5ac_29664cute7productE,@object
	.size		_ZN39_INTERNAL_ecf5da33_4_k_cu_ad36d5ac_29664cute7productE,(_ZN39_INTERNAL_ecf5da33_4_k_cu_ad36d5ac_29664cuda3std3__45__cpo3endE - _ZN39_INTERNAL_ecf5da33_4_k_cu_ad36d5ac_29664cute7productE)
_ZN39_INTERNAL_ecf5da33_4_k_cu_ad36d5ac_29664cute7productE:
	.zero		1
	.type		_ZN39_INTERNAL_ecf5da33_4_k_cu_ad36d5ac_29664cuda3std3__45__cpo3endE,@object
	.size		_ZN39_INTERNAL_ecf5da33_4_k_cu_ad36d5ac_29664cuda3std3__45__cpo3endE,(_ZN39_INTERNAL_ecf5da33_4_k_cu_ad36d5ac_29664cuda3std3__419piecewise_constructE - _ZN39_INTERNAL_ecf5da33_4_k_cu_ad36d5ac_29664cuda3std3__45__cpo3endE)
_ZN39_INTERNAL_ecf5da33_4_k_cu_ad36d5ac_29664cuda3std3__45__cpo3endE:
	.zero		1
	.type		_ZN39_INTERNAL_ecf5da33_4_k_cu_ad36d5ac_29664cuda3std3__419piecewise_constructE,@object
	.size		_ZN39_INTERNAL_ecf5da33_4_k_cu_ad36d5ac_29664cuda3std3__419piecewise_constructE,(_ZN39_INTERNAL_ecf5da33_4_k_cu_ad36d5ac_29664cuda3std3__45__cpo4cendE - _ZN39_INTERNAL_ecf5da33_4_k_cu_ad36d5ac_29664cuda3std3__419piecewise_constructE)
_ZN39_INTERNAL_ecf5da33_4_k_cu_ad36d5ac_29664cuda3std3__419piecewise_constructE:
	.zero		1
	.type		_ZN39_INTERNAL_ecf5da33_4_k_cu_ad36d5ac_29664cuda3std3__45__cpo4cendE,@object
	.size		_ZN39_INTERNAL_ecf5da33_4_k_cu_ad36d5ac_29664cuda3std3__45__cpo4cendE,(_ZN39_INTERNAL_ecf5da33_4_k_cu_ad36d5ac_29664cuda3std6ranges3__45__cpo4swapE - _ZN39_INTERNAL_ecf5da33_4_k_cu_ad36d5ac_29664cuda3std3__45__cpo4cendE)
_ZN39_INTERNAL_ecf5da33_4_k_cu_ad36d5ac_29664cuda3std3__45__cpo4cendE:
	.zero		1
	.type		_ZN39_INTERNAL_ecf5da33_4_k_cu_ad36d5ac_29664cuda3std6ranges3__45__cpo4swapE,@object
	.size		_ZN39_INTERNAL_ecf5da33_4_k_cu_ad36d5ac_29664cuda3std6ranges3__45__cpo4swapE,(.L_9 - _ZN39_INTERNAL_ecf5da33_4_k_cu_ad36d5ac_29664cuda3std6ranges3__45__cpo4swapE)
_ZN39_INTERNAL_ecf5da33_4_k_cu_ad36d5ac_29664cuda3std6ranges3__45__cpo4swapE:
	.zero		1
.L_9:


//--------------------- .nv.constant0._ZN7cutlass13device_kernelINS_4fmha6kernel28FmhaKernelTmaWarpSpecializedINS1_10collective30FmhaMainloopTmaWarpSpecializedINS_10bfloat16_tEffN4cute5tupleIJNS7_1CILi128EEENS9_ILi256EEENS9_ILi160EEEEEENS8_IJiNS9_ILi1EEENS8_IJiiEEEEEESG_SG_NS4_12CausalFusionEJEEENS4_15FmhaFwdEpilogueIS6_fNS8_IJNS9_ILi64EEESC_SB_EEEEENS2_23IndividualTileSchedulerEJEEEEEvNT_6ParamsE --------------------------
	.section	.nv.constant0._ZN7cutlass13device_kernelINS_4fmha6kernel28FmhaKernelTmaWarpSpecializedINS1_10collective30FmhaMainloopTmaWarpSpecializedINS_10bfloat16_tEffN4cute5tupleIJNS7_1CILi128EEENS9_ILi256EEENS9_ILi160EEEEEENS8_IJiNS9_ILi1EEENS8_IJiiEEEEEESG_SG_NS4_12CausalFusionEJEEENS4_15FmhaFwdEpilogueIS6_fNS8_IJNS9_ILi64EEESC_SB_EEEEENS2_23IndividualTileSchedulerEJEEEEEvNT_6ParamsE,"a",@progbits
	.sectionflags	@""
	.align	4
.nv.constant0._ZN7cutlass13device_kernelINS_4fmha6kernel28FmhaKernelTmaWarpSpecializedINS1_10collective30FmhaMainloopTmaWarpSpecializedINS_10bfloat16_tEffN4cute5tupleIJNS7_1CILi128EEENS9_ILi256EEENS9_ILi160EEEEEENS8_IJiNS9_ILi1EEENS8_IJiiEEEEEESG_SG_NS4_12CausalFusionEJEEENS4_15FmhaFwdEpilogueIS6_fNS8_IJNS9_ILi64EEESC_SB_EEEEENS2_23IndividualTileSchedulerEJEEEEEvNT_6ParamsE:
	.zero		2688


//--------------------- SYMBOLS --------------------------

	.type		.nv.reservedSmem.offset0,@object
	.size		.nv.reservedSmem.offset0,0x4
	.type		__assertfail,@function
